def matmul_kernel(
    a_ptr,
    b_ptr,
    c_ptr,
    M,
    N,
    K,
    stride_am,
    stride_ak,
    stride_bk,
    stride_bn,
    stride_cm,
    stride_cn,
    BLOCK_M: tl.constexpr,
    BLOCK_N: tl.constexpr,
    BLOCK_K: tl.constexpr,
    GROUP_M: tl.constexpr,
):
    pid = tl.program_id(axis=0)
    num_pid_m = tl.cdiv(M, BLOCK_M)
    num_pid_n = tl.cdiv(N, BLOCK_N)
    num_pid_in_group = GROUP_M * num_pid_n
    group_id = pid // num_pid_in_group
    first_pid_m = group_id * GROUP_M
    group_size_m = min(num_pid_m - first_pid_m, GROUP_M)
    pid_m = first_pid_m + ((pid % num_pid_in_group) % group_size_m)
    pid_n = (pid % num_pid_in_group) // group_size_m

    offs_am = (pid_m * BLOCK_M + tl.arange(0, BLOCK_M)) % M
    offs_bn = (pid_n * BLOCK_N + tl.arange(0, BLOCK_N)) % N
    offs_k = tl.arange(0, BLOCK_K)
    a_ptrs = a_ptr + offs_am[:, None] * stride_am + offs_k[None, :] * stride_ak
    b_ptrs = b_ptr + offs_k[:, None] * stride_bk + offs_bn[None, :] * stride_bn

    acc = tl.zeros((BLOCK_M, BLOCK_N), dtype=tl.float32)
    for kk in range(0, tl.cdiv(K, BLOCK_K)):
        a = tl.load(a_ptrs, mask=offs_k[None, :] < K - kk * BLOCK_K, other=0.0)
        b = tl.load(b_ptrs, mask=offs_k[:, None] < K - kk * BLOCK_K, other=0.0)
        acc = tl.dot(a, b, acc)
        a_ptrs += BLOCK_K * stride_ak
        b_ptrs += BLOCK_K * stride_bk

    c = acc.to(c_ptr.dtype.element_ty)
    offs_cm = pid_m * BLOCK_M + tl.arange(0, BLOCK_M)
    offs_cn = pid_n * BLOCK_N + tl.arange(0, BLOCK_N)
    c_ptrs = c_ptr + offs_cm[:, None] * stride_cm + offs_cn[None, :] * stride_cn
    mask = (offs_cm[:, None] < M) & (offs_cn[None, :] < N)
    tl.store(c_ptrs, c, mask=mask)

# config = {"BLOCK_K": 128, "BLOCK_M": 32, "BLOCK_N": 256, "GROUP_M": 8, "arch": "sm_100", "dtype": "bf16", "num_ctas": 1, "num_stages": 2, "num_warps": 4}
# arch = sm_100


// ===== COMPILED SASS (sm_100a) =====

	.target	sm_100a

	.elftype	@"ET_EXEC"


//--------------------- .note.nv.tkinfo           --------------------------
	.section	.note.nv.tkinfo,"",@"SHT_NOTE"
	.sectionflags	@"SHF_NOTE_NV_TKINFO"
	.tkinfo
        /*0018*/ 	.word	0x00000081
        /*0030*/ 	.string	""
        /*0030*/ 	.string	"ptxas-blackwell"
        /*0030*/ 	.string	"Cuda compilation tools, release 12.9, V12.9.86"
        /*0030*/ 	.string	"Build cuda_12.9.r12.9/compiler.36037853_0"
        /*0030*/ 	.string	"-v  -suppress-debug-info  -lineinfo  -arch sm_100a "



//--------------------- .note.nv.cuver            --------------------------
	.section	.note.nv.cuver,"",@"SHT_NOTE"
	.sectionflags	@"SHF_NOTE_NV_CUVER"
        /*0018*/ 	.short	0x0001
        /*001a*/ 	.short	0x0064
        /*001c*/ 	.short	0x0001
        /*001e*/ 	.short	0x0000
        /*0020*/ 	.short	0x0001
        /*0022*/ 	.short	0x0000


//--------------------- .nv.info                  --------------------------
	.section	.nv.info,"",@"SHT_CUDA_INFO"
	.align	4


	//----- nvinfo : EIATTR_REGCOUNT
	.align		4
        /*0000*/ 	.byte	0x04, 0x2f
        /*0002*/ 	.short	(.L_1 - .L_0)
	.align		4
.L_0:
        /*0004*/ 	.word	index@(matmul_kernel)
        /*0008*/ 	.word	0x00000020


	//----- nvinfo : EIATTR_FRAME_SIZE
	.align		4
.L_1:
        /*000c*/ 	.byte	0x04, 0x11
        /*000e*/ 	.short	(.L_3 - .L_2)
	.align		4
.L_2:
        /*0010*/ 	.word	index@(matmul_kernel)
        /*0014*/ 	.word	0x00001a00


	//----- nvinfo : EIATTR_MIN_STACK_SIZE
	.align		4
.L_3:
        /*0018*/ 	.byte	0x04, 0x12
        /*001a*/ 	.short	(.L_5 - .L_4)
	.align		4
.L_4:
        /*001c*/ 	.word	index@(matmul_kernel)
        /*0020*/ 	.word	0x00001a00
.L_5:


//--------------------- .nv.info.matmul_kernel    --------------------------
	.section	.nv.info.matmul_kernel,"",@"SHT_CUDA_INFO"
	.sectionflags	@""
	.align	4


	//----- nvinfo : EIATTR_CUDA_API_VERSION
	.align		4
        /*0000*/ 	.byte	0x04, 0x37
        /*0002*/ 	.short	(.L_7 - .L_6)
.L_6:
        /*0004*/ 	.word	0x00000081


	//----- nvinfo : EIATTR_KPARAM_INFO
	.align		4
.L_7:
        /*0008*/ 	.byte	0x04, 0x17
        /*000a*/ 	.short	(.L_9 - .L_8)
.L_8:
        /*000c*/ 	.word	0x00000000
        /*0010*/ 	.short	0x000d
        /*0012*/ 	.short	0x0048
        /*0014*/ 	.byte	0x00, 0xf4, 0x21, 0x00


	//----- nvinfo : EIATTR_KPARAM_INFO
	.align		4
.L_9:
        /*0018*/ 	.byte	0x04, 0x17
        /*001a*/ 	.short	(.L_11 - .L_10)
.L_10:
        /*001c*/ 	.word	0x00000000
        /*0020*/ 	.short	0x000c
        /*0022*/ 	.short	0x0040
        /*0024*/ 	.byte	0x00, 0xf4, 0x21, 0x00


	//----- nvinfo : EIATTR_KPARAM_INFO
	.align		4
.L_11:
        /*0028*/ 	.byte	0x04, 0x17
        /*002a*/ 	.short	(.L_13 - .L_12)
.L_12:
        /*002c*/ 	.word	0x00000000
        /*0030*/ 	.short	0x000b
        /*0032*/ 	.short	0x0038
        /*0034*/ 	.byte	0x00, 0xf0, 0x11, 0x00


	//----- nvinfo : EIATTR_KPARAM_INFO
	.align		4
.L_13:
        /*0038*/ 	.byte	0x04, 0x17
        /*003a*/ 	.short	(.L_15 - .L_14)
.L_14:
        /*003c*/ 	.word	0x00000000
        /*0040*/ 	.short	0x000a
        /*0042*/ 	.short	0x0034
        /*0044*/ 	.byte	0x00, 0xf0, 0x11, 0x00


	//----- nvinfo : EIATTR_KPARAM_INFO
	.align		4
.L_15:
        /*0048*/ 	.byte	0x04, 0x17
        /*004a*/ 	.short	(.L_17 - .L_16)
.L_16:
        /*004c*/ 	.word	0x00000000
        /*0050*/ 	.short	0x0009
        /*0052*/ 	.short	0x0030
        /*0054*/ 	.byte	0x00, 0xf0, 0x11, 0x00


	//----- nvinfo : EIATTR_KPARAM_INFO
	.align		4
.L_17:
        /*0058*/ 	.byte	0x04, 0x17
        /*005a*/ 	.short	(.L_19 - .L_18)
.L_18:
        /*005c*/ 	.word	0x00000000
        /*0060*/ 	.short	0x0008
        /*0062*/ 	.short	0x002c
        /*0064*/ 	.byte	0x00, 0xf0, 0x11, 0x00


	//----- nvinfo : EIATTR_KPARAM_INFO
	.align		4
.L_19:
        /*0068*/ 	.byte	0x04, 0x17
        /*006a*/ 	.short	(.L_21 - .L_20)
.L_20:
        /*006c*/ 	.word	0x00000000
        /*0070*/ 	.short	0x0007
        /*0072*/ 	.short	0x0028
        /*0074*/ 	.byte	0x00, 0xf0, 0x11, 0x00


	//----- nvinfo : EIATTR_KPARAM_INFO
	.align		4
.L_21:
        /*0078*/ 	.byte	0x04, 0x17
        /*007a*/ 	.short	(.L_23 - .L_22)
.L_22:
        /*007c*/ 	.word	0x00000000
        /*0080*/ 	.short	0x0006
        /*0082*/ 	.short	0x0024
        /*0084*/ 	.byte	0x00, 0xf0, 0x11, 0x00


	//----- nvinfo : EIATTR_KPARAM_INFO
	.align		4
.L_23:
        /*0088*/ 	.byte	0x04, 0x17
        /*008a*/ 	.short	(.L_25 - .L_24)
.L_24:
        /*008c*/ 	.word	0x00000000
        /*0090*/ 	.short	0x0005
        /*0092*/ 	.short	0x0020
        /*0094*/ 	.byte	0x00, 0xf0, 0x11, 0x00


	//----- nvinfo : EIATTR_KPARAM_INFO
	.align		4
.L_25:
        /*0098*/ 	.byte	0x04, 0x17
        /*009a*/ 	.short	(.L_27 - .L_26)
.L_26:
        /*009c*/ 	.word	0x00000000
        /*00a0*/ 	.short	0x0004
        /*00a2*/ 	.short	0x001c
        /*00a4*/ 	.byte	0x00, 0xf0, 0x11, 0x00


	//----- nvinfo : EIATTR_KPARAM_INFO
	.align		4
.L_27:
        /*00a8*/ 	.byte	0x04, 0x17
        /*00aa*/ 	.short	(.L_29 - .L_28)
.L_28:
        /*00ac*/ 	.word	0x00000000
        /*00b0*/ 	.short	0x0003
        /*00b2*/ 	.short	0x0018
        /*00b4*/ 	.byte	0x00, 0xf0, 0x11, 0x00


	//----- nvinfo : EIATTR_KPARAM_INFO
	.align		4
.L_29:
        /*00b8*/ 	.byte	0x04, 0x17
        /*00ba*/ 	.short	(.L_31 - .L_30)
.L_30:
        /*00bc*/ 	.word	0x00000000
        /*00c0*/ 	.short	0x0002
        /*00c2*/ 	.short	0x0010
        /*00c4*/ 	.byte	0x00, 0xf4, 0x21, 0x00


	//----- nvinfo : EIATTR_KPARAM_INFO
	.align		4
.L_31:
        /*00c8*/ 	.byte	0x04, 0x17
        /*00ca*/ 	.short	(.L_33 - .L_32)
.L_32:
        /*00cc*/ 	.word	0x00000000
        /*00d0*/ 	.short	0x0001
        /*00d2*/ 	.short	0x0008
        /*00d4*/ 	.byte	0x00, 0xf4, 0x21, 0x00


	//----- nvinfo : EIATTR_KPARAM_INFO
	.align		4
.L_33:
        /*00d8*/ 	.byte	0x04, 0x17
        /*00da*/ 	.short	(.L_35 - .L_34)
.L_34:
        /*00dc*/ 	.word	0x00000000
        /*00e0*/ 	.short	0x0000
        /*00e2*/ 	.short	0x0000
        /*00e4*/ 	.byte	0x00, 0xf4, 0x21, 0x00


	//----- nvinfo : EIATTR_SPARSE_MMA_MASK
	.align		4
.L_35:
        /*00e8*/ 	.byte	0x03, 0x50
        /*00ea*/ 	.short	0x0000


	//----- nvinfo : EIATTR_MAXREG_COUNT
	.align		4
        /*00ec*/ 	.byte	0x03, 0x1b
        /*00ee*/ 	.short	0x00ff


	//----- nvinfo : EIATTR_NUM_BARRIERS
	.align		4
        /*00f0*/ 	.byte	0x02, 0x4c
        /*00f2*/ 	.byte	0x01
	.zero		1


	//----- nvinfo : EIATTR_ANNOTATIONS
	.align		4
        /*00f4*/ 	.byte	0x04, 0x55
        /*00f6*/ 	.short	(.L_37 - .L_36)


	//   ....[0]....
.L_36:
        /*00f8*/ 	.word	0x00000001
        /*00fc*/ 	.byte	0xf0, 0x05, 0x00, 0x00, 0x01, 0x00, 0x00, 0x00, 0x20, 0x06, 0x00, 0x00, 0x01, 0x00, 0x00, 0x00
        /* <DEDUP_REMOVED lines=3272> */
        /*cd8c*/ 	.byte	0x20, 0x81, 0x03, 0x00, 0x01, 0x00, 0x00, 0x00, 0x30, 0x81, 0x03, 0x00


	//----- nvinfo : EIATTR_VRC_CTA_INIT_COUNT
	.align		4
.L_37:
        /*cd98*/ 	.byte	0x02, 0x4a
	.zero		1
	.zero		1


	//----- nvinfo : EIATTR_EXIT_INSTR_OFFSETS
	.align		4
        /*cd9c*/ 	.byte	0x04, 0x1c
        /*cd9e*/ 	.short	(.L_39 - .L_38)


	//   ....[0]....
.L_38:
        /*cda0*/ 	.word	0x00038420


	//   ....[1]....
        /*cda4*/ 	.word	0x00038450


	//----- nvinfo : EIATTR_REQNTID
	.align		4
.L_39:
        /*cda8*/ 	.byte	0x04, 0x10
        /*cdaa*/ 	.short	(.L_41 - .L_40)
.L_40:
        /*cdac*/ 	.word	0x00000080
        /*cdb0*/ 	.word	0x00000001
        /*cdb4*/ 	.word	0x00000001


	//----- nvinfo : EIATTR_CBANK_PARAM_SIZE
	.align		4
.L_41:
        /*cdb8*/ 	.byte	0x03, 0x19
        /*cdba*/ 	.short	0x0050


	//----- nvinfo : EIATTR_PARAM_CBANK
	.align		4
        /*cdbc*/ 	.byte	0x04, 0x0a
        /*cdbe*/ 	.short	(.L_43 - .L_42)
	.align		4
.L_42:
        /*cdc0*/ 	.word	index@(.nv.constant0.matmul_kernel)
        /*cdc4*/ 	.short	0x0380
        /*cdc6*/ 	.short	0x0050


	//----- nvinfo : EIATTR_SW_WAR
	.align		4
.L_43:
        /*cdc8*/ 	.byte	0x04, 0x36
        /*cdca*/ 	.short	(.L_45 - .L_44)
.L_44:
        /*cdcc*/ 	.word	0x00000008
.L_45:


//--------------------- .nv.compat                --------------------------
	.section	.nv.compat,"",@"SHT_CUDA_COMPAT_INFO"
	.align	4
        /*0000*/ 	.byte	0x02, 0x02, 0x01, 0x00, 0x02, 0x05, 0x05, 0x00, 0x02, 0x03, 0x00, 0x00, 0x02, 0x06, 0x01, 0x00


//--------------------- .nv.callgraph             --------------------------
	.section	.nv.callgraph,"",@"SHT_CUDA_CALLGRAPH"
	.align	4
	.sectionentsize	8
	.align		4
        /*0000*/ 	.word	0x00000000
	.align		4
        /*0004*/ 	.word	0xffffffff
	.align		4
        /*0008*/ 	.word	0x00000000
	.align		4
        /*000c*/ 	.word	0xfffffffe
	.align		4
        /*0010*/ 	.word	0x00000000
	.align		4
        /*0014*/ 	.word	0xfffffffd
	.align		4
        /*0018*/ 	.word	0x00000000
	.align		4
        /*001c*/ 	.word	0xfffffffc


//--------------------- .text.matmul_kernel       --------------------------
	.section	.text.matmul_kernel,"ax",@progbits
	.align	128
        .global         matmul_kernel
        .type           matmul_kernel,@function
        .size           matmul_kernel,(.L_x_4 - matmul_kernel)
        .other          matmul_kernel,@"STO_CUDA_ENTRY STV_DEFAULT"
matmul_kernel:
.text.matmul_kernel:
[----:B------:R-:W0:Y:S08]  /*0000*/  LDC R1, c[0x0][0x37c] ;  /* 0x0000df00ff017b82 */ /* 0x000e300000000800 */
[----:B------:R-:W1:Y:S01]  /*0010*/  LDC.64 R12, c[0x0][0x398] ;  /* 0x0000e600ff0c7b82 */ /* 0x000e620000000a00 */
[----:B------:R-:W2:Y:S01]  /*0020*/  S2R R14, SR_TID.X ;  /* 0x00000000000e7919 */ /* 0x000ea20000002100 */
[----:B------:R-:W3:Y:S01]  /*0030*/  LDCU UR4, c[0x0][0x3a0] ;  /* 0x00007400ff0477ac */ /* 0x000ee20008000800 */
[----:B0-----:R-:W-:Y:S01]  /*0040*/  VIADD R1, R1, 0xffffe600 ;  /* 0xffffe60001017836 */ /* 0x001fe20000000000 */
[----:B------:R-:W-:Y:S01]  /*0050*/  UMOV UR5, 0x400 ;  /* 0x0000040000057882 */ /* 0x000fe20000000000 */
[----:B------:R-:W0:Y:S03]  /*0060*/  LDCU.64 UR10, c[0x0][0x358] ;  /* 0x00006b00ff0a77ac */ /* 0x000e260008000a00 */
[----:B------:R-:W4:Y:S01]  /*0070*/  S2UR UR6, SR_CgaCtaId ;  /* 0x00000000000679c3 */ /* 0x000f220000008800 */
[----:B---3--:R-:W-:Y:S01]  /*0080*/  UIADD3 UR4, UPT, UPT, UR4, 0x7f, URZ ;  /* 0x0000007f04047890 */ /* 0x008fe2000fffe0ff */
[----:B-1----:R-:W-:-:S03]  /*0090*/  VIADD R0, R13, 0xff ;  /* 0x000000ff0d007836 */ /* 0x002fc60000000000 */
[----:B------:R-:W-:Y:S02]  /*00a0*/  UISETP.GT.AND UP0, UPT, UR4, 0x7f, UPT ;  /* 0x0000007f0400788c */ /* 0x000fe4000bf04270 */
[----:B------:R-:W-:Y:S01]  /*00b0*/  SHF.R.S32.HI R3, RZ, 0x1f, R0 ;  /* 0x0000001fff037819 */ /* 0x000fe20000011400 */
[----:B----4-:R-:W-:-:S03]  /*00c0*/  ULEA UR5, UR6, UR5, 0x18 ;  /* 0x0000000506057291 */ /* 0x010fc6000f8ec0ff */
[----:B------:R-:W-:-:S04]  /*00d0*/  LEA.HI R3, R3, R0, RZ, 0x8 ;  /* 0x0000000003037211 */ /* 0x000fc800078f40ff */
[----:B------:R-:W-:Y:S02]  /*00e0*/  SHF.R.S32.HI R0, RZ, 0x8, R3 ;  /* 0x00000008ff007819 */ /* 0x000fe40000011403 */
[----:B------:R-:W1:Y:S03]  /*00f0*/  S2R R3, SR_CTAID.X ;  /* 0x0000000000037919 */ /* 0x000e660000002500 */
[----:B------:R-:W-:-:S05]  /*0100*/  IMAD.SHL.U32 R0, R0, 0x8, RZ ;  /* 0x0000000800007824 */ /* 0x000fca00078e00ff */
[-C--:B------:R-:W-:Y:S02]  /*0110*/  IABS R7, R0.reuse ;  /* 0x0000000000077213 */ /* 0x080fe40000000000 */
[----:B------:R-:W-:Y:S02]  /*0120*/  IABS R10, R0 ;  /* 0x00000000000a7213 */ /* 0x000fe40000000000 */
[----:B------:R-:W3:Y:S08]  /*0130*/  I2F.RP R2, R7 ;  /* 0x0000000700027306 */ /* 0x000ef00000209400 */
[----:B---3--:R-:W3:Y:S01]  /*0140*/  MUFU.RCP R2, R2 ;  /* 0x0000000200027308 */ /* 0x008ee20000001000 */
[----:B-1----:R-:W-:Y:S01]  /*0150*/  IABS R8, R3 ;  /* 0x0000000300087213 */ /* 0x002fe20000000000 */
[----:B---3--:R-:W-:-:S02]  /*0160*/  VIADD R4, R2, 0xffffffe ;  /* 0x0ffffffe02047836 */ /* 0x008fc40000000000 */
[----:B------:R-:W-:-:S04]  /*0170*/  IMAD.MOV R2, RZ, RZ, -R10 ;  /* 0x000000ffff027224 */ /* 0x000fc800078e0a0a */
[----:B------:R1:W3:Y:S02]  /*0180*/  F2I.FTZ.U32.TRUNC.NTZ R5, R4 ;  /* 0x0000000400057305 */ /* 0x0002e4000021f000 */
[----:B-1----:R-:W-:Y:S02]  /*0190*/  IMAD.MOV.U32 R4, RZ, RZ, RZ ;  /* 0x000000ffff047224 */ /* 0x002fe400078e00ff */
[----:B---3--:R-:W-:-:S04]  /*01a0*/  IMAD.MOV R6, RZ, RZ, -R5 ;  /* 0x000000ffff067224 */ /* 0x008fc800078e0a05 */
[----:B------:R-:W-:Y:S02]  /*01b0*/  IMAD R9, R6, R7, RZ ;  /* 0x0000000706097224 */ /* 0x000fe400078e02ff */
[----:B------:R-:W-:Y:S02]  /*01c0*/  IMAD.MOV.U32 R6, RZ, RZ, R8 ;  /* 0x000000ffff067224 */ /* 0x000fe400078e0008 */
[----:B------:R-:W-:-:S06]  /*01d0*/  IMAD.HI.U32 R5, R5, R9, R4 ;  /* 0x0000000905057227 */ /* 0x000fcc00078e0004 */
[----:B------:R-:W-:-:S04]  /*01e0*/  IMAD.HI.U32 R5, R5, R6, RZ ;  /* 0x0000000605057227 */ /* 0x000fc800078e00ff */
[----:B------:R-:W-:-:S05]  /*01f0*/  IMAD R2, R5, R2, R6 ;  /* 0x0000000205027224 */ /* 0x000fca00078e0206 */
[----:B------:R-:W-:-:S13]  /*0200*/  ISETP.GT.U32.AND P1, PT, R7, R2, PT ;  /* 0x000000020700720c */ /* 0x000fda0003f24070 */
[----:B------:R-:W-:Y:S02]  /*0210*/  @!P1 IMAD.IADD R2, R2, 0x1, -R7 ;  /* 0x0000000102029824 */ /* 0x000fe400078e0a07 */
[----:B------:R-:W-:Y:S01]  /*0220*/  @!P1 VIADD R5, R5, 0x1 ;  /* 0x0000000105059836 */ /* 0x000fe20000000000 */
[----:B------:R-:W-:Y:S02]  /*0230*/  ISETP.NE.AND P1, PT, R0, RZ, PT ;  /* 0x000000ff0000720c */ /* 0x000fe40003f25270 */
[----:B------:R-:W-:Y:S02]  /*0240*/  ISETP.GE.U32.AND P0, PT, R2, R7, PT ;  /* 0x000000070200720c */ /* 0x000fe40003f06070 */
[----:B------:R-:W-:-:S04]  /*0250*/  LOP3.LUT R2, R3, R0, RZ, 0x3c, !PT ;  /* 0x0000000003027212 */ /* 0x000fc800078e3cff */
[----:B------:R-:W-:Y:S01]  /*0260*/  ISETP.GE.AND P2, PT, R2, RZ, PT ;  /* 0x000000ff0200720c */ /* 0x000fe20003f46270 */
[----:B------:R-:W-:-:S06]  /*0270*/  VIADD R2, R12, 0x1f ;  /* 0x0000001f0c027836 */ /* 0x000fcc0000000000 */
[----:B------:R-:W-:-:S04]  /*0280*/  @P0 VIADD R5, R5, 0x1 ;  /* 0x0000000105050836 */ /* 0x000fc80000000000 */
[----:B------:R-:W-:Y:S01]  /*0290*/  IMAD.MOV.U32 R4, RZ, RZ, R5 ;  /* 0x000000ffff047224 */ /* 0x000fe200078e0005 */
[----:B------:R-:W-:-:S03]  /*02a0*/  SHF.R.S32.HI R5, RZ, 0x1f, R2 ;  /* 0x0000001fff057819 */ /* 0x000fc60000011402 */
[----:B------:R-:W-:Y:S01]  /*02b0*/  @!P2 IMAD.MOV R4, RZ, RZ, -R4 ;  /* 0x000000ffff04a224 */ /* 0x000fe200078e0a04 */
[----:B------:R-:W-:Y:S02]  /*02c0*/  @!P1 LOP3.LUT R4, RZ, R0, RZ, 0x33, !PT ;  /* 0x00000000ff049212 */ /* 0x000fe400078e33ff */
[----:B------:R-:W-:-:S03]  /*02d0*/  LEA.HI R5, R5, R2, RZ, 0x5 ;  /* 0x0000000205057211 */ /* 0x000fc600078f28ff */
[----:B------:R-:W-:Y:S02]  /*02e0*/  IMAD.SHL.U32 R2, R4, 0x8, RZ ;  /* 0x0000000804027824 */ /* 0x000fe400078e00ff */
[----:B------:R-:W-:-:S03]  /*02f0*/  IMAD.MOV R4, RZ, RZ, -R4 ;  /* 0x000000ffff047224 */ /* 0x000fc600078e0a04 */
[----:B------:R-:W-:Y:S01]  /*0300*/  LEA.HI.SX32 R5, R5, -R2, 0x1b ;  /* 0x8000000205057211 */ /* 0x000fe200078fdaff */
[----:B------:R-:W-:Y:S02]  /*0310*/  IMAD R11, R0, R4, R3 ;  /* 0x00000004000b7224 */ /* 0x000fe400078e0203 */
[----:B------:R-:W-:Y:S01]  /*0320*/  IMAD.MOV.U32 R4, RZ, RZ, RZ ;  /* 0x000000ffff047224 */ /* 0x000fe200078e00ff */
[----:B------:R-:W-:-:S04]  /*0330*/  VIMNMX R6, PT, PT, R5, 0x8, PT ;  /* 0x0000000805067848 */ /* 0x000fc80003fe0100 */
[-C--:B------:R-:W-:Y:S02]  /*0340*/  IABS R8, R6.reuse ;  /* 0x0000000600087213 */ /* 0x080fe40000000000 */
[----:B------:R-:W-:Y:S02]  /*0350*/  IABS R0, R6 ;  /* 0x0000000600007213 */ /* 0x000fe40000000000 */
[----:B------:R-:W1:Y:S08]  /*0360*/  I2F.RP R7, R8 ;  /* 0x0000000800077306 */ /* 0x000e700000209400 */
[----:B-1----:R-:W1:Y:S02]  /*0370*/  MUFU.RCP R7, R7 ;  /* 0x0000000700077308 */ /* 0x002e640000001000 */
[----:B-1----:R-:W-:-:S06]  /*0380*/  VIADD R5, R7, 0xffffffe ;  /* 0x0ffffffe07057836 */ /* 0x002fcc0000000000 */
[----:B------:R-:W1:Y:S02]  /*0390*/  F2I.FTZ.U32.TRUNC.NTZ R5, R5 ;  /* 0x0000000500057305 */ /* 0x000e64000021f000 */
[----:B-1----:R-:W-:-:S04]  /*03a0*/  IMAD.MOV R9, RZ, RZ, -R5 ;  /* 0x000000ffff097224 */ /* 0x002fc800078e0a05 */
[----:B------:R-:W-:Y:S01]  /*03b0*/  IMAD.MOV.U32 R3, RZ, RZ, R9 ;  /* 0x000000ffff037224 */ /* 0x000fe200078e0009 */
[----:B------:R-:W-:-:S03]  /*03c0*/  IABS R9, R11 ;  /* 0x0000000b00097213 */ /* 0x000fc60000000000 */
[----:B------:R-:W-:-:S04]  /*03d0*/  IMAD R3, R3, R8, RZ ;  /* 0x0000000803037224 */ /* 0x000fc800078e02ff */
[----:B------:R-:W-:-:S04]  /*03e0*/  IMAD.HI.U32 R4, R5, R3, R4 ;  /* 0x0000000305047227 */ /* 0x000fc800078e0004 */
[----:B------:R-:W-:Y:S02]  /*03f0*/  IMAD.MOV R3, RZ, RZ, -R0 ;  /* 0x000000ffff037224 */ /* 0x000fe400078e0a00 */
[----:B------:R-:W-:Y:S01]  /*0400*/  IMAD.HI.U32 R0, R4, R9, RZ ;  /* 0x0000000904007227 */ /* 0x000fe200078e00ff */
[----:B--2---:R-:W-:-:S03]  /*0410*/  SHF.R.U32.HI R4, RZ, 0x5, R14 ;  /* 0x00000005ff047819 */ /* 0x004fc6000001160e */
[----:B------:R-:W-:Y:S01]  /*0420*/  IMAD R3, R0, R3, R9 ;  /* 0x0000000300037224 */ /* 0x000fe200078e0209 */
[----:B------:R-:W-:-:S04]  /*0430*/  SGXT.U32 R15, R4, 0x2 ;  /* 0x00000002040f781a */ /* 0x000fc80000000000 */
[----:B------:R-:W-:Y:S02]  /*0440*/  ISETP.GT.U32.AND P1, PT, R8, R3, PT ;  /* 0x000000030800720c */ /* 0x000fe40003f24070 */
[C---:B------:R-:W-:Y:S02]  /*0450*/  LOP3.LUT R4, R15.reuse, 0x14, RZ, 0xfc, !PT ;  /* 0x000000140f047812 */ /* 0x040fe400078efcff */
[C---:B------:R-:W-:Y:S02]  /*0460*/  LOP3.LUT R4, R15.reuse, 0x20, RZ, 0xfc, !PT ;  /* 0x000000200f047812 */ /* 0x040fe400078efcff */
[C---:B------:R-:W-:Y:S02]  /*0470*/  LOP3.LUT R4, R15.reuse, 0x2c, RZ, 0xfc, !PT ;  /* 0x0000002c0f047812 */ /* 0x040fe400078efcff */
[C---:B------:R-:W-:Y:S02]  /*0480*/  LOP3.LUT R4, R15.reuse, 0x38, RZ, 0xfc, !PT ;  /* 0x000000380f047812 */ /* 0x040fe400078efcff */
[----:B------:R-:W-:-:S02]  /*0490*/  LOP3.LUT R4, R15, 0x44, RZ, 0xfc, !PT ;  /* 0x000000440f047812 */ /* 0x000fc400078efcff */
[----:B------:R-:W-:Y:S01]  /*04a0*/  LOP3.LUT R4, R15, 0x50, RZ, 0xfc, !PT ;  /* 0x000000500f047812 */ /* 0x000fe200078efcff */
[----:B------:R-:W-:Y:S01]  /*04b0*/  @!P1 IMAD.IADD R3, R3, 0x1, -R8 ;  /* 0x0000000103039824 */ /* 0x000fe200078e0a08 */
[----:B------:R-:W-:Y:S01]  /*04c0*/  LOP3.LUT R4, R15, 0x5c, RZ, 0xfc, !PT ;  /* 0x0000005c0f047812 */ /* 0x000fe200078efcff */
[----:B------:R-:W-:Y:S01]  /*04d0*/  @!P1 VIADD R0, R0, 0x1 ;  /* 0x0000000100009836 */ /* 0x000fe20000000000 */
[----:B------:R-:W-:Y:S02]  /*04e0*/  ISETP.NE.AND P1, PT, R6, RZ, PT ;  /* 0x000000ff0600720c */ /* 0x000fe40003f25270 */
[----:B------:R-:W-:Y:S02]  /*04f0*/  ISETP.GE.U32.AND P0, PT, R3, R8, PT ;  /* 0x000000080300720c */ /* 0x000fe40003f06070 */
[----:B------:R-:W-:Y:S02]  /*0500*/  LOP3.LUT R3, R11, R6, RZ, 0x3c, !PT ;  /* 0x000000060b037212 */ /* 0x000fe400078e3cff */
[----:B------:R-:W-:-:S02]  /*0510*/  LOP3.LUT R4, R15, 0x68, RZ, 0xfc, !PT ;  /* 0x000000680f047812 */ /* 0x000fc400078efcff */
[----:B------:R-:W-:Y:S02]  /*0520*/  ISETP.GE.AND P2, PT, R3, RZ, PT ;  /* 0x000000ff0300720c */ /* 0x000fe40003f46270 */
[----:B------:R-:W-:-:S05]  /*0530*/  LOP3.LUT R4, R15, 0x74, RZ, 0xfc, !PT ;  /* 0x000000740f047812 */ /* 0x000fca00078efcff */
[----:B------:R-:W-:-:S06]  /*0540*/  @P0 VIADD R0, R0, 0x1 ;  /* 0x0000000100000836 */ /* 0x000fcc0000000000 */
[----:B------:R-:W-:Y:S01]  /*0550*/  @!P2 IMAD.MOV R0, RZ, RZ, -R0 ;  /* 0x000000ffff00a224 */ /* 0x000fe200078e0a00 */
[----:B------:R-:W-:-:S05]  /*0560*/  @!P1 LOP3.LUT R0, RZ, R6, RZ, 0x33, !PT ;  /* 0x00000006ff009212 */ /* 0x000fca00078e33ff */
[----:B------:R-:W-:Y:S02]  /*0570*/  IMAD.MOV R3, RZ, RZ, -R0 ;  /* 0x000000ffff037224 */ /* 0x000fe400078e0a00 */
[----:B------:R-:W-:Y:S02]  /*0580*/  IMAD.SHL.U32 R0, R0, 0x100, RZ ;  /* 0x0000010000007824 */ /* 0x000fe400078e00ff */
[----:B------:R-:W-:-:S04]  /*0590*/  IMAD R3, R6, R3, R11 ;  /* 0x0000000306037224 */ /* 0x000fc800078e020b */
[----:B------:R-:W-:Y:S01]  /*05a0*/  IMAD.IADD R3, R2, 0x1, R3 ;  /* 0x0000000102037824 */ /* 0x000fe200078e0203 */
[----:B------:R-:W-:-:S05]  /*05b0*/  LOP3.LUT R2, R14, 0x1f, RZ, 0xc0, !PT ;  /* 0x0000001f0e027812 */ /* 0x000fca00078ec0ff */
[----:B------:R-:W-:Y:S01]  /*05c0*/  IMAD R28, R3, 0x20, R2 ;  /* 0x00000020031c7824 */ /* 0x000fe200078e0202 */
[C---:B------:R-:W-:Y:S02]  /*05d0*/  LOP3.LUT R3, R15.reuse, 0x4, RZ, 0xfc, !PT ;  /* 0x000000040f037812 */ /* 0x040fe400078efcff */
[C---:B------:R-:W-:Y:S02]  /*05e0*/  LOP3.LUT R2, R15.reuse, 0x8, RZ, 0xfc, !PT ;  /* 0x000000080f027812 */ /* 0x040fe400078efcff */
[----:B------:R1:W-:Y:S01]  /*05f0*/  STL [R1+0xcc8], R28 ;  /* 0x000cc81c01007387 */ /* 0x0003e20000100800 */
[C---:B------:R-:W-:Y:S02]  /*0600*/  LOP3.LUT R3, R15.reuse, 0xc, RZ, 0xfc, !PT ;  /* 0x0000000c0f037812 */ /* 0x040fe400078efcff */
[C---:B------:R-:W-:Y:S01]  /*0610*/  LOP3.LUT R2, R15.reuse, 0x10, RZ, 0xfc, !PT ;  /* 0x000000100f027812 */ /* 0x040fe200078efcff */
[----:B------:R1:W-:Y:S01]  /*0620*/  STL [R1+0x1e8], R0 ;  /* 0x0001e80001007387 */ /* 0x0003e20000100800 */
[----:B------:R-:W-:-:S02]  /*0630*/  LOP3.LUT R3, R15, 0x18, RZ, 0xfc, !PT ;  /* 0x000000180f037812 */ /* 0x000fc400078efcff */
[C---:B------:R-:W-:Y:S02]  /*0640*/  LOP3.LUT R2, R15.reuse, 0x1c, RZ, 0xfc, !PT ;  /* 0x0000001c0f027812 */ /* 0x040fe400078efcff */
[C---:B------:R-:W-:Y:S02]  /*0650*/  LOP3.LUT R3, R15.reuse, 0x24, RZ, 0xfc, !PT ;  /* 0x000000240f037812 */ /* 0x040fe400078efcff */
[C---:B------:R-:W-:Y:S02]  /*0660*/  LOP3.LUT R2, R15.reuse, 0x28, RZ, 0xfc, !PT ;  /* 0x000000280f027812 */ /* 0x040fe400078efcff */
[C---:B------:R-:W-:Y:S02]  /*0670*/  LOP3.LUT R3, R15.reuse, 0x30, RZ, 0xfc, !PT ;  /* 0x000000300f037812 */ /* 0x040fe400078efcff */
[C---:B------:R-:W-:Y:S02]  /*0680*/  LOP3.LUT R2, R15.reuse, 0x34, RZ, 0xfc, !PT ;  /* 0x000000340f027812 */ /* 0x040fe400078efcff */
        /* <DEDUP_REMOVED lines=11> */
[----:B------:R-:W-:Y:S01]  /*0740*/  LOP3.LUT R2, R15, 0x7c, RZ, 0xfc, !PT ;  /* 0x0000007c0f027812 */ /* 0x000fe200078efcff */
[----:B01----:R-:W-:Y:S06]  /*0750*/  BRA.U UP0, `(.L_x_0) ;  /* 0x00000001005c7547 */ /* 0x003fec000b800000 */
[----:B------:R-:W-:Y:S01]  /*0760*/  IMAD.SHL.U32 R0, R14, 0x20, RZ ;  /* 0x000000200e007824 */ /* 0x000fe200078e00ff */
[----:B------:R-:W-:Y:S02]  /*0770*/  CS2R R24, SRZ ;  /* 0x0000000000187805 */ /* 0x000fe4000001ff00 */
[----:B------:R-:W-:Y:S02]  /*0780*/  CS2R R26, SRZ ;  /* 0x00000000001a7805 */ /* 0x000fe4000001ff00 */
[----:B------:R-:W-:Y:S02]  /*0790*/  CS2R R20, SRZ ;  /* 0x0000000000147805 */ /* 0x000fe4000001ff00 */
[----:B------:R-:W-:Y:S01]  /*07a0*/  CS2R R22, SRZ ;  /* 0x0000000000167805 */ /* 0x000fe2000001ff00 */
[----:B------:R0:W-:Y:S01]  /*07b0*/  STL [R1+0xc98], R0 ;  /* 0x000c980001007387 */ /* 0x0001e20000100800 */
[----:B------:R-:W-:Y:S02]  /*07c0*/  CS2R R16, SRZ ;  /* 0x0000000000107805 */ /* 0x000fe4000001ff00 */
[----:B------:R-:W-:-:S02]  /*07d0*/  CS2R R18, SRZ ;  /* 0x0000000000127805 */ /* 0x000fc4000001ff00 */
[----:B------:R-:W-:Y:S01]  /*07e0*/  CS2R R12, SRZ ;  /* 0x00000000000c7805 */ /* 0x000fe2000001ff00 */
[----:B------:R0:W-:Y:S01]  /*07f0*/  STL [R1], RZ ;  /* 0x000000ff01007387 */ /* 0x0001e20000100800 */
[----:B------:R-:W-:Y:S02]  /*0800*/  CS2R R14, SRZ ;  /* 0x00000000000e7805 */ /* 0x000fe4000001ff00 */
[----:B------:R-:W-:Y:S02]  /*0810*/  CS2R R8, SRZ ;  /* 0x0000000000087805 */ /* 0x000fe4000001ff00 */
[----:B------:R-:W-:Y:S01]  /*0820*/  CS2R R10, SRZ ;  /* 0x00000000000a7805 */ /* 0x000fe2000001ff00 */
[----:B------:R0:W-:Y:S01]  /*0830*/  STL [R1+0x4], RZ ;  /* 0x000004ff01007387 */ /* 0x0001e20000100800 */
[----:B------:R-:W-:Y:S02]  /*0840*/  CS2R R4, SRZ ;  /* 0x0000000000047805 */ /* 0x000fe4000001ff00 */
[----:B------:R-:W-:Y:S01]  /*0850*/  CS2R R6, SRZ ;  /* 0x0000000000067805 */ /* 0x000fe2000001ff00 */
[----:B------:R0:W-:Y:S04]  /*0860*/  STL [R1+0x8], RZ ;  /* 0x000008ff01007387 */ /* 0x0001e80000100800 */
[----:B------:R0:W-:Y:S04]  /*0870*/  STL [R1+0xc], RZ ;  /* 0x00000cff01007387 */ /* 0x0001e80000100800 */
[----:B------:R0:W-:Y:S04]  /*0880*/  STL [R1+0x10], RZ ;  /* 0x000010ff01007387 */ /* 0x0001e80000100800 */
[----:B------:R0:W-:Y:S04]  /*0890*/  STL [R1+0x14], RZ ;  /* 0x000014ff01007387 */ /* 0x0001e80000100800 */
[----:B------:R0:W-:Y:S04]  /*08a0*/  STL [R1+0x18], RZ ;  /* 0x000018ff01007387 */ /* 0x0001e80000100800 */
[----:B------:R0:W-:Y:S01]  /*08b0*/  STL [R1+0x1c], RZ ;  /* 0x00001cff01007387 */ /* 0x0001e20000100800 */
[----:B------:R-:W-:Y:S05]  /*08c0*/  BRA `(.L_x_1) ;  /* 0x0000035400187947 */ /* 0x000fea0003800000 */
.L_x_0:
[----:B------:R-:W-:Y:S01]  /*08d0*/  IABS R2, R13 ;  /* 0x0000000d00027213 */ /* 0x000fe20000000000 */
[----:B------:R0:W-:Y:S01]  /*08e0*/  STL [R1+0xe28], R13 ;  /* 0x000e280d01007387 */ /* 0x0001e20000100800 */
[----:B------:R-:W-:Y:S01]  /*08f0*/  IMAD.MOV.U32 R4, RZ, RZ, RZ ;  /* 0x000000ffff047224 */ /* 0x000fe200078e00ff */
[----:B------:R-:W1:Y:S01]  /*0900*/  LDCU UR6, c[0x0][0x3a8] ;  /* 0x00007500ff0677ac */ /* 0x000e620008000800 */
[----:B------:R-:W2:Y:S01]  /*0910*/  LDCU UR7, c[0x0][0x3ac] ;  /* 0x00007580ff0777ac */ /* 0x000ea20008000800 */
[----:B0-----:R-:W3:Y:S01]  /*0920*/  LDL R13, [R1+0x1e8] ;  /* 0x0001e800010d7983 */ /* 0x001ee20000100800 */
[----:B------:R-:W0:Y:S01]  /*0930*/  I2F.RP R0, R2 ;  /* 0x0000000200007306 */ /* 0x000e220000209400 */
[----:B------:R-:W4:Y:S01]  /*0940*/  LDCU.64 UR8, c[0x0][0x388] ;  /* 0x00007100ff0877ac */ /* 0x000f220008000a00 */
[----:B------:R-:W5:Y:S01]  /*0950*/  LDCU UR12, c[0x0][0x3b0] ;  /* 0x00007600ff0c77ac */ /* 0x000f620008000800 */
[----:B------:R-:W1:Y:S01]  /*0960*/  LDCU UR13, c[0x0][0x3a4] ;  /* 0x00007480ff0d77ac */ /* 0x000e620008000800 */
[----:B------:R-:W1:Y:S04]  /*0970*/  LDCU UR14, c[0x0][0x3a0] ;  /* 0x00007400ff0e77ac */ /* 0x000e680008000800 */
[----:B0-----:R-:W0:Y:S02]  /*0980*/  MUFU.RCP R0, R0 ;  /* 0x0000000000007308 */ /* 0x001e240000001000 */
[----:B0-----:R-:W-:-:S06]  /*0990*/  VIADD R0, R0, 0xffffffe ;  /* 0x0ffffffe00007836 */ /* 0x001fcc0000000000 */
[----:B------:R-:W0:Y:S02]  /*09a0*/  F2I.FTZ.U32.TRUNC.NTZ R5, R0 ;  /* 0x0000000000057305 */ /* 0x000e24000021f000 */
[----:B0-----:R-:W-:-:S04]  /*09b0*/  IMAD.MOV R23, RZ, RZ, -R5 ;  /* 0x000000ffff177224 */ /* 0x001fc800078e0a05 */
[----:B------:R-:W-:-:S04]  /*09c0*/  IMAD R23, R23, R2, RZ ;  /* 0x0000000217177224 */ /* 0x000fc800078e02ff */
[----:B------:R-:W-:-:S04]  /*09d0*/  IMAD.HI.U32 R23, R5, R23, R4 ;  /* 0x0000001705177227 */ /* 0x000fc800078e0004 */
[C---:B---3--:R-:W-:Y:S02]  /*09e0*/  VIADD R0, R13.reuse, 0xfe ;  /* 0x000000fe0d007836 */ /* 0x048fe40000000000 */
[C---:B------:R-:W-:Y:S02]  /*09f0*/  VIADD R3, R13.reuse, 0xff ;  /* 0x000000ff0d037836 */ /* 0x040fe40000000000 */
[C---:B------:R-:W-:Y:S01]  /*0a00*/  VIADD R8, R13.reuse, 0xfd ;  /* 0x000000fd0d087836 */ /* 0x040fe20000000000 */
[----:B------:R-:W-:Y:S01]  /*0a10*/  IABS R7, R0 ;  /* 0x0000000000077213 */ /* 0x000fe20000000000 */
[----:B------:R-:W-:Y:S01]  /*0a20*/  VIADD R25, R13, 0x10 ;  /* 0x000000100d197836 */ /* 0x000fe20000000000 */
[----:B------:R-:W-:Y:S02]  /*0a30*/  IABS R6, R3 ;  /* 0x0000000300067213 */ /* 0x000fe40000000000 */
[----:B------:R-:W-:Y:S01]  /*0a40*/  IABS R11, R8 ;  /* 0x00000008000b7213 */ /* 0x000fe20000000000 */
[----:B------:R-:W-:Y:S01]  /*0a50*/  IMAD.MOV.U32 R5, RZ, RZ, R7 ;  /* 0x000000ffff057224 */ /* 0x000fe200078e0007 */
[----:B------:R-:W-:Y:S01]  /*0a60*/  ISETP.GE.AND P4, PT, R3, RZ, PT ;  /* 0x000000ff0300720c */ /* 0x000fe20003f86270 */
[----:B------:R-:W-:Y:S01]  /*0a70*/  IMAD.HI.U32 R7, R23, R6, RZ ;  /* 0x0000000617077227 */ /* 0x000fe200078e00ff */
[----:B------:R-:W-:-:S03]  /*0a80*/  ISETP.GE.AND P2, PT, R0, RZ, PT ;  /* 0x000000ff0000720c */ /* 0x000fc60003f46270 */
[----:B------:R-:W-:Y:S02]  /*0a90*/  IMAD.MOV R7, RZ, RZ, -R7 ;  /* 0x000000ffff077224 */ /* 0x000fe400078e0a07 */
[----:B------:R-:W-:-:S04]  /*0aa0*/  IMAD.HI.U32 R4, R23, R5, RZ ;  /* 0x0000000517047227 */ /* 0x000fc800078e00ff */
[C---:B------:R-:W-:Y:S02]  /*0ab0*/  IMAD R6, R2.reuse, R7, R6 ;  /* 0x0000000702067224 */ /* 0x040fe400078e0206 */
[----:B------:R-:W-:Y:S02]  /*0ac0*/  IMAD.MOV R4, RZ, RZ, -R4 ;  /* 0x000000ffff047224 */ /* 0x000fe400078e0a04 */
[C---:B------:R-:W-:Y:S01]  /*0ad0*/  VIADD R7, R13.reuse, 0xfb ;  /* 0x000000fb0d077836 */ /* 0x040fe20000000000 */
[C---:B------:R-:W-:Y:S01]  /*0ae0*/  ISETP.GT.U32.AND P0, PT, R2.reuse, R6, PT ;  /* 0x000000060200720c */ /* 0x040fe20003f04070 */
[C---:B------:R-:W-:Y:S02]  /*0af0*/  IMAD R5, R2.reuse, R4, R5 ;  /* 0x0000000402057224 */ /* 0x040fe400078e0205 */
[----:B------:R-:W-:Y:S01]  /*0b00*/  VIADD R4, R13, 0xfc ;  /* 0x000000fc0d047836 */ /* 0x000fe20000000000 */
[----:B------:R-:W-:Y:S01]  /*0b10*/  IABS R10, R7 ;  /* 0x00000007000a7213 */ /* 0x000fe20000000000 */
[----:B------:R-:W-:Y:S01]  /*0b20*/  IMAD.HI.U32 R15, R23, R11, RZ ;  /* 0x0000000b170f7227 */ /* 0x000fe200078e00ff */
[----:B------:R-:W-:-:S02]  /*0b30*/  ISETP.GT.U32.AND P1, PT, R2, R5, PT ;  /* 0x000000050200720c */ /* 0x000fc40003f24070 */
[----:B------:R-:W-:Y:S01]  /*0b40*/  IABS R9, R4 ;  /* 0x0000000400097213 */ /* 0x000fe20000000000 */
[----:B------:R-:W-:Y:S01]  /*0b50*/  IMAD.HI.U32 R0, R23, R10, RZ ;  /* 0x0000000a17007227 */ /* 0x000fe200078e00ff */
[----:B------:R-:W-:-:S03]  /*0b60*/  ISETP.GE.AND P3, PT, R4, RZ, PT ;  /* 0x000000ff0400720c */ /* 0x000fc60003f66270 */
[----:B------:R-:W-:Y:S02]  /*0b70*/  @!P0 IMAD.IADD R6, R6, 0x1, -R2 ;  /* 0x0000000106068824 */ /* 0x000fe400078e0a02 */
[----:B------:R-:W-:-:S03]  /*0b80*/  IMAD.HI.U32 R14, R23, R9, RZ ;  /* 0x00000009170e7227 */ /* 0x000fc600078e00ff */
[----:B------:R-:W-:Y:S01]  /*0b90*/  ISETP.GT.U32.AND P5, PT, R2, R6, PT ;  /* 0x000000060200720c */ /* 0x000fe20003fa4070 */
[----:B------:R-:W-:Y:S01]  /*0ba0*/  @!P1 IMAD.IADD R5, R5, 0x1, -R2 ;  /* 0x0000000105059824 */ /* 0x000fe200078e0a02 */
[----:B------:R-:W-:Y:S01]  /*0bb0*/  ISETP.GE.AND P1, PT, R8, RZ, PT ;  /* 0x000000ff0800720c */ /* 0x000fe20003f26270 */
[----:B------:R-:W-:Y:S02]  /*0bc0*/  IMAD.MOV R15, RZ, RZ, -R15 ;  /* 0x000000ffff0f7224 */ /* 0x000fe400078e0a0f */
[----:B------:R-:W-:Y:S01]  /*0bd0*/  IMAD.MOV R4, RZ, RZ, -R0 ;  /* 0x000000ffff047224 */ /* 0x000fe200078e0a00 */
[C---:B------:R-:W-:Y:S01]  /*0be0*/  ISETP.GT.U32.AND P6, PT, R2.reuse, R5, PT ;  /* 0x000000050200720c */ /* 0x040fe20003fc4070 */
[----:B------:R-:W-:Y:S02]  /*0bf0*/  IMAD.MOV R14, RZ, RZ, -R14 ;  /* 0x000000ffff0e7224 */ /* 0x000fe400078e0a0e */
[C---:B------:R-:W-:Y:S02]  /*0c00*/  IMAD R3, R2.reuse, R15, R11 ;  /* 0x0000000f02037224 */ /* 0x040fe400078e020b */
[----:B------:R-:W-:-:S02]  /*0c10*/  IMAD R4, R2, R4, R10 ;  /* 0x0000000402047224 */ /* 0x000fc400078e020a */
[----:B------:R-:W-:Y:S01]  /*0c20*/  @!P5 IMAD.IADD R6, R6, 0x1, -R2 ;  /* 0x000000010606d824 */ /* 0x000fe200078e0a02 */
[C---:B------:R-:W-:Y:S01]  /*0c30*/  ISETP.GT.U32.AND P0, PT, R2.reuse, R3, PT ;  /* 0x000000030200720c */ /* 0x040fe20003f04070 */
[C---:B------:R-:W-:Y:S02]  /*0c40*/  IMAD R9, R2.reuse, R14, R9 ;  /* 0x0000000e02097224 */ /* 0x040fe400078e0209 */
[----:B------:R-:W-:Y:S02]  /*0c50*/  IMAD.MOV.U32 R17, RZ, RZ, R6 ;  /* 0x000000ffff117224 */ /* 0x000fe400078e0006 */
[--C-:B------:R-:W-:Y:S01]  /*0c60*/  @!P6 IMAD.IADD R5, R5, 0x1, -R2.reuse ;  /* 0x000000010505e824 */ /* 0x100fe200078e0a02 */
[C---:B------:R-:W-:Y:S01]  /*0c70*/  ISETP.GT.U32.AND P5, PT, R2.reuse, R9, PT ;  /* 0x000000090200720c */ /* 0x040fe20003fa4070 */
[----:B------:R-:W-:Y:S01]  /*0c80*/  @!P4 IMAD.MOV R17, RZ, RZ, -R17 ;  /* 0x000000ffff11c224 */ /* 0x000fe200078e0a11 */
[----:B------:R-:W-:Y:S01]  /*0c90*/  ISETP.GT.U32.AND P4, PT, R2, R4, PT ;  /* 0x000000040200720c */ /* 0x000fe20003f84070 */
[----:B------:R-:W-:Y:S01]  /*0ca0*/  IMAD.MOV.U32 R16, RZ, RZ, R5 ;  /* 0x000000ffff107224 */ /* 0x000fe200078e0005 */
[----:B------:R-:W-:Y:S01]  /*0cb0*/  ISETP.GE.AND P6, PT, R7, RZ, PT ;  /* 0x000000ff0700720c */ /* 0x000fe20003fc6270 */
[----:B------:R-:W-:Y:S01]  /*0cc0*/  VIADD R7, R13, 0xf9 ;  /* 0x000000f90d077836 */ /* 0x000fe20000000000 */
[----:B------:R0:W-:Y:S01]  /*0cd0*/  STL [R1+0xa8], R17 ;  /* 0x0000a81101007387 */ /* 0x0001e20000100800 */
[----:B------:R-:W-:-:S02]  /*0ce0*/  @!P0 IMAD.IADD R3, R3, 0x1, -R2 ;  /* 0x0000000103038824 */ /* 0x000fc400078e0a02 */
[C---:B------:R-:W-:Y:S01]  /*0cf0*/  VIADD R8, R13.reuse, 0xf8 ;  /* 0x000000f80d087836 */ /* 0x040fe20000000000 */
[----:B------:R-:W-:Y:S01]  /*0d00*/  IABS R20, R7 ;  /* 0x0000000700147213 */ /* 0x000fe20000000000 */
[----:B------:R-:W-:Y:S01]  /*0d10*/  VIADD R0, R13, 0xfa ;  /* 0x000000fa0d007836 */ /* 0x000fe20000000000 */
[----:B------:R-:W-:Y:S01]  /*0d20*/  ISETP.GT.U32.AND P0, PT, R2, R3, PT ;  /* 0x000000030200720c */ /* 0x000fe20003f04070 */
[--C-:B------:R-:W-:Y:S01]  /*0d30*/  @!P5 IMAD.IADD R9, R9, 0x1, -R2.reuse ;  /* 0x000000010909d824 */ /* 0x100fe200078e0a02 */
[----:B------:R-:W-:Y:S01]  /*0d40*/  IABS R10, R8 ;  /* 0x00000008000a7213 */ /* 0x000fe20000000000 */
[----:B------:R-:W-:Y:S01]  /*0d50*/  @!P4 IMAD.IADD R4, R4, 0x1, -R2 ;  /* 0x000000010404c824 */ /* 0x000fe200078e0a02 */
[----:B------:R-:W-:Y:S01]  /*0d60*/  IABS R19, R0 ;  /* 0x0000000000137213 */ /* 0x000fe20000000000 */
[----:B------:R-:W-:Y:S01]  /*0d70*/  IMAD.HI.U32 R5, R23, R20, RZ ;  /* 0x0000001417057227 */ /* 0x000fe200078e00ff */
[C---:B------:R-:W-:Y:S02]  /*0d80*/  ISETP.GT.U32.AND P5, PT, R2.reuse, R9, PT ;  /* 0x000000090200720c */ /* 0x040fe40003fa4070 */
[----:B------:R-:W-:Y:S01]  /*0d90*/  ISETP.GT.U32.AND P4, PT, R2, R4, PT ;  /* 0x000000040200720c */ /* 0x000fe20003f84070 */
[----:B------:R-:W-:-:S02]  /*0da0*/  IMAD.MOV R5, RZ, RZ, -R5 ;  /* 0x000000ffff057224 */ /* 0x000fc400078e0a05 */
[----:B------:R-:W-:Y:S02]  /*0db0*/  IMAD.MOV.U32 R6, RZ, RZ, R10 ;  /* 0x000000ffff067224 */ /* 0x000fe400078e000a */
[----:B------:R-:W-:Y:S02]  /*0dc0*/  IMAD R20, R2, R5, R20 ;  /* 0x0000000502147224 */ /* 0x000fe400078e0214 */
[----:B------:R-:W-:Y:S01]  /*0dd0*/  @!P0 IMAD.IADD R3, R3, 0x1, -R2 ;  /* 0x0000000103038824 */ /* 0x000fe200078e0a02 */
[----:B------:R-:W-:Y:S01]  /*0de0*/  ISETP.GE.AND P0, PT, R7, RZ, PT ;  /* 0x000000ff0700720c */ /* 0x000fe20003f06270 */
[----:B------:R-:W-:-:S04]  /*0df0*/  IMAD.HI.U32 R10, R23, R19, RZ ;  /* 0x00000013170a7227 */ /* 0x000fc800078e00ff */
[--C-:B------:R-:W-:Y:S01]  /*0e00*/  @!P4 IMAD.IADD R4, R4, 0x1, -R2.reuse ;  /* 0x000000010404c824 */ /* 0x100fe200078e0a02 */
[----:B------:R-:W-:Y:S01]  /*0e10*/  ISETP.GT.U32.AND P4, PT, R2, R20, PT ;  /* 0x000000140200720c */ /* 0x000fe20003f84070 */
[----:B------:R-:W-:Y:S01]  /*0e20*/  @!P5 IMAD.IADD R9, R9, 0x1, -R2 ;  /* 0x000000010909d824 */ /* 0x000fe200078e0a02 */
[----:B------:R-:W-:Y:S01]  /*0e30*/  ISETP.GE.AND P5, PT, R8, RZ, PT ;  /* 0x000000ff0800720c */ /* 0x000fe20003fa6270 */
[----:B------:R-:W-:Y:S01]  /*0e40*/  @!P2 IMAD.MOV R16, RZ, RZ, -R16 ;  /* 0x000000ffff10a224 */ /* 0x000fe200078e0a10 */
[----:B------:R-:W-:Y:S01]  /*0e50*/  ISETP.GE.AND P2, PT, R0, RZ, PT ;  /* 0x000000ff0000720c */ /* 0x000fe20003f46270 */
[----:B------:R-:W-:Y:S02]  /*0e60*/  IMAD.MOV.U32 R15, RZ, RZ, R3 ;  /* 0x000000ffff0f7224 */ /* 0x000fe400078e0003 */
[----:B------:R-:W-:Y:S01]  /*0e70*/  IMAD.MOV.U32 R14, RZ, RZ, R9 ;  /* 0x000000ffff0e7224 */ /* 0x000fe200078e0009 */
[----:B------:R-:W-:Y:S01]  /*0e80*/  STL [R1+0xac], R16 ;  /* 0x0000ac1001007387 */ /* 0x000fe20000100800 */
[----:B------:R-:W-:-:S04]  /*0e90*/  IMAD.HI.U32 R0, R23, R6, RZ ;  /* 0x0000000617007227 */ /* 0x000fc800078e00ff */
[----:B------:R-:W-:Y:S02]  /*0ea0*/  IMAD.MOV R7, RZ, RZ, -R10 ;  /* 0x000000ffff077224 */ /* 0x000fe400078e0a0a */
[----:B------:R-:W-:Y:S02]  /*0eb0*/  @!P1 IMAD.MOV R15, RZ, RZ, -R15 ;  /* 0x000000ffff0f9224 */ /* 0x000fe400078e0a0f */
[----:B------:R-:W-:Y:S02]  /*0ec0*/  VIADD R11, R13, 0xf7 ;  /* 0x000000f70d0b7836 */ /* 0x000fe40000000000 */
[----:B------:R-:W-:Y:S01]  /*0ed0*/  @!P3 IMAD.MOV R14, RZ, RZ, -R14 ;  /* 0x000000ffff0eb224 */ /* 0x000fe200078e0a0e */
[----:B------:R-:W-:Y:S01]  /*0ee0*/  STL [R1+0xbc], R15 ;  /* 0x0000bc0f01007387 */ /* 0x000fe20000100800 */
[----:B------:R-:W-:Y:S01]  /*0ef0*/  IMAD.MOV R0, RZ, RZ, -R0 ;  /* 0x000000ffff007224 */ /* 0x000fe200078e0a00 */
[----:B------:R-:W-:Y:S01]  /*0f00*/  ISETP.GE.AND P3, PT, R11, RZ, PT ;  /* 0x000000ff0b00720c */ /* 0x000fe20003f66270 */
[C---:B------:R-:W-:Y:S01]  /*0f10*/  IMAD R19, R2.reuse, R7, R19 ;  /* 0x0000000702137224 */ /* 0x040fe200078e0213 */
[----:B------:R3:W-:Y:S01]  /*0f20*/  STL [R1+0xe4], R14 ;  /* 0x0000e40e01007387 */ /* 0x0007e20000100800 */
[----:B------:R-:W-:Y:S01]  /*0f30*/  VIADD R8, R13, 0xf6 ;  /* 0x000000f60d087836 */ /* 0x000fe20000000000 */
[----:B------:R-:W-:Y:S01]  /*0f40*/  IABS R11, R11 ;  /* 0x0000000b000b7213 */ /* 0x000fe20000000000 */
[C---:B------:R-:W-:Y:S01]  /*0f50*/  IMAD R0, R2.reuse, R0, R6 ;  /* 0x0000000002007224 */ /* 0x040fe200078e0206 */
[----:B------:R-:W-:Y:S01]  /*0f60*/  ISETP.GT.U32.AND P1, PT, R2, R19, PT ;  /* 0x000000130200720c */ /* 0x000fe20003f24070 */
[----:B------:R-:W-:-:S02]  /*0f70*/  @!P4 IMAD.IADD R20, R20, 0x1, -R2 ;  /* 0x000000011414c824 */ /* 0x000fc400078e0a02 */
[----:B0-----:R-:W-:Y:S02]  /*0f80*/  IMAD.MOV.U32 R17, RZ, RZ, R4 ;  /* 0x000000ffff117224 */ /* 0x001fe400078e0004 */
[C---:B------:R-:W-:Y:S01]  /*0f90*/  IMAD.HI.U32 R9, R23.reuse, R11, RZ ;  /* 0x0000000b17097227 */ /* 0x040fe200078e00ff */
[----:B---3--:R-:W-:Y:S02]  /*0fa0*/  IABS R14, R8 ;  /* 0x00000008000e7213 */ /* 0x008fe40000000000 */
[C---:B------:R-:W-:Y:S01]  /*0fb0*/  ISETP.GT.U32.AND P4, PT, R2.reuse, R20, PT ;  /* 0x000000140200720c */ /* 0x040fe20003f84070 */
[----:B------:R-:W-:Y:S01]  /*0fc0*/  @!P6 IMAD.MOV R17, RZ, RZ, -R17 ;  /* 0x000000ffff11e224 */ /* 0x000fe200078e0a11 */
[----:B------:R-:W-:Y:S01]  /*0fd0*/  ISETP.GT.U32.AND P6, PT, R2, R0, PT ;  /* 0x000000000200720c */ /* 0x000fe20003fc4070 */
[----:B------:R-:W-:-:S03]  /*0fe0*/  IMAD.HI.U32 R5, R23, R14, RZ ;  /* 0x0000000e17057227 */ /* 0x000fc600078e00ff */
[----:B------:R0:W-:Y:S01]  /*0ff0*/  STL [R1+0xec], R17 ;  /* 0x0000ec1101007387 */ /* 0x0001e20000100800 */
[----:B------:R-:W-:Y:S02]  /*1000*/  IMAD.MOV R9, RZ, RZ, -R9 ;  /* 0x000000ffff097224 */ /* 0x000fe400078e0a09 */
[----:B------:R-:W-:Y:S02]  /*1010*/  IMAD.MOV R5, RZ, RZ, -R5 ;  /* 0x000000ffff057224 */ /* 0x000fe400078e0a05 */
[----:B------:R-:W-:Y:S02]  /*1020*/  VIADD R16, R13, 0xf5 ;  /* 0x000000f50d107836 */ /* 0x000fe40000000000 */
[----:B------:R-:W-:Y:S02]  /*1030*/  @!P1 IMAD.IADD R19, R19, 0x1, -R2 ;  /* 0x0000000113139824 */ /* 0x000fe400078e0a02 */
[C---:B------:R-:W-:Y:S01]  /*1040*/  IMAD R11, R2.reuse, R9, R11 ;  /* 0x00000009020b7224 */ /* 0x040fe200078e020b */
[----:B------:R-:W-:Y:S01]  /*1050*/  IABS R7, R16 ;  /* 0x0000001000077213 */ /* 0x000fe20000000000 */
[C---:B------:R-:W-:Y:S01]  /*1060*/  IMAD R14, R2.reuse, R5, R14 ;  /* 0x00000005020e7224 */ /* 0x040fe200078e020e */
[----:B------:R-:W-:Y:S01]  /*1070*/  ISETP.GT.U32.AND P1, PT, R2, R19, PT ;  /* 0x000000130200720c */ /* 0x000fe20003f24070 */
[--C-:B------:R-:W-:Y:S01]  /*1080*/  @!P4 IMAD.IADD R20, R20, 0x1, -R2.reuse ;  /* 0x000000011414c824 */ /* 0x100fe200078e0a02 */
[----:B------:R-:W-:Y:S01]  /*1090*/  ISETP.GT.U32.AND P4, PT, R2, R11, PT ;  /* 0x0000000b0200720c */ /* 0x000fe20003f84070 */
[----:B------:R-:W-:Y:S01]  /*10a0*/  @!P6 IMAD.IADD R0, R0, 0x1, -R2 ;  /* 0x000000010000e824 */ /* 0x000fe200078e0a02 */
[----:B------:R-:W-:Y:S01]  /*10b0*/  ISETP.GT.U32.AND P6, PT, R2, R14, PT ;  /* 0x0000000e0200720c */ /* 0x000fe20003fc4070 */
[----:B------:R-:W-:-:S04]  /*10c0*/  IMAD.HI.U32 R10, R23, R7, RZ ;  /* 0x00000007170a7227 */ /* 0x000fc800078e00ff */
[C---:B------:R-:W-:Y:S02]  /*10d0*/  VIADD R6, R13.reuse, 0xf4 ;  /* 0x000000f40d067836 */ /* 0x040fe40000000000 */
[----:B------:R-:W-:Y:S02]  /*10e0*/  IMAD.MOV R4, RZ, RZ, -R10 ;  /* 0x000000ffff047224 */ /* 0x000fe400078e0a0a */
[----:B------:R-:W-:Y:S01]  /*10f0*/  VIADD R10, R13, 0xf2 ;  /* 0x000000f20d0a7836 */ /* 0x000fe20000000000 */
[----:B------:R-:W-:Y:S01]  /*1100*/  IABS R15, R6 ;  /* 0x00000006000f7213 */ /* 0x000fe20000000000 */
[----:B------:R-:W-:Y:S02]  /*1110*/  IMAD R7, R2, R4, R7 ;  /* 0x0000000402077224 */ /* 0x000fe400078e0207 */
[--C-:B------:R-:W-:Y:S01]  /*1120*/  @!P1 IMAD.IADD R19, R19, 0x1, -R2.reuse ;  /* 0x0000000113139824 */ /* 0x100fe200078e0a02 */
[----:B0-----:R-:W-:Y:S01]  /*1130*/  IABS R17, R10 ;  /* 0x0000000a00117213 */ /* 0x001fe20000000000 */
[----:B------:R-:W-:Y:S01]  /*1140*/  VIADD R4, R13, 0xf3 ;  /* 0x000000f30d047836 */ /* 0x000fe20000000000 */
[----:B------:R-:W-:Y:S01]  /*1150*/  ISETP.GE.AND P1, PT, R8, RZ, PT ;  /* 0x000000ff0800720c */ /* 0x000fe20003f26270 */
[--C-:B------:R-:W-:Y:S01]  /*1160*/  @!P4 IMAD.IADD R11, R11, 0x1, -R2.reuse ;  /* 0x000000010b0bc824 */ /* 0x100fe200078e0a02 */
[----:B------:R-:W-:Y:S01]  /*1170*/  ISETP.GT.U32.AND P4, PT, R2, R0, PT ;  /* 0x000000000200720c */ /* 0x000fe20003f84070 */
[----:B------:R-:W-:Y:S01]  /*1180*/  @!P6 IMAD.IADD R14, R14, 0x1, -R2 ;  /* 0x000000010e0ee824 */ /* 0x000fe200078e0a02 */
[----:B------:R-:W-:Y:S01]  /*1190*/  IABS R8, R4 ;  /* 0x0000000400087213 */ /* 0x000fe20000000000 */
[----:B------:R-:W-:-:S03]  /*11a0*/  IMAD.HI.U32 R3, R23, R15, RZ ;  /* 0x0000000f17037227 */ /* 0x000fc600078e00ff */
[----:B------:R-:W-:Y:S01]  /*11b0*/  ISETP.GT.U32.AND P6, PT, R2, R14, PT ;  /* 0x0000000e0200720c */ /* 0x000fe20003fc4070 */
[----:B------:R-:W-:Y:S02]  /*11c0*/  IMAD.MOV.U32 R22, RZ, RZ, R19 ;  /* 0x000000ffff167224 */ /* 0x000fe400078e0013 */
[----:B------:R-:W-:Y:S02]  /*11d0*/  IMAD.MOV R3, RZ, RZ, -R3 ;  /* 0x000000ffff037224 */ /* 0x000fe400078e0a03 */
[----:B------:R-:W-:-:S04]  /*11e0*/  IMAD.HI.U32 R19, R23, R17, RZ ;  /* 0x0000001117137227 */ /* 0x000fc800078e00ff */
[----:B------:R-:W-:Y:S01]  /*11f0*/  @!P2 IMAD.MOV R22, RZ, RZ, -R22 ;  /* 0x000000ffff16a224 */ /* 0x000fe200078e0a16 */
[C---:B------:R-:W-:Y:S01]  /*1200*/  ISETP.GT.U32.AND P2, PT, R2.reuse, R11, PT ;  /* 0x0000000b0200720c */ /* 0x040fe20003f44070 */
[----:B------:R-:W-:Y:S02]  /*1210*/  IMAD R15, R2, R3, R15 ;  /* 0x00000003020f7224 */ /* 0x000fe400078e020f */
[----:B------:R-:W-:Y:S01]  /*1220*/  IMAD.HI.U32 R21, R23, R8, RZ ;  /* 0x0000000817157227 */ /* 0x000fe200078e00ff */
[----:B------:R-:W-:Y:S03]  /*1230*/  STL [R1+0xf8], R22 ;  /* 0x0000f81601007387 */ /* 0x000fe60000100800 */
[----:B------:R-:W-:Y:S02]  /*1240*/  IMAD.MOV R19, RZ, RZ, -R19 ;  /* 0x000000ffff137224 */ /* 0x000fe400078e0a13 */
[----:B------:R-:W-:-:S02]  /*1250*/  IMAD.MOV R21, RZ, RZ, -R21 ;  /* 0x000000ffff157224 */ /* 0x000fc400078e0a15 */
[----:B------:R-:W-:Y:S01]  /*1260*/  @!P4 IMAD.IADD R0, R0, 0x1, -R2 ;  /* 0x000000010000c824 */ /* 0x000fe200078e0a02 */
[C---:B------:R-:W-:Y:S01]  /*1270*/  ISETP.GT.U32.AND P4, PT, R2.reuse, R15, PT ;  /* 0x0000000f0200720c */ /* 0x040fe20003f84070 */
[C---:B------:R-:W-:Y:S02]  /*1280*/  IMAD R17, R2.reuse, R19, R17 ;  /* 0x0000001302117224 */ /* 0x040fe400078e0211 */
[----:B------:R-:W-:Y:S01]  /*1290*/  @!P0 IMAD.MOV R20, RZ, RZ, -R20 ;  /* 0x000000ffff148224 */ /* 0x000fe200078e0a14 */
[C---:B------:R-:W-:Y:S01]  /*12a0*/  ISETP.GT.U32.AND P0, PT, R2.reuse, R7, PT ;  /* 0x000000070200720c */ /* 0x040fe20003f04070 */
[----:B------:R-:W-:Y:S02]  /*12b0*/  IMAD R8, R2, R21, R8 ;  /* 0x0000001502087224 */ /* 0x000fe400078e0208 */
[--C-:B------:R-:W-:Y:S01]  /*12c0*/  @!P6 IMAD.IADD R14, R14, 0x1, -R2.reuse ;  /* 0x000000010e0ee824 */ /* 0x100fe200078e0a02 */
[C---:B------:R-:W-:Y:S01]  /*12d0*/  ISETP.GT.U32.AND P6, PT, R2.reuse, R17, PT ;  /* 0x000000110200720c */ /* 0x040fe20003fc4070 */
[----:B------:R-:W-:Y:S01]  /*12e0*/  VIADD R5, R13, 0xf1 ;  /* 0x000000f10d057836 */ /* 0x000fe20000000000 */
[----:B------:R0:W-:Y:S01]  /*12f0*/  STL [R1+0xfc], R20 ;  /* 0x0000fc1401007387 */ /* 0x0001e20000100800 */
[--C-:B------:R-:W-:Y:S01]  /*1300*/  @!P2 IMAD.IADD R11, R11, 0x1, -R2.reuse ;  /* 0x000000010b0ba824 */ /* 0x100fe200078e0a02 */
[----:B------:R-:W-:Y:S01]  /*1310*/  ISETP.GT.U32.AND P2, PT, R2, R8, PT ;  /* 0x000000080200720c */ /* 0x000fe20003f44070 */
[----:B------:R-:W-:Y:S01]  /*1320*/  VIADD R9, R13, 0xf0 ;  /* 0x000000f00d097836 */ /* 0x000fe20000000000 */
[----:B------:R-:W-:Y:S01]  /*1330*/  IABS R18, R5 ;  /* 0x0000000500127213 */ /* 0x000fe20000000000 */
[--C-:B------:R-:W-:Y:S01]  /*1340*/  @!P4 IMAD.IADD R15, R15, 0x1, -R2.reuse ;  /* 0x000000010f0fc824 */ /* 0x100fe200078e0a02 */
[----:B------:R-:W-:Y:S01]  /*1350*/  ISETP.GE.AND P4, PT, R6, RZ, PT ;  /* 0x000000ff0600720c */ /* 0x000fe20003f86270 */
[----:B------:R-:W-:Y:S01]  /*1360*/  @!P0 IMAD.IADD R7, R7, 0x1, -R2 ;  /* 0x0000000107078824 */ /* 0x000fe200078e0a02 */
[----:B------:R-:W-:Y:S01]  /*1370*/  IABS R3, R9 ;  /* 0x0000000900037213 */ /* 0x000fe20000000000 */
[----:B------:R-:W-:Y:S01]  /*1380*/  IMAD.MOV.U32 R24, RZ, RZ, R0 ;  /* 0x000000ffff187224 */ /* 0x000fe200078e0000 */
[----:B------:R-:W-:Y:S01]  /*1390*/  ISETP.GE.AND P0, PT, R16, RZ, PT ;  /* 0x000000ff1000720c */ /* 0x000fe20003f06270 */
[----:B0-----:R-:W-:-:S04]  /*13a0*/  IMAD.HI.U32 R20, R23, R18, RZ ;  /* 0x0000001217147227 */ /* 0x001fc800078e00ff */
[----:B------:R-:W-:Y:S01]  /*13b0*/  @!P6 IMAD.IADD R17, R17, 0x1, -R2 ;  /* 0x000000011111e824 */ /* 0x000fe200078e0a02 */
[----:B------:R-:W-:Y:S01]  /*13c0*/  ISETP.GT.U32.AND P6, PT, R2, R15, PT ;  /* 0x0000000f0200720c */ /* 0x000fe20003fc4070 */
[----:B------:R-:W-:Y:S02]  /*13d0*/  IMAD.MOV R20, RZ, RZ, -R20 ;  /* 0x000000ffff147224 */ /* 0x000fe400078e0a14 */
[----:B------:R-:W-:-:S04]  /*13e0*/  IMAD.HI.U32 R21, R23, R3, RZ ;  /* 0x0000000317157227 */ /* 0x000fc800078e00ff */
[----:B------:R-:W-:Y:S01]  /*13f0*/  @!P2 IMAD.IADD R8, R8, 0x1, -R2 ;  /* 0x000000010808a824 */ /* 0x000fe200078e0a02 */
[C---:B------:R-:W-:Y:S01]  /*1400*/  ISETP.GT.U32.AND P2, PT, R2.reuse, R7, PT ;  /* 0x000000070200720c */ /* 0x040fe20003f44070 */
[----:B------:R-:W-:Y:S02]  /*1410*/  IMAD.MOV.U32 R22, RZ, RZ, R11 ;  /* 0x000000ffff167224 */ /* 0x000fe400078e000b */
[C---:B------:R-:W-:Y:S02]  /*1420*/  IMAD R18, R2.reuse, R20, R18 ;  /* 0x0000001402127224 */ /* 0x040fe400078e0212 */
[----:B------:R-:W-:Y:S02]  /*1430*/  IMAD.MOV R21, RZ, RZ, -R21 ;  /* 0x000000ffff157224 */ /* 0x000fe400078e0a15 */
[----:B------:R-:W-:Y:S01]  /*1440*/  @!P5 IMAD.MOV R24, RZ, RZ, -R24 ;  /* 0x000000ffff18d224 */ /* 0x000fe200078e0a18 */
[C---:B------:R-:W-:Y:S01]  /*1450*/  ISETP.GT.U32.AND P5, PT, R2.reuse, R8, PT ;  /* 0x000000080200720c */ /* 0x040fe20003fa4070 */
[----:B------:R-:W-:Y:S01]  /*1460*/  @!P3 IMAD.MOV R22, RZ, RZ, -R22 ;  /* 0x000000ffff16b224 */ /* 0x000fe200078e0a16 */
[C---:B------:R-:W-:Y:S01]  /*1470*/  ISETP.GT.U32.AND P3, PT, R2.reuse, R17, PT ;  /* 0x000000110200720c */ /* 0x040fe20003f64070 */
[----:B------:R-:W-:Y:S01]  /*1480*/  @!P1 IMAD.MOV R14, RZ, RZ, -R14 ;  /* 0x000000ffff0e9224 */ /* 0x000fe200078e0a0e */
[C---:B------:R-:W-:Y:S01]  /*1490*/  ISETP.GT.U32.AND P1, PT, R2.reuse, R18, PT ;  /* 0x000000120200720c */ /* 0x040fe20003f24070 */
[----:B------:R-:W-:Y:S01]  /*14a0*/  IMAD R3, R2, R21, R3 ;  /* 0x0000001502037224 */ /* 0x000fe200078e0203 */
[----:B------:R-:W-:Y:S01]  /*14b0*/  STL [R1+0x100], R24 ;  /* 0x0001001801007387 */ /* 0x000fe20000100800 */
[----:B------:R-:W-:-:S02]  /*14c0*/  VIADD R6, R13, 0xef ;  /* 0x000000ef0d067836 */ /* 0x000fc40000000000 */
[----:B------:R-:W-:Y:S01]  /*14d0*/  VIADD R16, R13, 0xee ;  /* 0x000000ee0d107836 */ /* 0x000fe20000000000 */
[----:B------:R-:W-:Y:S01]  /*14e0*/  STL [R1+0x108], R22 ;  /* 0x0001081601007387 */ /* 0x000fe20000100800 */
[--C-:B------:R-:W-:Y:S01]  /*14f0*/  @!P6 IMAD.IADD R15, R15, 0x1, -R2.reuse ;  /* 0x000000010f0fe824 */ /* 0x100fe200078e0a02 */
[----:B------:R-:W-:Y:S01]  /*1500*/  IABS R0, R6 ;  /* 0x0000000600007213 */ /* 0x000fe20000000000 */
[--C-:B------:R-:W-:Y:S01]  /*1510*/  @!P2 IMAD.IADD R7, R7, 0x1, -R2.reuse ;  /* 0x000000010707a824 */ /* 0x100fe200078e0a02 */
[----:B------:R-:W-:Y:S01]  /*1520*/  ISETP.GT.U32.AND P6, PT, R2, R3, PT ;  /* 0x000000030200720c */ /* 0x000fe20003fc4070 */
[--C-:B------:R-:W-:Y:S01]  /*1530*/  @!P5 IMAD.IADD R8, R8, 0x1, -R2.reuse ;  /* 0x000000010808d824 */ /* 0x100fe200078e0a02 */
[----:B------:R-:W-:Y:S01]  /*1540*/  IABS R11, R16 ;  /* 0x00000010000b7213 */ /* 0x000fe20000000000 */
[--C-:B------:R-:W-:Y:S01]  /*1550*/  @!P3 IMAD.IADD R17, R17, 0x1, -R2.reuse ;  /* 0x000000011111b824 */ /* 0x100fe200078e0a02 */
[----:B------:R-:W-:Y:S01]  /*1560*/  ISETP.GE.AND P2, PT, R4, RZ, PT ;  /* 0x000000ff0400720c */ /* 0x000fe20003f46270 */
[----:B------:R-:W-:Y:S01]  /*1570*/  IMAD.HI.U32 R4, R23, R0, RZ ;  /* 0x0000000017047227 */ /* 0x000fe200078e00ff */
[----:B------:R-:W-:Y:S01]  /*1580*/  ISETP.GE.AND P5, PT, R10, RZ, PT ;  /* 0x000000ff0a00720c */ /* 0x000fe20003fa6270 */
[----:B------:R0:W-:Y:S01]  /*1590*/  STL [R1+0x110], R14 ;  /* 0x0001100e01007387 */ /* 0x0001e20000100800 */
[----:B------:R-:W-:Y:S01]  /*15a0*/  ISETP.GE.AND P3, PT, R5, RZ, PT ;  /* 0x000000ff0500720c */ /* 0x000fe20003f66270 */
[----:B------:R-:W-:Y:S01]  /*15b0*/  @!P1 IMAD.IADD R18, R18, 0x1, -R2 ;  /* 0x0000000112129824 */ /* 0x000fe200078e0a02 */
[----:B------:R-:W-:Y:S01]  /*15c0*/  ISETP.GE.AND P1, PT, R9, RZ, PT ;  /* 0x000000ff0900720c */ /* 0x000fe20003f26270 */
[----:B------:R-:W-:-:S02]  /*15d0*/  IMAD.MOV.U32 R19, RZ, RZ, R7 ;  /* 0x000000ffff137224 */ /* 0x000fc400078e0007 */
[----:B------:R-:W-:-:S04]  /*15e0*/  IMAD.HI.U32 R5, R23, R11, RZ ;  /* 0x0000000b17057227 */ /* 0x000fc800078e00ff */
[----:B------:R-:W-:Y:S02]  /*15f0*/  IMAD.MOV R4, RZ, RZ, -R4 ;  /* 0x000000ffff047224 */ /* 0x000fe400078e0a04 */
[----:B------:R-:W-:Y:S01]  /*1600*/  @!P0 IMAD.MOV R19, RZ, RZ, -R19 ;  /* 0x000000ffff138224 */ /* 0x000fe200078e0a13 */
[----:B------:R-:W-:Y:S01]  /*1610*/  ISETP.GT.U32.AND P0, PT, R2, R18, PT ;  /* 0x000000120200720c */ /* 0x000fe20003f04070 */
[----:B------:R-:W-:Y:S02]  /*1620*/  IMAD.MOV R5, RZ, RZ, -R5 ;  /* 0x000000ffff057224 */ /* 0x000fe400078e0a05 */
[----:B0-----:R-:W-:Y:S01]  /*1630*/  IMAD.MOV.U32 R14, RZ, RZ, R15 ;  /* 0x000000ffff0e7224 */ /* 0x001fe200078e000f */
[----:B------:R-:W-:Y:S01]  /*1640*/  STL [R1+0x148], R19 ;  /* 0x0001481301007387 */ /* 0x000fe20000100800 */
[----:B------:R-:W-:Y:S01]  /*1650*/  @!P6 IMAD.IADD R3, R3, 0x1, -R2 ;  /* 0x000000010303e824 */ /* 0x000fe200078e0a02 */
[----:B------:R-:W-:Y:S01]  /*1660*/  ISETP.GE.AND P6, PT, R6, RZ, PT ;  /* 0x000000ff0600720c */ /* 0x000fe20003fc6270 */
[----:B------:R-:W-:-:S02]  /*1670*/  IMAD R0, R2, R4, R0 ;  /* 0x0000000402007224 */ /* 0x000fc400078e0200 */
[----:B------:R-:W-:Y:S01]  /*1680*/  @!P4 IMAD.MOV R14, RZ, RZ, -R14 ;  /* 0x000000ffff0ec224 */ /* 0x000fe200078e0a0e */
[C---:B------:R-:W-:Y:S01]  /*1690*/  ISETP.GT.U32.AND P4, PT, R2.reuse, R3, PT ;  /* 0x000000030200720c */ /* 0x040fe20003f84070 */
[C---:B------:R-:W-:Y:S02]  /*16a0*/  IMAD R5, R2.reuse, R5, R11 ;  /* 0x0000000502057224 */ /* 0x040fe400078e020b */
[----:B------:R-:W-:Y:S01]  /*16b0*/  IMAD.MOV.U32 R7, RZ, RZ, R17 ;  /* 0x000000ffff077224 */ /* 0x000fe200078e0011 */
[----:B------:R0:W-:Y:S01]  /*16c0*/  STL [R1+0x154], R14 ;  /* 0x0001540e01007387 */ /* 0x0001e20000100800 */
[----:B------:R-:W-:Y:S01]  /*16d0*/  @!P2 IMAD.MOV R8, RZ, RZ, -R8 ;  /* 0x000000ffff08a224 */ /* 0x000fe200078e0a08 */
[C---:B------:R-:W-:Y:S01]  /*16e0*/  ISETP.GT.U32.AND P2, PT, R2.reuse, R0, PT ;  /* 0x000000000200720c */ /* 0x040fe20003f44070 */
[----:B------:R-:W-:Y:S01]  /*16f0*/  @!P5 IMAD.MOV R7, RZ, RZ, -R7 ;  /* 0x000000ffff07d224 */ /* 0x000fe200078e0a07 */
[----:B------:R-:W-:Y:S01]  /*1700*/  ISETP.GT.U32.AND P5, PT, R2, R5, PT ;  /* 0x000000050200720c */ /* 0x000fe20003fa4070 */
[----:B------:R-:W-:Y:S01]  /*1710*/  VIADD R6, R13, 0xed ;  /* 0x000000ed0d067836 */ /* 0x000fe20000000000 */
[----:B------:R-:W-:Y:S01]  /*1720*/  STL [R1+0x160], R8 ;  /* 0x0001600801007387 */ /* 0x000fe20000100800 */
[--C-:B------:R-:W-:Y:S01]  /*1730*/  @!P0 IMAD.IADD R18, R18, 0x1, -R2.reuse ;  /* 0x0000000112128824 */ /* 0x100fe200078e0a02 */
[----:B------:R-:W-:Y:S01]  /*1740*/  ISETP.GE.AND P0, PT, R16, RZ, PT ;  /* 0x000000ff1000720c */ /* 0x000fe20003f06270 */
[----:B------:R-:W-:Y:S01]  /*1750*/  @!P4 IMAD.IADD R3, R3, 0x1, -R2 ;  /* 0x000000010303c824 */ /* 0x000fe200078e0a02 */
[----:B------:R3:W-:Y:S01]  /*1760*/  STL [R1+0x164], R7 ;  /* 0x0001640701007387 */ /* 0x0007e20000100800 */
[----:B------:R-:W-:Y:S01]  /*1770*/  IMAD.MOV.U32 R9, RZ, RZ, R18 ;  /* 0x000000ffff097224 */ /* 0x000fe200078e0012 */
[----:B------:R-:W-:Y:S01]  /*1780*/  ISETP.GE.AND P4, PT, R6, RZ, PT ;  /* 0x000000ff0600720c */ /* 0x000fe20003f86270 */
[----:B------:R-:W-:-:S02]  /*1790*/  VIADD R4, R13, 0xec ;  /* 0x000000ec0d047836 */ /* 0x000fc40000000000 */
[--C-:B------:R-:W-:Y:S02]  /*17a0*/  @!P2 IMAD.IADD R0, R0, 0x1, -R2.reuse ;  /* 0x000000010000a824 */ /* 0x100fe400078e0a02 */
[----:B------:R-:W-:Y:S01]  /*17b0*/  @!P3 IMAD.MOV R9, RZ, RZ, -R9 ;  /* 0x000000ffff09b224 */ /* 0x000fe200078e0a09 */
[----:B0-----:R-:W-:Y:S01]  /*17c0*/  IABS R14, R4 ;  /* 0x00000004000e7213 */ /* 0x001fe20000000000 */
[----:B------:R-:W-:Y:S01]  /*17d0*/  @!P5 IMAD.IADD R5, R5, 0x1, -R2 ;  /* 0x000000010505d824 */ /* 0x000fe200078e0a02 */
[----:B---3--:R-:W-:Y:S01]  /*17e0*/  IABS R7, R6 ;  /* 0x0000000600077213 */ /* 0x008fe20000000000 */
[----:B------:R-:W-:Y:S01]  /*17f0*/  VIADD R11, R13, 0xea ;  /* 0x000000ea0d0b7836 */ /* 0x000fe20000000000 */
[C---:B------:R-:W-:Y:S01]  /*1800*/  ISETP.GT.U32.AND P5, PT, R2.reuse, R0, PT ;  /* 0x000000000200720c */ /* 0x040fe20003fa4070 */
[----:B------:R0:W-:Y:S01]  /*1810*/  STL [R1+0x168], R9 ;  /* 0x0001680901007387 */ /* 0x0001e20000100800 */
[----:B------:R-:W-:Y:S01]  /*1820*/  ISETP.GT.U32.AND P3, PT, R2, R5, PT ;  /* 0x000000050200720c */ /* 0x000fe20003f64070 */
[----:B------:R-:W-:Y:S01]  /*1830*/  IMAD.MOV.U32 R6, RZ, RZ, R7 ;  /* 0x000000ffff067224 */ /* 0x000fe200078e0007 */
[----:B------:R-:W-:Y:S01]  /*1840*/  ISETP.GE.AND P2, PT, R4, RZ, PT ;  /* 0x000000ff0400720c */ /* 0x000fe20003f46270 */
[----:B------:R-:W-:-:S04]  /*1850*/  IMAD.HI.U32 R7, R23, R14, RZ ;  /* 0x0000000e17077227 */ /* 0x000fc800078e00ff */
[----:B------:R-:W-:-:S04]  /*1860*/  IMAD.HI.U32 R8, R23, R6, RZ ;  /* 0x0000000617087227 */ /* 0x000fc800078e00ff */
[----:B0-----:R-:W-:Y:S02]  /*1870*/  IMAD.MOV.U32 R9, RZ, RZ, R3 ;  /* 0x000000ffff097224 */ /* 0x001fe400078e0003 */
[----:B------:R-:W-:Y:S02]  /*1880*/  IMAD.MOV R3, RZ, RZ, -R8 ;  /* 0x000000ffff037224 */ /* 0x000fe400078e0a08 */
[----:B------:R-:W-:Y:S02]  /*1890*/  @!P5 IMAD.IADD R0, R0, 0x1, -R2 ;  /* 0x000000010000d824 */ /* 0x000fe400078e0a02 */
[C---:B------:R-:W-:Y:S02]  /*18a0*/  IMAD R3, R2.reuse, R3, R6 ;  /* 0x0000000302037224 */ /* 0x040fe400078e0206 */
[----:B------:R-:W-:Y:S02]  /*18b0*/  IMAD.MOV R7, RZ, RZ, -R7 ;  /* 0x000000ffff077224 */ /* 0x000fe400078e0a07 */
[----:B------:R-:W-:Y:S01]  /*18c0*/  IMAD.MOV.U32 R10, RZ, RZ, R0 ;  /* 0x000000ffff0a7224 */ /* 0x000fe200078e0000 */
[C---:B------:R-:W-:Y:S01]  /*18d0*/  ISETP.GT.U32.AND P5, PT, R2.reuse, R3, PT ;  /* 0x000000030200720c */ /* 0x040fe20003fa4070 */
[----:B------:R-:W-:-:S02]  /*18e0*/  IMAD R14, R2, R7, R14 ;  /* 0x00000007020e7224 */ /* 0x000fc400078e020e */
[----:B------:R-:W-:Y:S02]  /*18f0*/  VIADD R4, R13, 0xeb ;  /* 0x000000eb0d047836 */ /* 0x000fe40000000000 */
[----:B------:R-:W-:Y:S01]  /*1900*/  @!P6 IMAD.MOV R10, RZ, RZ, -R10 ;  /* 0x000000ffff0ae224 */ /* 0x000fe200078e0a0a */
[----:B------:R-:W-:Y:S01]  /*1910*/  ISETP.GT.U32.AND P6, PT, R2, R14, PT ;  /* 0x0000000e0200720c */ /* 0x000fe20003fc4070 */
[----:B------:R-:W-:Y:S01]  /*1920*/  @!P1 IMAD.MOV R9, RZ, RZ, -R9 ;  /* 0x000000ffff099224 */ /* 0x000fe200078e0a09 */
[----:B------:R-:W-:Y:S01]  /*1930*/  ISETP.GE.AND P1, PT, R4, RZ, PT ;  /* 0x000000ff0400720c */ /* 0x000fe20003f26270 */
[--C-:B------:R-:W-:Y:S01]  /*1940*/  @!P3 IMAD.IADD R5, R5, 0x1, -R2.reuse ;  /* 0x000000010505b824 */ /* 0x100fe200078e0a02 */
[----:B------:R-:W-:Y:S01]  /*1950*/  IABS R4, R4 ;  /* 0x0000000400047213 */ /* 0x000fe20000000000 */
[----:B------:R-:W-:Y:S01]  /*1960*/  VIADD R8, R13, 0xe9 ;  /* 0x000000e90d087836 */ /* 0x000fe20000000000 */
[----:B------:R0:W-:Y:S01]  /*1970*/  STL [R1+0x170], R9 ;  /* 0x0001700901007387 */ /* 0x0001e20000100800 */
[--C-:B------:R-:W-:Y:S01]  /*1980*/  @!P5 IMAD.IADD R3, R3, 0x1, -R2.reuse ;  /* 0x000000010303d824 */ /* 0x100fe200078e0a02 */
[----:B------:R-:W-:Y:S01]  /*1990*/  ISETP.GE.AND P3, PT, R11, RZ, PT ;  /* 0x000000ff0b00720c */ /* 0x000fe20003f66270 */
[----:B------:R-:W-:Y:S01]  /*19a0*/  IMAD.HI.U32 R7, R23, R4, RZ ;  /* 0x0000000417077227 */ /* 0x000fe200078e00ff */
[----:B------:R-:W-:Y:S01]  /*19b0*/  IABS R11, R11 ;  /* 0x0000000b000b7213 */ /* 0x000fe20000000000 */
[----:B------:R3:W-:Y:S01]  /*19c0*/  STL [R1+0x184], R10 ;  /* 0x0001840a01007387 */ /* 0x0007e20000100800 */
[----:B------:R-:W-:Y:S01]  /*19d0*/  ISETP.GT.U32.AND P5, PT, R2, R3, PT ;  /* 0x000000030200720c */ /* 0x000fe20003fa4070 */
[----:B------:R-:W-:-:S02]  /*19e0*/  @!P6 IMAD.IADD R14, R14, 0x1, -R2 ;  /* 0x000000010e0ee824 */ /* 0x000fc400078e0a02 */
[----:B------:R-:W-:Y:S02]  /*19f0*/  IMAD.MOV R0, RZ, RZ, -R7 ;  /* 0x000000ffff007224 */ /* 0x000fe400078e0a07 */
[----:B0-----:R-:W-:Y:S01]  /*1a00*/  IMAD.MOV.U32 R9, RZ, RZ, R5 ;  /* 0x000000ffff097224 */ /* 0x001fe200078e0005 */
[----:B------:R-:W-:Y:S01]  /*1a10*/  IABS R5, R8 ;  /* 0x0000000800057213 */ /* 0x000fe20000000000 */
[----:B------:R-:W-:Y:S01]  /*1a20*/  VIADD R6, R13, 0xe8 ;  /* 0x000000e80d067836 */ /* 0x000fe20000000000 */
[----:B------:R-:W-:Y:S01]  /*1a30*/  ISETP.GT.U32.AND P6, PT, R2, R14, PT ;  /* 0x0000000e0200720c */ /* 0x000fe20003fc4070 */
[----:B------:R-:W-:Y:S01]  /*1a40*/  @!P0 IMAD.MOV R9, RZ, RZ, -R9 ;  /* 0x000000ffff098224 */ /* 0x000fe200078e0a09 */
[----:B------:R-:W-:Y:S01]  /*1a50*/  ISETP.GE.AND P0, PT, R8, RZ, PT ;  /* 0x000000ff0800720c */ /* 0x000fe20003f06270 */
[----:B------:R-:W-:-:S03]  /*1a60*/  IMAD.HI.U32 R7, R23, R11, RZ ;  /* 0x0000000b17077227 */ /* 0x000fc600078e00ff */
[----:B------:R0:W-:Y:S01]  /*1a70*/  STL [R1+0x188], R9 ;  /* 0x0001880901007387 */ /* 0x0001e20000100800 */
[C---:B------:R-:W-:Y:S01]  /*1a80*/  IMAD R4, R2.reuse, R0, R4 ;  /* 0x0000000002047224 */ /* 0x040fe200078e0204 */
[----:B------:R-:W-:Y:S01]  /*1a90*/  IABS R0, R6 ;  /* 0x0000000600007213 */ /* 0x000fe20000000000 */
[----:B------:R-:W-:Y:S02]  /*1aa0*/  IMAD.MOV R7, RZ, RZ, -R7 ;  /* 0x000000ffff077224 */ /* 0x000fe400078e0a07 */
[----:B------:R-:W-:Y:S01]  /*1ab0*/  @!P5 IMAD.IADD R3, R3, 0x1, -R2 ;  /* 0x000000010303d824 */ /* 0x000fe200078e0a02 */
[C---:B------:R-:W-:Y:S01]  /*1ac0*/  ISETP.GT.U32.AND P5, PT, R2.reuse, R4, PT ;  /* 0x000000040200720c */ /* 0x040fe20003fa4070 */
[----:B------:R-:W-:Y:S02]  /*1ad0*/  IMAD R11, R2, R7, R11 ;  /* 0x00000007020b7224 */ /* 0x000fe400078e020b */
[----:B---3--:R-:W-:Y:S02]  /*1ae0*/  IMAD.MOV.U32 R10, RZ, RZ, R3 ;  /* 0x000000ffff0a7224 */ /* 0x008fe400078e0003 */
[----:B0-----:R-:W-:-:S04]  /*1af0*/  IMAD.HI.U32 R9, R23, R5, RZ ;  /* 0x0000000517097227 */ /* 0x001fc800078e00ff */
[----:B------:R-:W-:Y:S02]  /*1b00*/  IMAD.MOV R9, RZ, RZ, -R9 ;  /* 0x000000ffff097224 */ /* 0x000fe400078e0a09 */
[----:B------:R-:W-:-:S04]  /*1b10*/  IMAD.HI.U32 R7, R23, R0, RZ ;  /* 0x0000000017077227 */ /* 0x000fc800078e00ff */
[C---:B------:R-:W-:Y:S02]  /*1b20*/  IMAD R3, R2.reuse, R9, R5 ;  /* 0x0000000902037224 */ /* 0x040fe400078e0205 */
[----:B------:R-:W-:Y:S01]  /*1b30*/  @!P4 IMAD.MOV R10, RZ, RZ, -R10 ;  /* 0x000000ffff0ac224 */ /* 0x000fe200078e0a0a */
[----:B------:R-:W-:Y:S01]  /*1b40*/  ISETP.GT.U32.AND P4, PT, R2, R11, PT ;  /* 0x0000000b0200720c */ /* 0x000fe20003f84070 */
[----:B------:R-:W-:Y:S02]  /*1b50*/  IMAD.MOV R7, RZ, RZ, -R7 ;  /* 0x000000ffff077224 */ /* 0x000fe400078e0a07 */
[----:B------:R-:W-:Y:S01]  /*1b60*/  @!P6 IMAD.IADD R14, R14, 0x1, -R2 ;  /* 0x000000010e0ee824 */ /* 0x000fe200078e0a02 */
[C---:B------:R-:W-:Y:S01]  /*1b70*/  ISETP.GT.U32.AND P6, PT, R2.reuse, R3, PT ;  /* 0x000000030200720c */ /* 0x040fe20003fc4070 */
[----:B------:R-:W-:Y:S01]  /*1b80*/  IMAD R0, R2, R7, R0 ;  /* 0x0000000702007224 */ /* 0x000fe200078e0200 */
[----:B------:R0:W-:Y:S01]  /*1b90*/  STL [R1+0x18c], R10 ;  /* 0x00018c0a01007387 */ /* 0x0001e20000100800 */
[----:B------:R-:W-:-:S02]  /*1ba0*/  @!P5 IMAD.IADD R4, R4, 0x1, -R2 ;  /* 0x000000010404d824 */ /* 0x000fc400078e0a02 */
[C---:B------:R-:W-:Y:S01]  /*1bb0*/  VIADD R15, R13.reuse, 0xe6 ;  /* 0x000000e60d0f7836 */ /* 0x040fe20000000000 */
[C---:B------:R-:W-:Y:S01]  /*1bc0*/  ISETP.GT.U32.AND P5, PT, R2.reuse, R0, PT ;  /* 0x000000000200720c */ /* 0x040fe20003fa4070 */
[----:B------:R-:W-:Y:S02]  /*1bd0*/  VIADD R16, R13, 0xe7 ;  /* 0x000000e70d107836 */ /* 0x000fe40000000000 */
[----:B------:R-:W-:Y:S01]  /*1be0*/  @!P4 IMAD.IADD R11, R11, 0x1, -R2 ;  /* 0x000000010b0bc824 */ /* 0x000fe200078e0a02 */
[C---:B------:R-:W-:Y:S01]  /*1bf0*/  ISETP.GT.U32.AND P4, PT, R2.reuse, R4, PT ;  /* 0x000000040200720c */ /* 0x040fe20003f84070 */
[----:B------:R-:W-:Y:S01]  /*1c00*/  IMAD.MOV.U32 R18, RZ, RZ, R14 ;  /* 0x000000ffff127224 */ /* 0x000fe200078e000e */
[----:B0-----:R-:W-:Y:S01]  /*1c10*/  IABS R10, R15 ;  /* 0x0000000f000a7213 */ /* 0x001fe20000000000 */
[----:B------:R-:W-:Y:S01]  /*1c20*/  @!P6 IMAD.IADD R3, R3, 0x1, -R2 ;  /* 0x000000010303e824 */ /* 0x000fe200078e0a02 */
[----:B------:R-:W-:Y:S01]  /*1c30*/  ISETP.GT.U32.AND P6, PT, R2, R11, PT ;  /* 0x0000000b0200720c */ /* 0x000fe20003fc4070 */
[----:B------:R-:W-:Y:S01]  /*1c40*/  @!P2 IMAD.MOV R18, RZ, RZ, -R18 ;  /* 0x000000ffff12a224 */ /* 0x000fe200078e0a12 */
[----:B------:R-:W-:Y:S01]  /*1c50*/  IABS R8, R16 ;  /* 0x0000001000087213 */ /* 0x000fe20000000000 */
[----:B------:R-:W-:-:S03]  /*1c60*/  IMAD.HI.U32 R17, R23, R10, RZ ;  /* 0x0000000a17117227 */ /* 0x000fc600078e00ff */
[----:B------:R0:W-:Y:S01]  /*1c70*/  STL [R1+0x190], R18 ;  /* 0x0001901201007387 */ /* 0x0001e20000100800 */
[----:B------:R-:W-:Y:S01]  /*1c80*/  @!P5 IMAD.IADD R0, R0, 0x1, -R2 ;  /* 0x000000010000d824 */ /* 0x000fe200078e0a02 */
[C---:B------:R-:W-:Y:S01]  /*1c90*/  ISETP.GT.U32.AND P5, PT, R2.reuse, R3, PT ;  /* 0x000000030200720c */ /* 0x040fe20003fa4070 */
[----:B------:R-:W-:Y:S02]  /*1ca0*/  IMAD.MOV R17, RZ, RZ, -R17 ;  /* 0x000000ffff117224 */ /* 0x000fe400078e0a11 */
[----:B------:R-:W-:Y:S01]  /*1cb0*/  IMAD.HI.U32 R5, R23, R8, RZ ;  /* 0x0000000817057227 */ /* 0x000fe200078e00ff */
[----:B------:R-:W-:-:S03]  /*1cc0*/  ISETP.GT.U32.AND P2, PT, R2, R0, PT ;  /* 0x000000000200720c */ /* 0x000fc60003f44070 */
[----:B------:R-:W-:Y:S01]  /*1cd0*/  @!P6 IMAD.IADD R11, R11, 0x1, -R2 ;  /* 0x000000010b0be824 */ /* 0x000fe200078e0a02 */
[----:B------:R-:W-:Y:S01]  /*1ce0*/  ISETP.GE.AND P6, PT, R6, RZ, PT ;  /* 0x000000ff0600720c */ /* 0x000fe20003fc6270 */
[C---:B------:R-:W-:Y:S02]  /*1cf0*/  IMAD R6, R2.reuse, R17, R10 ;  /* 0x0000001102067224 */ /* 0x040fe400078e020a */
[----:B------:R-:W-:Y:S02]  /*1d00*/  IMAD.MOV R5, RZ, RZ, -R5 ;  /* 0x000000ffff057224 */ /* 0x000fe400078e0a05 */
[----:B------:R-:W-:Y:S01]  /*1d10*/  @!P5 IMAD.IADD R3, R3, 0x1, -R2 ;  /* 0x000000010303d824 */ /* 0x000fe200078e0a02 */
[C---:B------:R-:W-:Y:S01]  /*1d20*/  ISETP.GT.U32.AND P5, PT, R2.reuse, R6, PT ;  /* 0x000000060200720c */ /* 0x040fe20003fa4070 */
[----:B------:R-:W-:Y:S02]  /*1d30*/  VIADD R10, R13, 0xe3 ;  /* 0x000000e30d0a7836 */ /* 0x000fe40000000000 */
[----:B------:R-:W-:-:S02]  /*1d40*/  IMAD R8, R2, R5, R8 ;  /* 0x0000000502087224 */ /* 0x000fc400078e0208 */
[--C-:B------:R-:W-:Y:S01]  /*1d50*/  @!P2 IMAD.IADD R0, R0, 0x1, -R2.reuse ;  /* 0x000000010000a824 */ /* 0x100fe200078e0a02 */
[----:B------:R-:W-:Y:S01]  /*1d60*/  ISETP.GE.AND P2, PT, R16, RZ, PT ;  /* 0x000000ff1000720c */ /* 0x000fe20003f46270 */
[C---:B------:R-:W-:Y:S01]  /*1d70*/  VIADD R7, R13.reuse, 0xe5 ;  /* 0x000000e50d077836 */ /* 0x040fe20000000000 */
[----:B------:R-:W-:Y:S01]  /*1d80*/  IABS R16, R10 ;  /* 0x0000000a00107213 */ /* 0x000fe20000000000 */
[--C-:B------:R-:W-:Y:S01]  /*1d90*/  @!P4 IMAD.IADD R4, R4, 0x1, -R2.reuse ;  /* 0x000000010404c824 */ /* 0x100fe200078e0a02 */
[----:B------:R-:W-:Y:S01]  /*1da0*/  ISETP.GT.U32.AND P4, PT, R2, R8, PT ;  /* 0x000000080200720c */ /* 0x000fe20003f84070 */
[----:B------:R-:W-:Y:S01]  /*1db0*/  VIADD R5, R13, 0xe4 ;  /* 0x000000e40d057836 */ /* 0x000fe20000000000 */
[----:B------:R-:W-:Y:S01]  /*1dc0*/  IABS R9, R7 ;  /* 0x0000000700097213 */ /* 0x000fe20000000000 */
[----:B------:R-:W-:Y:S02]  /*1dd0*/  @!P5 IMAD.IADD R6, R6, 0x1, -R2 ;  /* 0x000000010606d824 */ /* 0x000fe400078e0a02 */
[----:B------:R-:W-:Y:S01]  /*1de0*/  IMAD.MOV.U32 R20, RZ, RZ, R4 ;  /* 0x000000ffff147224 */ /* 0x000fe200078e0004 */
[----:B------:R-:W-:Y:S01]  /*1df0*/  IABS R14, R5 ;  /* 0x00000005000e7213 */ /* 0x000fe20000000000 */
[----:B------:R-:W-:Y:S01]  /*1e00*/  IMAD.HI.U32 R4, R23, R16, RZ ;  /* 0x0000001017047227 */ /* 0x000fe200078e00ff */
[----:B------:R-:W-:-:S03]  /*1e10*/  ISETP.GT.U32.AND P5, PT, R2, R6, PT ;  /* 0x000000060200720c */ /* 0x000fc60003fa4070 */
[----:B------:R-:W-:Y:S02]  /*1e20*/  IMAD.MOV R4, RZ, RZ, -R4 ;  /* 0x000000ffff047224 */ /* 0x000fe400078e0a04 */
[----:B------:R-:W-:-:S04]  /*1e30*/  IMAD.HI.U32 R17, R23, R9, RZ ;  /* 0x0000000917117227 */ /* 0x000fc800078e00ff */
[----:B------:R-:W-:Y:S02]  /*1e40*/  IMAD R16, R2, R4, R16 ;  /* 0x0000000402107224 */ /* 0x000fe400078e0210 */
[----:B0-----:R-:W-:-:S04]  /*1e50*/  IMAD.HI.U32 R18, R23, R14, RZ ;  /* 0x0000000e17127227 */ /* 0x001fc800078e00ff */
[----:B------:R-:W-:Y:S02]  /*1e60*/  IMAD.MOV R17, RZ, RZ, -R17 ;  /* 0x000000ffff117224 */ /* 0x000fe400078e0a11 */
[----:B------:R-:W-:Y:S02]  /*1e70*/  IMAD.MOV.U32 R19, RZ, RZ, R11 ;  /* 0x000000ffff137224 */ /* 0x000fe400078e000b */
[--C-:B------:R-:W-:Y:S01]  /*1e80*/  @!P4 IMAD.IADD R8, R8, 0x1, -R2.reuse ;  /* 0x000000010808c824 */ /* 0x100fe200078e0a02 */
[----:B------:R-:W-:Y:S01]  /*1e90*/  ISETP.GE.AND P4, PT, R15, RZ, PT ;  /* 0x000000ff0f00720c */ /* 0x000fe20003f86270 */
[----:B------:R-:W-:Y:S01]  /*1ea0*/  @!P5 IMAD.IADD R6, R6, 0x1, -R2 ;  /* 0x000000010606d824 */ /* 0x000fe200078e0a02 */
[C---:B------:R-:W-:Y:S01]  /*1eb0*/  ISETP.GT.U32.AND P5, PT, R2.reuse, R16, PT ;  /* 0x000000100200720c */ /* 0x040fe20003fa4070 */
[----:B------:R-:W-:Y:S02]  /*1ec0*/  IMAD.MOV R18, RZ, RZ, -R18 ;  /* 0x000000ffff127224 */ /* 0x000fe400078e0a12 */
[----:B------:R-:W-:-:S02]  /*1ed0*/  IMAD R9, R2, R17, R9 ;  /* 0x0000001102097224 */ /* 0x000fc400078e0209 */
[----:B------:R-:W-:Y:S01]  /*1ee0*/  @!P1 IMAD.MOV R20, RZ, RZ, -R20 ;  /* 0x000000ffff149224 */ /* 0x000fe200078e0a14 */
[C---:B------:R-:W-:Y:S01]  /*1ef0*/  ISETP.GT.U32.AND P1, PT, R2.reuse, R8, PT ;  /* 0x000000080200720c */ /* 0x040fe20003f24070 */
[----:B------:R-:W-:Y:S01]  /*1f00*/  @!P3 IMAD.MOV R19, RZ, RZ, -R19 ;  /* 0x000000ffff13b224 */ /* 0x000fe200078e0a13 */
[C---:B------:R-:W-:Y:S01]  /*1f10*/  ISETP.GT.U32.AND P3, PT, R2.reuse, R9, PT ;  /* 0x000000090200720c */ /* 0x040fe20003f64070 */
[----:B------:R-:W-:Y:S01]  /*1f20*/  @!P0 IMAD.MOV R3, RZ, RZ, -R3 ;  /* 0x000000ffff038224 */ /* 0x000fe200078e0a03 */
[----:B------:R0:W-:Y:S01]  /*1f30*/  STL [R1+0x194], R20 ;  /* 0x0001941401007387 */ /* 0x0001e20000100800 */
[----:B------:R-:W-:Y:S01]  /*1f40*/  @!P6 IMAD.MOV R0, RZ, RZ, -R0 ;  /* 0x000000ffff00e224 */ /* 0x000fe200078e0a00 */
[----:B------:R-:W-:Y:S01]  /*1f50*/  ISETP.GE.AND P0, PT, R7, RZ, PT ;  /* 0x000000ff0700720c */ /* 0x000fe20003f06270 */
[----:B------:R-:W-:Y:S01]  /*1f60*/  IMAD R14, R2, R18, R14 ;  /* 0x00000012020e7224 */ /* 0x000fe200078e020e */
[----:B------:R-:W-:Y:S01]  /*1f70*/  STL [R1+0x198], R19 ;  /* 0x0001981301007387 */ /* 0x000fe20000100800 */
[----:B------:R-:W-:-:S02]  /*1f80*/  @!P5 IMAD.IADD R16, R16, 0x1, -R2 ;  /* 0x000000011010d824 */ /* 0x000fc400078e0a02 */
[----:B------:R-:W-:Y:S01]  /*1f90*/  VIADD R15, R13, 0xe2 ;  /* 0x000000e20d0f7836 */ /* 0x000fe20000000000 */
[----:B------:R-:W-:Y:S01]  /*1fa0*/  STL [R1+0x1a0], R3 ;  /* 0x0001a00301007387 */ /* 0x000fe20000100800 */
[----:B------:R-:W-:Y:S01]  /*1fb0*/  ISETP.GT.U32.AND P6, PT, R2, R14, PT ;  /* 0x0000000e0200720c */ /* 0x000fe20003fc4070 */
[--C-:B------:R-:W-:Y:S01]  /*1fc0*/  @!P1 IMAD.IADD R8, R8, 0x1, -R2.reuse ;  /* 0x0000000108089824 */ /* 0x100fe200078e0a02 */
[----:B------:R-:W-:Y:S01]  /*1fd0*/  ISETP.GE.AND P1, PT, R5, RZ, PT ;  /* 0x000000ff0500720c */ /* 0x000fe20003f26270 */
[----:B------:R3:W-:Y:S01]  /*1fe0*/  STL [R1+0x1a4], R0 ;  /* 0x0001a40001007387 */ /* 0x0007e20000100800 */
[----:B------:R-:W-:Y:S01]  /*1ff0*/  @!P3 IMAD.IADD R9, R9, 0x1, -R2 ;  /* 0x000000010909b824 */ /* 0x000fe200078e0a02 */
[----:B------:R-:W-:Y:S01]  /*2000*/  ISETP.GT.U32.AND P5, PT, R2, R16, PT ;  /* 0x000000100200720c */ /* 0x000fe20003fa4070 */
[----:B------:R-:W-:Y:S01]  /*2010*/  IMAD.MOV.U32 R7, RZ, RZ, R8 ;  /* 0x000000ffff077224 */ /* 0x000fe200078e0008 */
[----:B------:R-:W-:Y:S01]  /*2020*/  IABS R4, R15 ;  /* 0x0000000f00047213 */ /* 0x000fe20000000000 */
[----:B0-----:R-:W-:Y:S01]  /*2030*/  IMAD.MOV.U32 R20, RZ, RZ, R6 ;  /* 0x000000ffff147224 */ /* 0x001fe200078e0006 */
[----:B------:R-:W-:Y:S01]  /*2040*/  ISETP.GE.AND P3, PT, R10, RZ, PT ;  /* 0x000000ff0a00720c */ /* 0x000fe20003f66270 */
[----:B------:R-:W-:-:S02]  /*2050*/  @!P2 IMAD.MOV R7, RZ, RZ, -R7 ;  /* 0x000000ffff07a224 */ /* 0x000fc400078e0a07 */
[----:B------:R-:W-:-:S03]  /*2060*/  IMAD.HI.U32 R10, R23, R4, RZ ;  /* 0x00000004170a7227 */ /* 0x000fc600078e00ff */
[----:B------:R0:W-:Y:S01]  /*2070*/  STL [R1+0x1a8], R7 ;  /* 0x0001a80701007387 */ /* 0x0001e20000100800 */
[----:B---3--:R-:W-:Y:S02]  /*2080*/  VIADD R0, R13, 0xe1 ;  /* 0x000000e10d007836 */ /* 0x008fe40000000000 */
[----:B------:R-:W-:Y:S01]  /*2090*/  @!P6 IMAD.IADD R14, R14, 0x1, -R2 ;  /* 0x000000010e0ee824 */ /* 0x000fe200078e0a02 */
[----:B------:R-:W-:Y:S01]  /*20a0*/  ISETP.GT.U32.AND P6, PT, R2, R9, PT ;  /* 0x000000090200720c */ /* 0x000fe20003fc4070 */
[----:B------:R-:W-:Y:S01]  /*20b0*/  IMAD.MOV R10, RZ, RZ, -R10 ;  /* 0x000000ffff0a7224 */ /* 0x000fe200078e0a0a */
[----:B------:R-:W-:Y:S01]  /*20c0*/  IABS R11, R0 ;  /* 0x00000000000b7213 */ /* 0x000fe20000000000 */
[----:B------:R-:W-:Y:S01]  /*20d0*/  @!P5 IMAD.IADD R16, R16, 0x1, -R2 ;  /* 0x000000011010d824 */ /* 0x000fe200078e0a02 */
[C---:B------:R-:W-:Y:S01]  /*20e0*/  ISETP.GT.U32.AND P2, PT, R2.reuse, R14, PT ;  /* 0x0000000e0200720c */ /* 0x040fe20003f44070 */
[----:B------:R-:W-:Y:S02]  /*20f0*/  IMAD R4, R2, R10, R4 ;  /* 0x0000000a02047224 */ /* 0x000fe400078e0204 */
[----:B------:R-:W-:-:S04]  /*2100*/  IMAD.HI.U32 R5, R23, R11, RZ ;  /* 0x0000000b17057227 */ /* 0x000fc800078e00ff */
[----:B------:R-:W-:Y:S02]  /*2110*/  IMAD.MOV R17, RZ, RZ, -R5 ;  /* 0x000000ffff117224 */ /* 0x000fe400078e0a05 */
[----:B0-----:R-:W-:Y:S02]  /*2120*/  VIADD R7, R13, 0xdf ;  /* 0x000000df0d077836 */ /* 0x001fe40000000000 */
[C---:B------:R-:W-:Y:S02]  /*2130*/  IMAD R11, R2.reuse, R17, R11 ;  /* 0x00000011020b7224 */ /* 0x040fe400078e020b */
[--C-:B------:R-:W-:Y:S01]  /*2140*/  @!P6 IMAD.IADD R9, R9, 0x1, -R2.reuse ;  /* 0x000000010909e824 */ /* 0x100fe200078e0a02 */
[----:B------:R-:W-:Y:S01]  /*2150*/  IABS R10, R7 ;  /* 0x00000007000a7213 */ /* 0x000fe20000000000 */
[C---:B------:R-:W-:Y:S01]  /*2160*/  VIADD R3, R13.reuse, 0xe0 ;  /* 0x000000e00d037836 */ /* 0x040fe20000000000 */
[----:B------:R-:W-:Y:S01]  /*2170*/  ISETP.GT.U32.AND P5, PT, R2, R11, PT ;  /* 0x0000000b0200720c */ /* 0x000fe20003fa4070 */
[----:B------:R-:W-:Y:S01]  /*2180*/  @!P2 IMAD.IADD R14, R14, 0x1, -R2 ;  /* 0x000000010e0ea824 */ /* 0x000fe200078e0a02 */
[----:B------:R-:W-:Y:S01]  /*2190*/  ISETP.GT.U32.AND P6, PT, R2, R4, PT ;  /* 0x000000040200720c */ /* 0x000fe20003fc4070 */
[----:B------:R-:W-:Y:S01]  /*21a0*/  IMAD.MOV.U32 R5, RZ, RZ, R10 ;  /* 0x000000ffff057224 */ /* 0x000fe200078e000a */
[----:B------:R-:W-:Y:S01]  /*21b0*/  IABS R8, R3 ;  /* 0x0000000300087213 */ /* 0x000fe20000000000 */
[----:B------:R-:W-:Y:S01]  /*21c0*/  VIADD R10, R13, 0xde ;  /* 0x000000de0d0a7836 */ /* 0x000fe20000000000 */
[----:B------:R-:W-:Y:S01]  /*21d0*/  ISETP.GE.AND P2, PT, R15, RZ, PT ;  /* 0x000000ff0f00720c */ /* 0x000fe20003f46270 */
[----:B------:R-:W-:-:S02]  /*21e0*/  @!P4 IMAD.MOV R20, RZ, RZ, -R20 ;  /* 0x000000ffff14c224 */ /* 0x000fc400078e0a14 */
[----:B------:R-:W-:Y:S01]  /*21f0*/  IMAD.HI.U32 R17, R23, R8, RZ ;  /* 0x0000000817117227 */ /* 0x000fe200078e00ff */
[----:B------:R-:W-:Y:S02]  /*2200*/  IABS R15, R10 ;  /* 0x0000000a000f7213 */ /* 0x000fe40000000000 */
[----:B------:R-:W-:Y:S01]  /*2210*/  STL [R1+0x1ac], R20 ;  /* 0x0001ac1401007387 */ /* 0x000fe20000100800 */
[--C-:B------:R-:W-:Y:S02]  /*2220*/  @!P5 IMAD.IADD R11, R11, 0x1, -R2.reuse ;  /* 0x000000010b0bd824 */ /* 0x100fe400078e0a02 */
[----:B------:R-:W-:Y:S01]  /*2230*/  @!P6 IMAD.IADD R4, R4, 0x1, -R2 ;  /* 0x000000010404e824 */ /* 0x000fe200078e0a02 */
[----:B------:R-:W-:Y:S01]  /*2240*/  ISETP.GE.AND P6, PT, R0, RZ, PT ;  /* 0x000000ff0000720c */ /* 0x000fe20003fc6270 */
[----:B------:R-:W-:Y:S01]  /*2250*/  IMAD.HI.U32 R6, R23, R15, RZ ;  /* 0x0000000f17067227 */ /* 0x000fe200078e00ff */
[C---:B------:R-:W-:Y:S02]  /*2260*/  ISETP.GT.U32.AND P5, PT, R2.reuse, R11, PT ;  /* 0x0000000b0200720c */ /* 0x040fe40003fa4070 */
[----:B------:R-:W-:Y:S01]  /*2270*/  ISETP.GT.U32.AND P4, PT, R2, R4, PT ;  /* 0x000000040200720c */ /* 0x000fe20003f84070 */
[----:B------:R-:W-:-:S02]  /*2280*/  IMAD.MOV R17, RZ, RZ, -R17 ;  /* 0x000000ffff117224 */ /* 0x000fc400078e0a11 */
[----:B------:R-:W-:Y:S02]  /*2290*/  IMAD.MOV R6, RZ, RZ, -R6 ;  /* 0x000000ffff067224 */ /* 0x000fe400078e0a06 */
[----:B------:R-:W-:Y:S02]  /*22a0*/  IMAD R8, R2, R17, R8 ;  /* 0x0000001102087224 */ /* 0x000fe400078e0208 */
[----:B------:R-:W-:Y:S02]  /*22b0*/  IMAD.MOV.U32 R19, RZ, RZ, R9 ;  /* 0x000000ffff137224 */ /* 0x000fe400078e0009 */
[----:B------:R-:W-:-:S04]  /*22c0*/  IMAD.HI.U32 R18, R23, R5, RZ ;  /* 0x0000000517127227 */ /* 0x000fc800078e00ff */
[C---:B------:R-:W-:Y:S02]  /*22d0*/  IMAD R6, R2.reuse, R6, R15 ;  /* 0x0000000602067224 */ /* 0x040fe400078e020f */
[----:B------:R-:W-:Y:S01]  /*22e0*/  @!P0 IMAD.MOV R19, RZ, RZ, -R19 ;  /* 0x000000ffff138224 */ /* 0x000fe200078e0a13 */
[C---:B------:R-:W-:Y:S01]  /*22f0*/  ISETP.GT.U32.AND P0, PT, R2.reuse, R8, PT ;  /* 0x000000080200720c */ /* 0x040fe20003f04070 */
[----:B------:R-:W-:Y:S02]  /*2300*/  IMAD.MOV R18, RZ, RZ, -R18 ;  /* 0x000000ffff127224 */ /* 0x000fe400078e0a12 */
[----:B------:R-:W-:Y:S01]  /*2310*/  IMAD.MOV.U32 R9, RZ, RZ, R16 ;  /* 0x000000ffff097224 */ /* 0x000fe200078e0010 */
[----:B------:R-:W-:Y:S01]  /*2320*/  STL [R1+0x1b0], R19 ;  /* 0x0001b01301007387 */ /* 0x000fe20000100800 */
[----:B------:R-:W-:Y:S01]  /*2330*/  @!P5 IMAD.IADD R11, R11, 0x1, -R2 ;  /* 0x000000010b0bd824 */ /* 0x000fe200078e0a02 */
[C---:B------:R-:W-:Y:S01]  /*2340*/  ISETP.GT.U32.AND P5, PT, R2.reuse, R6, PT ;  /* 0x000000060200720c */ /* 0x040fe20003fa4070 */
[----:B------:R-:W-:Y:S01]  /*2350*/  @!P1 IMAD.MOV R14, RZ, RZ, -R14 ;  /* 0x000000ffff0e9224 */ /* 0x000fe200078e0a0e */
[----:B------:R-:W-:Y:S01]  /*2360*/  ISETP.GE.AND P1, PT, R3, RZ, PT ;  /* 0x000000ff0300720c */ /* 0x000fe20003f26270 */
[----:B------:R-:W-:-:S02]  /*2370*/  IMAD R5, R2, R18, R5 ;  /* 0x0000001202057224 */ /* 0x000fc400078e0205 */
[----:B------:R-:W-:Y:S01]  /*2380*/  @!P3 IMAD.MOV R9, RZ, RZ, -R9 ;  /* 0x000000ffff09b224 */ /* 0x000fe200078e0a09 */
[----:B------:R0:W-:Y:S01]  /*2390*/  STL [R1+0x1b4], R14 ;  /* 0x0001b40e01007387 */ /* 0x0001e20000100800 */
[--C-:B------:R-:W-:Y:S01]  /*23a0*/  @!P4 IMAD.IADD R4, R4, 0x1, -R2.reuse ;  /* 0x000000010404c824 */ /* 0x100fe200078e0a02 */
[----:B------:R-:W-:Y:S01]  /*23b0*/  ISETP.GT.U32.AND P3, PT, R2, R5, PT ;  /* 0x000000050200720c */ /* 0x000fe20003f64070 */
[----:B------:R-:W-:Y:S01]  /*23c0*/  VIADD R0, R13, 0xdd ;  /* 0x000000dd0d007836 */ /* 0x000fe20000000000 */
[----:B------:R3:W-:Y:S01]  /*23d0*/  STL [R1+0x1b8], R9 ;  /* 0x0001b80901007387 */ /* 0x0007e20000100800 */
[--C-:B------:R-:W-:Y:S01]  /*23e0*/  @!P0 IMAD.IADD R8, R8, 0x1, -R2.reuse ;  /* 0x0000000108088824 */ /* 0x100fe200078e0a02 */
[----:B------:R-:W-:Y:S01]  /*23f0*/  ISETP.GE.AND P0, PT, R10, RZ, PT ;  /* 0x000000ff0a00720c */ /* 0x000fe20003f06270 */
[----:B------:R-:W-:Y:S01]  /*2400*/  @!P5 IMAD.IADD R6, R6, 0x1, -R2 ;  /* 0x000000010606d824 */ /* 0x000fe200078e0a02 */
[----:B------:R-:W-:Y:S01]  /*2410*/  IABS R17, R0 ;  /* 0x0000000000117213 */ /* 0x000fe20000000000 */
[----:B0-----:R-:W-:Y:S01]  /*2420*/  IMAD.MOV.U32 R14, RZ, RZ, R4 ;  /* 0x000000ffff0e7224 */ /* 0x001fe200078e0004 */
[----:B------:R-:W-:Y:S01]  /*2430*/  ISETP.GE.AND P4, PT, R7, RZ, PT ;  /* 0x000000ff0700720c */ /* 0x000fe20003f86270 */
[C---:B------:R-:W-:Y:S01]  /*2440*/  VIADD R7, R13.reuse, 0xdb ;  /* 0x000000db0d077836 */ /* 0x040fe20000000000 */
[----:B------:R-:W-:Y:S01]  /*2450*/  ISETP.GT.U32.AND P5, PT, R2, R6, PT ;  /* 0x000000060200720c */ /* 0x000fe20003fa4070 */
[----:B---3--:R-:W-:-:S02]  /*2460*/  VIADD R9, R13, 0xdc ;  /* 0x000000dc0d097836 */ /* 0x008fc40000000000 */
[----:B------:R-:W-:Y:S01]  /*2470*/  @!P2 IMAD.MOV R14, RZ, RZ, -R14 ;  /* 0x000000ffff0ea224 */ /* 0x000fe200078e0a0e */
[----:B------:R-:W-:Y:S01]  /*2480*/  ISETP.GT.U32.AND P2, PT, R2, R8, PT ;  /* 0x000000080200720c */ /* 0x000fe20003f44070 */
[----:B------:R-:W-:Y:S01]  /*2490*/  IMAD.HI.U32 R3, R23, R17, RZ ;  /* 0x0000001117037227 */ /* 0x000fe200078e00ff */
[----:B------:R-:W-:Y:S02]  /*24a0*/  IABS R10, R9 ;  /* 0x00000009000a7213 */ /* 0x000fe40000000000 */
[----:B------:R0:W-:Y:S01]  /*24b0*/  STL [R1+0x1bc], R14 ;  /* 0x0001bc0e01007387 */ /* 0x0001e20000100800 */
[--C-:B------:R-:W-:Y:S01]  /*24c0*/  @!P3 IMAD.IADD R5, R5, 0x1, -R2.reuse ;  /* 0x000000010505b824 */ /* 0x100fe200078e0a02 */
[----:B------:R-:W-:Y:S01]  /*24d0*/  IABS R4, R7 ;  /* 0x0000000700047213 */ /* 0x000fe20000000000 */
[----:B------:R-:W-:Y:S02]  /*24e0*/  IMAD.MOV R3, RZ, RZ, -R3 ;  /* 0x000000ffff037224 */ /* 0x000fe400078e0a03 */
[----:B------:R-:W-:Y:S01]  /*24f0*/  @!P5 IMAD.IADD R6, R6, 0x1, -R2 ;  /* 0x000000010606d824 */ /* 0x000fe200078e0a02 */
[C---:B------:R-:W-:Y:S01]  /*2500*/  ISETP.GT.U32.AND P3, PT, R2.reuse, R5, PT ;  /* 0x000000050200720c */ /* 0x040fe20003f64070 */
[----:B------:R-:W-:-:S02]  /*2510*/  IMAD R3, R2, R3, R17 ;  /* 0x0000000302037224 */ /* 0x000fc400078e0211 */
[----:B------:R-:W-:Y:S02]  /*2520*/  @!P2 IMAD.IADD R8, R8, 0x1, -R2 ;  /* 0x000000010808a824 */ /* 0x000fe400078e0a02 */
[----:B0-----:R-:W-:Y:S01]  /*2530*/  IMAD.MOV.U32 R14, RZ, RZ, R11 ;  /* 0x000000ffff0e7224 */ /* 0x001fe200078e000b */
[----:B------:R-:W-:Y:S01]  /*2540*/  ISETP.GT.U32.AND P2, PT, R2, R3, PT ;  /* 0x000000030200720c */ /* 0x000fe20003f44070 */
[----:B------:R-:W-:-:S04]  /*2550*/  IMAD.HI.U32 R11, R23, R10, RZ ;  /* 0x0000000a170b7227 */ /* 0x000fc800078e00ff */
[----:B------:R-:W-:Y:S02]  /*2560*/  IMAD.MOV R11, RZ, RZ, -R11 ;  /* 0x000000ffff0b7224 */ /* 0x000fe400078e0a0b */
[----:B------:R-:W-:Y:S01]  /*2570*/  @!P6 IMAD.MOV R14, RZ, RZ, -R14 ;  /* 0x000000ffff0ee224 */ /* 0x000fe200078e0a0e */
[----:B------:R-:W-:Y:S01]  /*2580*/  ISETP.GE.AND P6, PT, R0, RZ, PT ;  /* 0x000000ff0000720c */ /* 0x000fe20003fc6270 */
[C---:B------:R-:W-:Y:S02]  /*2590*/  IMAD R0, R2.reuse, R11, R10 ;  /* 0x0000000b02007224 */ /* 0x040fe400078e020a */
[----:B------:R-:W-:Y:S01]  /*25a0*/  @!P3 IMAD.IADD R5, R5, 0x1, -R2 ;  /* 0x000000010505b824 */ /* 0x000fe200078e0a02 */
[----:B------:R-:W-:Y:S01]  /*25b0*/  ISETP.GE.AND P3, PT, R9, RZ, PT ;  /* 0x000000ff0900720c */ /* 0x000fe20003f66270 */
[C---:B------:R-:W-:Y:S01]  /*25c0*/  VIADD R9, R13.reuse, 0xda ;  /* 0x000000da0d097836 */ /* 0x040fe20000000000 */
[----:B------:R-:W-:Y:S01]  /*25d0*/  ISETP.GT.U32.AND P5, PT, R2, R0, PT ;  /* 0x000000000200720c */ /* 0x000fe20003fa4070 */
[----:B------:R-:W-:Y:S01]  /*25e0*/  VIADD R10, R13, 0xd9 ;  /* 0x000000d90d0a7836 */ /* 0x000fe20000000000 */
[----:B------:R0:W-:Y:S01]  /*25f0*/  STL [R1+0x1c0], R14 ;  /* 0x0001c00e01007387 */ /* 0x0001e20000100800 */
[----:B------:R-:W-:-:S02]  /*2600*/  IMAD.MOV.U32 R16, RZ, RZ, R8 ;  /* 0x000000ffff107224 */ /* 0x000fc400078e0008 */
[----:B------:R-:W-:Y:S01]  /*2610*/  @!P2 IMAD.IADD R3, R3, 0x1, -R2 ;  /* 0x000000010303a824 */ /* 0x000fe200078e0a02 */
[----:B------:R-:W-:Y:S01]  /*2620*/  IABS R15, R10 ;  /* 0x0000000a000f7213 */ /* 0x000fe20000000000 */
[----:B------:R-:W-:Y:S01]  /*2630*/  IMAD.MOV.U32 R8, RZ, RZ, R5 ;  /* 0x000000ffff087224 */ /* 0x000fe200078e0005 */
[----:B------:R-:W-:Y:S01]  /*2640*/  ISETP.GE.AND P2, PT, R7, RZ, PT ;  /* 0x000000ff0700720c */ /* 0x000fe20003f46270 */
[----:B------:R-:W-:Y:S01]  /*2650*/  @!P1 IMAD.MOV R16, RZ, RZ, -R16 ;  /* 0x000000ffff109224 */ /* 0x000fe200078e0a10 */
[----:B------:R-:W-:Y:S01]  /*2660*/  ISETP.GT.U32.AND P1, PT, R2, R3, PT ;  /* 0x000000030200720c */ /* 0x000fe20003f24070 */
[----:B------:R-:W-:Y:S01]  /*2670*/  @!P4 IMAD.MOV R8, RZ, RZ, -R8 ;  /* 0x000000ffff08c224 */ /* 0x000fe200078e0a08 */
[----:B0-----:R-:W-:Y:S01]  /*2680*/  IABS R14, R9 ;  /* 0x00000009000e7213 */ /* 0x001fe20000000000 */
[----:B------:R-:W-:Y:S01]  /*2690*/  @!P5 IMAD.IADD R0, R0, 0x1, -R2 ;  /* 0x000000010000d824 */ /* 0x000fe200078e0a02 */
[----:B------:R-:W-:Y:S01]  /*26a0*/  STL [R1+0x1c4], R16 ;  /* 0x0001c41001007387 */ /* 0x000fe20000100800 */
[----:B------:R-:W-:-:S03]  /*26b0*/  IMAD.HI.U32 R5, R23, R15, RZ ;  /* 0x0000000f17057227 */ /* 0x000fc600078e00ff */
[----:B------:R-:W-:Y:S01]  /*26c0*/  ISETP.GT.U32.AND P5, PT, R2, R0, PT ;  /* 0x000000000200720c */ /* 0x000fe20003fa4070 */
[C---:B------:R-:W-:Y:S01]  /*26d0*/  IMAD.HI.U32 R7, R23.reuse, R14, RZ ;  /* 0x0000000e17077227 */ /* 0x040fe200078e00ff */
[----:B------:R0:W-:Y:S03]  /*26e0*/  STL [R1+0x1c8], R8 ;  /* 0x0001c80801007387 */ /* 0x0001e60000100800 */
[----:B------:R-:W-:-:S04]  /*26f0*/  IMAD.HI.U32 R11, R23, R4, RZ ;  /* 0x00000004170b7227 */ /* 0x000fc800078e00ff */
[----:B------:R-:W-:Y:S02]  /*2700*/  IMAD.MOV R7, RZ, RZ, -R7 ;  /* 0x000000ffff077224 */ /* 0x000fe400078e0a07 */
[----:B------:R-:W-:Y:S02]  /*2710*/  IMAD.MOV R11, RZ, RZ, -R11 ;  /* 0x000000ffff0b7224 */ /* 0x000fe400078e0a0b */
[----:B0-----:R-:W-:Y:S02]  /*2720*/  IMAD.MOV R8, RZ, RZ, -R5 ;  /* 0x000000ffff087224 */ /* 0x001fe400078e0a05 */
[C---:B------:R-:W-:Y:S02]  /*2730*/  IMAD R5, R2.reuse, R7, R14 ;  /* 0x0000000702057224 */ /* 0x040fe400078e020e */
[----:B------:R-:W-:Y:S02]  /*2740*/  IMAD R4, R2, R11, R4 ;  /* 0x0000000b02047224 */ /* 0x000fe400078e0204 */
[--C-:B------:R-:W-:Y:S01]  /*2750*/  @!P5 IMAD.IADD R0, R0, 0x1, -R2.reuse ;  /* 0x000000010000d824 */ /* 0x100fe200078e0a02 */
[C---:B------:R-:W-:Y:S01]  /*2760*/  ISETP.GT.U32.AND P5, PT, R2.reuse, R5, PT ;  /* 0x000000050200720c */ /* 0x040fe20003fa4070 */
[----:B------:R-:W-:Y:S01]  /*2770*/  @!P1 IMAD.IADD R3, R3, 0x1, -R2 ;  /* 0x0000000103039824 */ /* 0x000fe200078e0a02 */
[C---:B------:R-:W-:Y:S01]  /*2780*/  ISETP.GT.U32.AND P4, PT, R2.reuse, R4, PT ;  /* 0x000000040200720c */ /* 0x040fe20003f84070 */
[----:B------:R-:W-:Y:S01]  /*2790*/  IMAD R14, R2, R8, R15 ;  /* 0x00000008020e7224 */ /* 0x000fe200078e020f */
[----:B------:R-:W-:Y:S01]  /*27a0*/  ISETP.GE.AND P1, PT, R10, RZ, PT ;  /* 0x000000ff0a00720c */ /* 0x000fe20003f26270 */
[----:B------:R-:W-:-:S02]  /*27b0*/  IMAD.MOV.U32 R16, RZ, RZ, R3 ;  /* 0x000000ffff107224 */ /* 0x000fc400078e0003 */
[----:B------:R-:W-:Y:S01]  /*27c0*/  @!P0 IMAD.MOV R6, RZ, RZ, -R6 ;  /* 0x000000ffff068224 */ /* 0x000fe200078e0a06 */
[----:B------:R-:W-:Y:S01]  /*27d0*/  ISETP.GE.AND P0, PT, R9, RZ, PT ;  /* 0x000000ff0900720c */ /* 0x000fe20003f06270 */
[----:B------:R-:W-:Y:S01]  /*27e0*/  @!P6 IMAD.MOV R16, RZ, RZ, -R16 ;  /* 0x000000ffff10e224 */ /* 0x000fe200078e0a10 */
[----:B------:R-:W-:Y:S01]  /*27f0*/  ISETP.GT.U32.AND P6, PT, R2, R14, PT ;  /* 0x0000000e0200720c */ /* 0x000fe20003fc4070 */
[----:B------:R-:W-:Y:S01]  /*2800*/  VIADD R7, R13, 0xd6 ;  /* 0x000000d60d077836 */ /* 0x000fe20000000000 */
[----:B------:R0:W-:Y:S01]  /*2810*/  STL [R1+0x1cc], R6 ;  /* 0x0001cc0601007387 */ /* 0x0001e20000100800 */
[--C-:B------:R-:W-:Y:S02]  /*2820*/  @!P5 IMAD.IADD R5, R5, 0x1, -R2.reuse ;  /* 0x000000010505d824 */ /* 0x100fe400078e0a02 */
[C---:B------:R-:W-:Y:S01]  /*2830*/  VIADD R8, R13.reuse, 0xd7 ;  /* 0x000000d70d087836 */ /* 0x040fe20000000000 */
[----:B------:R-:W-:Y:S01]  /*2840*/  IABS R3, R7 ;  /* 0x0000000700037213 */ /* 0x000fe20000000000 */
[----:B------:R-:W-:Y:S01]  /*2850*/  @!P4 IMAD.IADD R4, R4, 0x1, -R2 ;  /* 0x000000010404c824 */ /* 0x000fe200078e0a02 */
[C---:B------:R-:W-:Y:S01]  /*2860*/  ISETP.GT.U32.AND P5, PT, R2.reuse, R5, PT ;  /* 0x000000050200720c */ /* 0x040fe20003fa4070 */
[----:B------:R-:W-:Y:S01]  /*2870*/  IMAD.MOV.U32 R11, RZ, RZ, R0 ;  /* 0x000000ffff0b7224 */ /* 0x000fe200078e0000 */
[----:B------:R-:W-:Y:S01]  /*2880*/  IABS R10, R8 ;  /* 0x00000008000a7213 */ /* 0x000fe20000000000 */
[----:B------:R-:W-:Y:S01]  /*2890*/  STL [R1+0x1d0], R16 ;  /* 0x0001d01001007387 */ /* 0x000fe20000100800 */
[----:B0-----:R-:W-:Y:S01]  /*28a0*/  VIADD R6, R13, 0xd8 ;  /* 0x000000d80d067836 */ /* 0x001fe20000000000 */
[----:B------:R-:W-:Y:S01]  /*28b0*/  ISETP.GT.U32.AND P4, PT, R2, R4, PT ;  /* 0x000000040200720c */ /* 0x000fe20003f84070 */
[----:B------:R-:W-:-:S02]  /*28c0*/  @!P6 IMAD.IADD R14, R14, 0x1, -R2 ;  /* 0x000000010e0ee824 */ /* 0x000fc400078e0a02 */
[----:B------:R-:W-:Y:S01]  /*28d0*/  @!P3 IMAD.MOV R11, RZ, RZ, -R11 ;  /* 0x000000ffff0bb224 */ /* 0x000fe200078e0a0b */
[----:B------:R-:W-:Y:S02]  /*28e0*/  IABS R9, R6 ;  /* 0x0000000600097213 */ /* 0x000fe40000000000 */
[----:B------:R-:W-:Y:S01]  /*28f0*/  ISETP.GE.AND P3, PT, R6, RZ, PT ;  /* 0x000000ff0600720c */ /* 0x000fe20003f66270 */
[----:B------:R-:W-:Y:S01]  /*2900*/  IMAD.MOV.U32 R6, RZ, RZ, R3 ;  /* 0x000000ffff067224 */ /* 0x000fe200078e0003 */
[----:B------:R-:W-:Y:S01]  /*2910*/  ISETP.GT.U32.AND P6, PT, R2, R14, PT ;  /* 0x0000000e0200720c */ /* 0x000fe20003fc4070 */
[C---:B------:R-:W-:Y:S01]  /*2920*/  IMAD.HI.U32 R0, R23.reuse, R9, RZ ;  /* 0x0000000917007227 */ /* 0x040fe200078e00ff */
[----:B------:R0:W-:Y:S03]  /*2930*/  STL [R1+0x1d4], R11 ;  /* 0x0001d40b01007387 */ /* 0x0001e60000100800 */
[----:B------:R-:W-:-:S04]  /*2940*/  IMAD.HI.U32 R3, R23, R10, RZ ;  /* 0x0000000a17037227 */ /* 0x000fc800078e00ff */
[----:B------:R-:W-:Y:S02]  /*2950*/  IMAD.MOV R0, RZ, RZ, -R0 ;  /* 0x000000ffff007224 */ /* 0x000fe400078e0a00 */
[----:B------:R-:W-:Y:S02]  /*2960*/  IMAD.MOV R3, RZ, RZ, -R3 ;  /* 0x000000ffff037224 */ /* 0x000fe400078e0a03 */
[--C-:B------:R-:W-:Y:S02]  /*2970*/  @!P5 IMAD.IADD R5, R5, 0x1, -R2.reuse ;  /* 0x000000010505d824 */ /* 0x100fe400078e0a02 */
[----:B------:R-:W-:Y:S02]  /*2980*/  IMAD R0, R2, R0, R9 ;  /* 0x0000000002007224 */ /* 0x000fe400078e0209 */
[----:B------:R-:W-:Y:S01]  /*2990*/  @!P4 IMAD.IADD R4, R4, 0x1, -R2 ;  /* 0x000000010404c824 */ /* 0x000fe200078e0a02 */
[----:B------:R-:W-:Y:S01]  /*29a0*/  ISETP.GE.AND P4, PT, R8, RZ, PT ;  /* 0x000000ff0800720c */ /* 0x000fe20003f86270 */
[C---:B------:R-:W-:Y:S01]  /*29b0*/  IMAD R3, R2.reuse, R3, R10 ;  /* 0x0000000302037224 */ /* 0x040fe200078e020a */
[----:B------:R-:W-:Y:S01]  /*29c0*/  ISETP.GT.U32.AND P5, PT, R2, R0, PT ;  /* 0x000000000200720c */ /* 0x000fe20003fa4070 */
[----:B------:R-:W-:-:S02]  /*29d0*/  IMAD.MOV.U32 R9, RZ, RZ, R5 ;  /* 0x000000ffff097224 */ /* 0x000fc400078e0005 */
[----:B------:R-:W-:-:S04]  /*29e0*/  IMAD.HI.U32 R8, R23, R6, RZ ;  /* 0x0000000617087227 */ /* 0x000fc800078e00ff */
[----:B------:R-:W-:Y:S01]  /*29f0*/  @!P0 IMAD.MOV R9, RZ, RZ, -R9 ;  /* 0x000000ffff098224 */ /* 0x000fe200078e0a09 */
[----:B------:R-:W-:Y:S01]  /*2a00*/  ISETP.GT.U32.AND P0, PT, R2, R3, PT ;  /* 0x000000030200720c */ /* 0x000fe20003f04070 */
[----:B------:R-:W-:Y:S02]  /*2a10*/  IMAD.MOV R8, RZ, RZ, -R8 ;  /* 0x000000ffff087224 */ /* 0x000fe400078e0a08 */
[----:B------:R-:W-:Y:S02]  /*2a20*/  @!P6 IMAD.IADD R14, R14, 0x1, -R2 ;  /* 0x000000010e0ee824 */ /* 0x000fe400078e0a02 */
[----:B0-----:R-:W-:Y:S02]  /*2a30*/  IMAD.MOV.U32 R11, RZ, RZ, R4 ;  /* 0x000000ffff0b7224 */ /* 0x001fe400078e0004 */
[----:B------:R-:W-:Y:S02]  /*2a40*/  IMAD R4, R2, R8, R6 ;  /* 0x0000000802047224 */ /* 0x000fe400078e0206 */
[----:B------:R-:W-:-:S02]  /*2a50*/  IMAD.MOV.U32 R16, RZ, RZ, R14 ;  /* 0x000000ffff107224 */ /* 0x000fc400078e000e */
[----:B------:R-:W-:Y:S02]  /*2a60*/  VIADD R8, R13, 0xd5 ;  /* 0x000000d50d087836 */ /* 0x000fe40000000000 */
[----:B------:R-:W-:Y:S01]  /*2a70*/  @!P1 IMAD.MOV R16, RZ, RZ, -R16 ;  /* 0x000000ffff109224 */ /* 0x000fe200078e0a10 */
[----:B------:R-:W-:Y:S01]  /*2a80*/  ISETP.GT.U32.AND P1, PT, R2, R4, PT ;  /* 0x000000040200720c */ /* 0x000fe20003f24070 */
[--C-:B------:R-:W-:Y:S01]  /*2a90*/  @!P5 IMAD.IADD R0, R0, 0x1, -R2.reuse ;  /* 0x000000010000d824 */ /* 0x100fe200078e0a02 */
[----:B------:R-:W-:Y:S01]  /*2aa0*/  ISETP.GE.AND P6, PT, R8, RZ, PT ;  /* 0x000000ff0800720c */ /* 0x000fe20003fc6270 */
[--C-:B------:R-:W-:Y:S01]  /*2ab0*/  @!P0 IMAD.IADD R3, R3, 0x1, -R2.reuse ;  /* 0x0000000103038824 */ /* 0x100fe200078e0a02 */
[----:B------:R-:W-:Y:S01]  /*2ac0*/  IABS R8, R8 ;  /* 0x0000000800087213 */ /* 0x000fe20000000000 */
[----:B------:R-:W-:Y:S01]  /*2ad0*/  @!P2 IMAD.MOV R11, RZ, RZ, -R11 ;  /* 0x000000ffff0ba224 */ /* 0x000fe200078e0a0b */
[C---:B------:R-:W-:Y:S01]  /*2ae0*/  ISETP.GT.U32.AND P5, PT, R2.reuse, R0, PT ;  /* 0x000000000200720c */ /* 0x040fe20003fa4070 */
[----:B------:R-:W-:Y:S01]  /*2af0*/  VIADD R5, R13, 0xd4 ;  /* 0x000000d40d057836 */ /* 0x000fe20000000000 */
[----:B------:R-:W-:Y:S01]  /*2b00*/  ISETP.GT.U32.AND P0, PT, R2, R3, PT ;  /* 0x000000030200720c */ /* 0x000fe20003f04070 */
[----:B------:R-:W-:Y:S01]  /*2b10*/  IMAD.HI.U32 R14, R23, R8, RZ ;  /* 0x00000008170e7227 */ /* 0x000fe200078e00ff */
[----:B------:R-:W-:Y:S01]  /*2b20*/  ISETP.GE.AND P2, PT, R7, RZ, PT ;  /* 0x000000ff0700720c */ /* 0x000fe20003f46270 */
[----:B------:R0:W-:Y:S02]  /*2b30*/  STL [R1+0x1d8], R11 ;  /* 0x0001d80b01007387 */ /* 0x0001e40000100800 */
[----:B------:R-:W-:-:S02]  /*2b40*/  @!P1 IMAD.IADD R4, R4, 0x1, -R2 ;  /* 0x0000000104049824 */ /* 0x000fc400078e0a02 */
[----:B------:R-:W-:Y:S01]  /*2b50*/  VIADD R7, R13, 0xd2 ;  /* 0x000000d20d077836 */ /* 0x000fe20000000000 */
[----:B------:R3:W-:Y:S01]  /*2b60*/  STL [R1+0x1dc], R9 ;  /* 0x0001dc0901007387 */ /* 0x0007e20000100800 */
[----:B------:R-:W-:Y:S01]  /*2b70*/  IMAD.MOV R14, RZ, RZ, -R14 ;  /* 0x000000ffff0e7224 */ /* 0x000fe200078e0a0e */
[----:B------:R-:W-:Y:S01]  /*2b80*/  ISETP.GT.U32.AND P1, PT, R2, R4, PT ;  /* 0x000000040200720c */ /* 0x000fe20003f24070 */
[----:B------:R-:W-:Y:S01]  /*2b90*/  @!P5 IMAD.IADD R0, R0, 0x1, -R2 ;  /* 0x000000010000d824 */ /* 0x000fe200078e0a02 */
[----:B------:R-:W-:Y:S01]  /*2ba0*/  ISETP.GE.AND P5, PT, R5, RZ, PT ;  /* 0x000000ff0500720c */ /* 0x000fe20003fa6270 */
[C---:B------:R-:W-:Y:S01]  /*2bb0*/  IMAD R8, R2.reuse, R14, R8 ;  /* 0x0000000e02087224 */ /* 0x040fe200078e0208 */
[----:B0-----:R-:W-:Y:S01]  /*2bc0*/  IABS R11, R7 ;  /* 0x00000007000b7213 */ /* 0x001fe20000000000 */
[----:B------:R-:W-:Y:S01]  /*2bd0*/  @!P0 IMAD.IADD R3, R3, 0x1, -R2 ;  /* 0x0000000103038824 */ /* 0x000fe200078e0a02 */
[----:B------:R0:W-:Y:S01]  /*2be0*/  STL [R1+0x1f0], R16 ;  /* 0x0001f01001007387 */ /* 0x0001e20000100800 */
[----:B------:R-:W-:Y:S01]  /*2bf0*/  IMAD.MOV.U32 R18, RZ, RZ, R0 ;  /* 0x000000ffff127224 */ /* 0x000fe200078e0000 */
[----:B---3--:R-:W-:Y:S01]  /*2c00*/  IABS R9, R5 ;  /* 0x0000000500097213 */ /* 0x008fe20000000000 */
[----:B------:R-:W-:Y:S01]  /*2c10*/  IMAD.MOV.U32 R17, RZ, RZ, R3 ;  /* 0x000000ffff117224 */ /* 0x000fe200078e0003 */
[----:B------:R-:W-:Y:S01]  /*2c20*/  ISETP.GT.U32.AND P0, PT, R2, R8, PT ;  /* 0x000000080200720c */ /* 0x000fe20003f04070 */
[----:B------:R-:W-:-:S04]  /*2c30*/  IMAD.HI.U32 R5, R23, R11, RZ ;  /* 0x0000000b17057227 */ /* 0x000fc800078e00ff */
[----:B------:R-:W-:-:S04]  /*2c40*/  IMAD.HI.U32 R15, R23, R9, RZ ;  /* 0x00000009170f7227 */ /* 0x000fc800078e00ff */
[----:B------:R-:W-:Y:S02]  /*2c50*/  VIADD R6, R13, 0xd3 ;  /* 0x000000d30d067836 */ /* 0x000fe40000000000 */
[----:B------:R-:W-:Y:S02]  /*2c60*/  @!P3 IMAD.MOV R18, RZ, RZ, -R18 ;  /* 0x000000ffff12b224 */ /* 0x000fe400078e0a12 */
[----:B------:R-:W-:Y:S01]  /*2c70*/  IMAD.MOV R15, RZ, RZ, -R15 ;  /* 0x000000ffff0f7224 */ /* 0x000fe200078e0a0f */
[----:B------:R-:W-:Y:S01]  /*2c80*/  IABS R10, R6 ;  /* 0x00000006000a7213 */ /* 0x000fe20000000000 */
[----:B------:R-:W-:Y:S01]  /*2c90*/  @!P4 IMAD.MOV R17, RZ, RZ, -R17 ;  /* 0x000000ffff11c224 */ /* 0x000fe200078e0a11 */
[----:B------:R-:W-:Y:S01]  /*2ca0*/  STL [R1+0x1f4], R18 ;  /* 0x0001f41201007387 */ /* 0x000fe20000100800 */
[----:B------:R-:W-:Y:S01]  /*2cb0*/  IMAD.MOV R5, RZ, RZ, -R5 ;  /* 0x000000ffff057224 */ /* 0x000fe200078e0a05 */
[----:B------:R-:W-:Y:S01]  /*2cc0*/  ISETP.GE.AND P4, PT, R6, RZ, PT ;  /* 0x000000ff0600720c */ /* 0x000fe20003f86270 */
[----:B------:R-:W-:Y:S01]  /*2cd0*/  @!P1 IMAD.IADD R4, R4, 0x1, -R2 ;  /* 0x0000000104049824 */ /* 0x000fe200078e0a02 */
[----:B------:R3:W-:Y:S01]  /*2ce0*/  STL [R1+0x1f8], R17 ;  /* 0x0001f81101007387 */ /* 0x0007e20000100800 */
[----:B------:R-:W-:-:S02]  /*2cf0*/  IMAD R9, R2, R15, R9 ;  /* 0x0000000f02097224 */ /* 0x000fc400078e0209 */
[C---:B------:R-:W-:Y:S02]  /*2d00*/  IMAD R11, R2.reuse, R5, R11 ;  /* 0x00000005020b7224 */ /* 0x040fe400078e020b */
[----:B0-----:R-:W-:Y:S01]  /*2d10*/  IMAD.HI.U32 R16, R23, R10, RZ ;  /* 0x0000000a17107227 */ /* 0x001fe200078e00ff */
[----:B------:R-:W-:-:S03]  /*2d20*/  ISETP.GT.U32.AND P3, PT, R2, R9, PT ;  /* 0x000000090200720c */ /* 0x000fc60003f64070 */
[----:B------:R-:W-:Y:S02]  /*2d30*/  @!P0 IMAD.IADD R8, R8, 0x1, -R2 ;  /* 0x0000000108088824 */ /* 0x000fe400078e0a02 */
[----:B---3--:R-:W-:Y:S02]  /*2d40*/  IMAD.MOV.U32 R17, RZ, RZ, R4 ;  /* 0x000000ffff117224 */ /* 0x008fe400078e0004 */
[----:B------:R-:W-:Y:S01]  /*2d50*/  IMAD.MOV R16, RZ, RZ, -R16 ;  /* 0x000000ffff107224 */ /* 0x000fe200078e0a10 */
[C---:B------:R-:W-:Y:S01]  /*2d60*/  ISETP.GT.U32.AND P0, PT, R2.reuse, R8, PT ;  /* 0x000000080200720c */ /* 0x040fe20003f04070 */
[----:B------:R-:W-:Y:S01]  /*2d70*/  @!P2 IMAD.MOV R17, RZ, RZ, -R17 ;  /* 0x000000ffff11a224 */ /* 0x000fe200078e0a11 */
[C---:B------:R-:W-:Y:S01]  /*2d80*/  ISETP.GT.U32.AND P2, PT, R2.reuse, R11, PT ;  /* 0x0000000b0200720c */ /* 0x040fe20003f44070 */
[C---:B------:R-:W-:Y:S02]  /*2d90*/  IMAD R10, R2.reuse, R16, R10 ;  /* 0x00000010020a7224 */ /* 0x040fe400078e020a */
[C---:B------:R-:W-:Y:S01]  /*2da0*/  VIADD R0, R13.reuse, 0xd1 ;  /* 0x000000d10d007836 */ /* 0x040fe20000000000 */
[----:B------:R0:W-:Y:S01]  /*2db0*/  STL [R1+0x1fc], R17 ;  /* 0x0001fc1101007387 */ /* 0x0001e20000100800 */
[----:B------:R-:W-:Y:S01]  /*2dc0*/  VIADD R3, R13, 0xd0 ;  /* 0x000000d00d037836 */ /* 0x000fe20000000000 */
[----:B------:R-:W-:Y:S01]  /*2dd0*/  ISETP.GT.U32.AND P1, PT, R2, R10, PT ;  /* 0x0000000a0200720c */ /* 0x000fe20003f24070 */
[--C-:B------:R-:W-:Y:S01]  /*2de0*/  @!P3 IMAD.IADD R9, R9, 0x1, -R2.reuse ;  /* 0x000000010909b824 */ /* 0x100fe200078e0a02 */
[----:B------:R-:W-:Y:S01]  /*2df0*/  IABS R14, R0 ;  /* 0x00000000000e7213 */ /* 0x000fe20000000000 */
[----:B------:R-:W-:Y:S01]  /*2e00*/  VIADD R5, R13, 0xcf ;  /* 0x000000cf0d057836 */ /* 0x000fe20000000000 */
[----:B------:R-:W-:Y:S01]  /*2e10*/  IABS R15, R3 ;  /* 0x00000003000f7213 */ /* 0x000fe20000000000 */
[--C-:B------:R-:W-:Y:S01]  /*2e20*/  @!P0 IMAD.IADD R8, R8, 0x1, -R2.reuse ;  /* 0x0000000108088824 */ /* 0x100fe200078e0a02 */
[----:B------:R-:W-:Y:S01]  /*2e30*/  ISETP.GT.U32.AND P3, PT, R2, R9, PT ;  /* 0x000000090200720c */ /* 0x000fe20003f64070 */
[----:B------:R-:W-:Y:S01]  /*2e40*/  @!P2 IMAD.IADD R11, R11, 0x1, -R2 ;  /* 0x000000010b0ba824 */ /* 0x000fe200078e0a02 */
[----:B------:R-:W-:Y:S01]  /*2e50*/  ISETP.GE.AND P0, PT, R7, RZ, PT ;  /* 0x000000ff0700720c */ /* 0x000fe20003f06270 */
[----:B------:R-:W-:Y:S01]  /*2e60*/  IMAD.HI.U32 R4, R23, R14, RZ ;  /* 0x0000000e17047227 */ /* 0x000fe200078e00ff */
[----:B------:R-:W-:-:S02]  /*2e70*/  IABS R6, R5 ;  /* 0x0000000500067213 */ /* 0x000fc40000000000 */
[----:B------:R-:W-:Y:S01]  /*2e80*/  ISETP.GT.U32.AND P2, PT, R2, R11, PT ;  /* 0x0000000b0200720c */ /* 0x000fe20003f44070 */
[----:B------:R-:W-:-:S04]  /*2e90*/  IMAD.HI.U32 R7, R23, R15, RZ ;  /* 0x0000000f17077227 */ /* 0x000fc800078e00ff */
[----:B------:R-:W-:Y:S02]  /*2ea0*/  IMAD.MOV R4, RZ, RZ, -R4 ;  /* 0x000000ffff047224 */ /* 0x000fe400078e0a04 */
[----:B------:R-:W-:Y:S02]  /*2eb0*/  IMAD.MOV R7, RZ, RZ, -R7 ;  /* 0x000000ffff077224 */ /* 0x000fe400078e0a07 */
[----:B------:R-:W-:Y:S02]  /*2ec0*/  @!P1 IMAD.IADD R10, R10, 0x1, -R2 ;  /* 0x000000010a0a9824 */ /* 0x000fe400078e0a02 */
[C---:B------:R-:W-:Y:S02]  /*2ed0*/  IMAD R4, R2.reuse, R4, R14 ;  /* 0x0000000402047224 */ /* 0x040fe400078e020e */
[C---:B------:R-:W-:Y:S01]  /*2ee0*/  IMAD R15, R2.reuse, R7, R15 ;  /* 0x00000007020f7224 */ /* 0x040fe200078e020f */
[C---:B------:R-:W-:Y:S01]  /*2ef0*/  ISETP.GT.U32.AND P1, PT, R2.reuse, R10, PT ;  /* 0x0000000a0200720c */ /* 0x040fe20003f24070 */
[--C-:B------:R-:W-:Y:S01]  /*2f00*/  @!P3 IMAD.IADD R9, R9, 0x1, -R2.reuse ;  /* 0x000000010909b824 */ /* 0x100fe200078e0a02 */
[C---:B------:R-:W-:Y:S01]  /*2f10*/  ISETP.GT.U32.AND P3, PT, R2.reuse, R4, PT ;  /* 0x000000040200720c */ /* 0x040fe20003f64070 */
[----:B------:R-:W-:Y:S01]  /*2f20*/  @!P2 IMAD.IADD R11, R11, 0x1, -R2 ;  /* 0x000000010b0ba824 */ /* 0x000fe200078e0a02 */
[----:B------:R-:W-:Y:S01]  /*2f30*/  ISETP.GT.U32.AND P2, PT, R2, R15, PT ;  /* 0x0000000f0200720c */ /* 0x000fe20003f44070 */
[----:B0-----:R-:W-:-:S02]  /*2f40*/  IMAD.MOV.U32 R17, RZ, RZ, R8 ;  /* 0x000000ffff117224 */ /* 0x001fc400078e0008 */
[----:B------:R-:W-:Y:S02]  /*2f50*/  IMAD.MOV.U32 R16, RZ, RZ, R9 ;  /* 0x000000ffff107224 */ /* 0x000fe400078e0009 */
[----:B------:R-:W-:-:S04]  /*2f60*/  IMAD.HI.U32 R8, R23, R6, RZ ;  /* 0x0000000617087227 */ /* 0x000fc800078e00ff */
[----:B------:R-:W-:Y:S01]  /*2f70*/  @!P6 IMAD.MOV R17, RZ, RZ, -R17 ;  /* 0x000000ffff11e224 */ /* 0x000fe200078e0a11 */
[----:B------:R-:W-:Y:S01]  /*2f80*/  ISETP.GE.AND P6, PT, R0, RZ, PT ;  /* 0x000000ff0000720c */ /* 0x000fe20003fc6270 */
[----:B------:R-:W-:Y:S01]  /*2f90*/  @!P5 IMAD.MOV R16, RZ, RZ, -R16 ;  /* 0x000000ffff10d224 */ /* 0x000fe200078e0a10 */
[----:B------:R-:W-:Y:S01]  /*2fa0*/  ISETP.GE.AND P5, PT, R3, RZ, PT ;  /* 0x000000ff0300720c */ /* 0x000fe20003fa6270 */
[----:B------:R-:W-:Y:S01]  /*2fb0*/  IMAD.MOV R8, RZ, RZ, -R8 ;  /* 0x000000ffff087224 */ /* 0x000fe200078e0a08 */
[----:B------:R-:W-:Y:S01]  /*2fc0*/  STL [R1+0x200], R17 ;  /* 0x0002001101007387 */ /* 0x000fe20000100800 */
[----:B------:R-:W-:Y:S02]  /*2fd0*/  VIADD R0, R13, 0xce ;  /* 0x000000ce0d007836 */ /* 0x000fe40000000000 */
[--C-:B------:R-:W-:Y:S01]  /*2fe0*/  @!P1 IMAD.IADD R10, R10, 0x1, -R2.reuse ;  /* 0x000000010a0a9824 */ /* 0x100fe200078e0a02 */
[----:B------:R0:W-:Y:S01]  /*2ff0*/  STL [R1+0x204], R16 ;  /* 0x0002041001007387 */ /* 0x0001e20000100800 */
[----:B------:R-:W-:Y:S01]  /*3000*/  @!P3 IMAD.IADD R4, R4, 0x1, -R2 ;  /* 0x000000010404b824 */ /* 0x000fe200078e0a02 */
[----:B------:R-:W-:Y:S01]  /*3010*/  ISETP.GE.AND P1, PT, R5, RZ, PT ;  /* 0x000000ff0500720c */ /* 0x000fe20003f26270 */
[C---:B------:R-:W-:Y:S01]  /*3020*/  IMAD R14, R2.reuse, R8, R6 ;  /* 0x00000008020e7224 */ /* 0x040fe200078e0206 */
[----:B------:R-:W-:Y:S01]  /*3030*/  IABS R6, R0 ;  /* 0x0000000000067213 */ /* 0x000fe20000000000 */
[----:B------:R-:W-:Y:S01]  /*3040*/  @!P2 IMAD.IADD R15, R15, 0x1, -R2 ;  /* 0x000000010f0fa824 */ /* 0x000fe200078e0a02 */
[----:B------:R-:W-:Y:S01]  /*3050*/  ISETP.GT.U32.AND P3, PT, R2, R4, PT ;  /* 0x000000040200720c */ /* 0x000fe20003f64070 */
[----:B------:R-:W-:-:S02]  /*3060*/  VIADD R3, R13, 0xcd ;  /* 0x000000cd0d037836 */ /* 0x000fc40000000000 */
[----:B------:R-:W-:Y:S01]  /*3070*/  IMAD.MOV.U32 R9, RZ, RZ, R11 ;  /* 0x000000ffff097224 */ /* 0x000fe200078e000b */
[----:B------:R-:W-:Y:S01]  /*3080*/  ISETP.GT.U32.AND P2, PT, R2, R15, PT ;  /* 0x0000000f0200720c */ /* 0x000fe20003f44070 */
[----:B0-----:R-:W-:Y:S02]  /*3090*/  IMAD.MOV.U32 R16, RZ, RZ, R10 ;  /* 0x000000ffff107224 */ /* 0x001fe400078e000a */
[----:B------:R-:W-:Y:S01]  /*30a0*/  @!P0 IMAD.MOV R9, RZ, RZ, -R9 ;  /* 0x000000ffff098224 */ /* 0x000fe200078e0a09 */
[----:B------:R-:W-:Y:S01]  /*30b0*/  ISETP.GE.AND P0, PT, R3, RZ, PT ;  /* 0x000000ff0300720c */ /* 0x000fe20003f06270 */
[----:B------:R-:W-:Y:S01]  /*30c0*/  @!P4 IMAD.MOV R16, RZ, RZ, -R16 ;  /* 0x000000ffff10c224 */ /* 0x000fe200078e0a10 */
[----:B------:R-:W-:Y:S01]  /*30d0*/  IABS R3, R3 ;  /* 0x0000000300037213 */ /* 0x000fe20000000000 */
[----:B------:R-:W-:Y:S01]  /*30e0*/  IMAD.HI.U32 R10, R23, R6, RZ ;  /* 0x00000006170a7227 */ /* 0x000fe200078e00ff */
[----:B------:R-:W-:Y:S02]  /*30f0*/  ISETP.GE.AND P4, PT, R0, RZ, PT ;  /* 0x000000ff0000720c */ /* 0x000fe40003f86270 */
[----:B------:R0:W-:Y:S01]  /*3100*/  STL [R1+0x208], R16 ;  /* 0x0002081001007387 */ /* 0x0001e20000100800 */
[----:B------:R-:W-:-:S02]  /*3110*/  IMAD.MOV R10, RZ, RZ, -R10 ;  /* 0x000000ffff0a7224 */ /* 0x000fc400078e0a0a */
[----:B------:R-:W-:Y:S01]  /*3120*/  @!P3 IMAD.IADD R4, R4, 0x1, -R2 ;  /* 0x000000010404b824 */ /* 0x000fe200078e0a02 */
[----:B------:R3:W-:Y:S01]  /*3130*/  STL [R1+0x20c], R9 ;  /* 0x00020c0901007387 */ /* 0x0007e20000100800 */
[C---:B------:R-:W-:Y:S01]  /*3140*/  IMAD R6, R2.reuse, R10, R6 ;  /* 0x0000000a02067224 */ /* 0x040fe200078e0206 */
[C---:B------:R-:W-:Y:S01]  /*3150*/  ISETP.GT.U32.AND P3, PT, R2.reuse, R14, PT ;  /* 0x0000000e0200720c */ /* 0x040fe20003f64070 */
[----:B------:R-:W-:Y:S02]  /*3160*/  @!P2 IMAD.IADD R15, R15, 0x1, -R2 ;  /* 0x000000010f0fa824 */ /* 0x000fe400078e0a02 */
[C---:B------:R-:W-:Y:S01]  /*3170*/  VIADD R0, R13.reuse, 0xcc ;  /* 0x000000cc0d007836 */ /* 0x040fe20000000000 */
[----:B------:R-:W-:Y:S01]  /*3180*/  ISETP.GT.U32.AND P2, PT, R2, R6, PT ;  /* 0x000000060200720c */ /* 0x000fe20003f44070 */
[----:B0-----:R-:W-:Y:S02]  /*3190*/  IMAD.MOV.U32 R16, RZ, RZ, R4 ;  /* 0x000000ffff107224 */ /* 0x001fe400078e0004 */
[----:B------:R-:W-:Y:S01]  /*31a0*/  VIADD R5, R13, 0xcb ;  /* 0x000000cb0d057836 */ /* 0x000fe20000000000 */
[----:B------:R-:W-:Y:S01]  /*31b0*/  IABS R7, R0 ;  /* 0x0000000000077213 */ /* 0x000fe20000000000 */
[----:B---3--:R-:W-:-:S03]  /*31c0*/  IMAD.HI.U32 R9, R23, R3, RZ ;  /* 0x0000000317097227 */ /* 0x008fc600078e00ff */
[----:B------:R-:W-:Y:S01]  /*31d0*/  IABS R8, R5 ;  /* 0x0000000500087213 */ /* 0x000fe20000000000 */
[----:B------:R-:W-:Y:S02]  /*31e0*/  IMAD.MOV R9, RZ, RZ, -R9 ;  /* 0x000000ffff097224 */ /* 0x000fe400078e0a09 */
[----:B------:R-:W-:Y:S02]  /*31f0*/  @!P6 IMAD.MOV R16, RZ, RZ, -R16 ;  /* 0x000000ffff10e224 */ /* 0x000fe400078e0a10 */
[----:B------:R-:W-:Y:S02]  /*3200*/  IMAD R3, R2, R9, R3 ;  /* 0x0000000902037224 */ /* 0x000fe400078e0203 */
[--C-:B------:R-:W-:Y:S01]  /*3210*/  @!P3 IMAD.IADD R14, R14, 0x1, -R2.reuse ;  /* 0x000000010e0eb824 */ /* 0x100fe200078e0a02 */
[----:B------:R-:W-:Y:S01]  /*3220*/  STL [R1+0x214], R16 ;  /* 0x0002141001007387 */ /* 0x000fe20000100800 */
[----:B------:R-:W-:Y:S01]  /*3230*/  @!P2 IMAD.IADD R6, R6, 0x1, -R2 ;  /* 0x000000010606a824 */ /* 0x000fe200078e0a02 */
[C---:B------:R-:W-:Y:S01]  /*3240*/  ISETP.GT.U32.AND P6, PT, R2.reuse, R3, PT ;  /* 0x000000030200720c */ /* 0x040fe20003fc4070 */
[----:B------:R-:W-:Y:S01]  /*3250*/  IMAD.HI.U32 R9, R23, R7, RZ ;  /* 0x0000000717097227 */ /* 0x000fe200078e00ff */
[----:B------:R-:W-:-:S02]  /*3260*/  ISETP.GT.U32.AND P3, PT, R2, R14, PT ;  /* 0x0000000e0200720c */ /* 0x000fc40003f64070 */
[----:B------:R-:W-:Y:S01]  /*3270*/  ISETP.GT.U32.AND P2, PT, R2, R6, PT ;  /* 0x000000060200720c */ /* 0x000fe20003f44070 */
[----:B------:R-:W-:Y:S02]  /*3280*/  IMAD.MOV.U32 R11, RZ, RZ, R15 ;  /* 0x000000ffff0b7224 */ /* 0x000fe400078e000f */
[----:B------:R-:W-:Y:S02]  /*3290*/  IMAD.MOV R9, RZ, RZ, -R9 ;  /* 0x000000ffff097224 */ /* 0x000fe400078e0a09 */
[----:B------:R-:W-:-:S04]  /*32a0*/  IMAD.HI.U32 R10, R23, R8, RZ ;  /* 0x00000008170a7227 */ /* 0x000fc800078e00ff */
[----:B------:R-:W-:Y:S02]  /*32b0*/  @!P6 IMAD.IADD R3, R3, 0x1, -R2 ;  /* 0x000000010303e824 */ /* 0x000fe400078e0a02 */
[----:B------:R-:W-:Y:S01]  /*32c0*/  @!P5 IMAD.MOV R11, RZ, RZ, -R11 ;  /* 0x000000ffff0bd224 */ /* 0x000fe200078e0a0b */
[----:B------:R-:W-:Y:S01]  /*32d0*/  ISETP.GE.AND P5, PT, R0, RZ, PT ;  /* 0x000000ff0000720c */ /* 0x000fe20003fa6270 */
[C---:B------:R-:W-:Y:S01]  /*32e0*/  IMAD R0, R2.reuse, R9, R7 ;  /* 0x0000000902007224 */ /* 0x040fe200078e0207 */
[C---:B------:R-:W-:Y:S01]  /*32f0*/  ISETP.GT.U32.AND P6, PT, R2.reuse, R3, PT ;  /* 0x000000030200720c */ /* 0x040fe20003fc4070 */
[----:B------:R-:W-:Y:S01]  /*3300*/  IMAD.MOV R10, RZ, RZ, -R10 ;  /* 0x000000ffff0a7224 */ /* 0x000fe200078e0a0a */
[----:B------:R0:W-:Y:S01]  /*3310*/  STL [R1+0x218], R11 ;  /* 0x0002180b01007387 */ /* 0x0001e20000100800 */
[----:B------:R-:W-:Y:S02]  /*3320*/  VIADD R9, R13, 0xca ;  /* 0x000000ca0d097836 */ /* 0x000fe40000000000 */
[----:B------:R-:W-:-:S02]  /*3330*/  IMAD R8, R2, R10, R8 ;  /* 0x0000000a02087224 */ /* 0x000fc400078e0208 */
[----:B------:R-:W-:Y:S01]  /*3340*/  VIADD R7, R13, 0xc9 ;  /* 0x000000c90d077836 */ /* 0x000fe20000000000 */
[----:B------:R-:W-:Y:S01]  /*3350*/  IABS R10, R9 ;  /* 0x00000009000a7213 */ /* 0x000fe20000000000 */
[--C-:B------:R-:W-:Y:S01]  /*3360*/  @!P3 IMAD.IADD R14, R14, 0x1, -R2.reuse ;  /* 0x000000010e0eb824 */ /* 0x100fe200078e0a02 */
[----:B------:R-:W-:Y:S01]  /*3370*/  ISETP.GE.AND P3, PT, R5, RZ, PT ;  /* 0x000000ff0500720c */ /* 0x000fe20003f66270 */
[----:B------:R-:W-:Y:S01]  /*3380*/  @!P2 IMAD.IADD R6, R6, 0x1, -R2 ;  /* 0x000000010606a824 */ /* 0x000fe200078e0a02 */
[----:B------:R-:W-:Y:S01]  /*3390*/  ISETP.GT.U32.AND P2, PT, R2, R0, PT ;  /* 0x000000000200720c */ /* 0x000fe20003f44070 */
[----:B------:R-:W-:Y:S01]  /*33a0*/  IMAD.HI.U32 R5, R23, R10, RZ ;  /* 0x0000000a17057227 */ /* 0x000fe200078e00ff */
[----:B------:R-:W-:-:S03]  /*33b0*/  IABS R21, R7 ;  /* 0x0000000700157213 */ /* 0x000fc60000000000 */
[----:B------:R-:W-:Y:S02]  /*33c0*/  IMAD.MOV R5, RZ, RZ, -R5 ;  /* 0x000000ffff057224 */ /* 0x000fe400078e0a05 */
[----:B------:R-:W-:Y:S01]  /*33d0*/  @!P6 IMAD.IADD R3, R3, 0x1, -R2 ;  /* 0x000000010303e824 */ /* 0x000fe200078e0a02 */
[----:B------:R-:W-:Y:S01]  /*33e0*/  ISETP.GT.U32.AND P6, PT, R2, R8, PT ;  /* 0x000000080200720c */ /* 0x000fe20003fc4070 */
[----:B------:R-:W-:-:S04]  /*33f0*/  IMAD.HI.U32 R20, R23, R21, RZ ;  /* 0x0000001517147227 */ /* 0x000fc800078e00ff */
[----:B------:R-:W-:Y:S02]  /*3400*/  VIADD R18, R13, 0xc8 ;  /* 0x000000c80d127836 */ /* 0x000fe40000000000 */
[----:B------:R-:W-:Y:S02]  /*3410*/  IMAD R10, R2, R5, R10 ;  /* 0x00000005020a7224 */ /* 0x000fe400078e020a */
[----:B------:R-:W-:Y:S01]  /*3420*/  IMAD.MOV R20, RZ, RZ, -R20 ;  /* 0x000000ffff147224 */ /* 0x000fe200078e0a14 */
[----:B------:R-:W-:Y:S01]  /*3430*/  IABS R19, R18 ;  /* 0x0000001200137213 */ /* 0x000fe20000000000 */
[----:B------:R-:W-:Y:S01]  /*3440*/  @!P2 IMAD.IADD R0, R0, 0x1, -R2 ;  /* 0x000000010000a824 */ /* 0x000fe200078e0a02 */
[C---:B------:R-:W-:Y:S01]  /*3450*/  ISETP.GT.U32.AND P2, PT, R2.reuse, R10, PT ;  /* 0x0000000a0200720c */ /* 0x040fe20003f44070 */
[----:B------:R-:W-:Y:S02]  /*3460*/  IMAD R20, R2, R20, R21 ;  /* 0x0000001402147224 */ /* 0x000fe400078e0215 */
[----:B------:R-:W-:-:S04]  /*3470*/  IMAD.HI.U32 R22, R23, R19, RZ ;  /* 0x0000001317167227 */ /* 0x000fc800078e00ff */
[----:B------:R-:W-:Y:S01]  /*3480*/  @!P6 IMAD.IADD R8, R8, 0x1, -R2 ;  /* 0x000000010808e824 */ /* 0x000fe200078e0a02 */
[C---:B------:R-:W-:Y:S01]  /*3490*/  ISETP.GT.U32.AND P6, PT, R2.reuse, R20, PT ;  /* 0x000000140200720c */ /* 0x040fe20003fc4070 */
[C---:B0-----:R-:W-:Y:S02]  /*34a0*/  VIADD R11, R13.reuse, 0xc7 ;  /* 0x000000c70d0b7836 */ /* 0x041fe40000000000 */
[----:B------:R-:W-:Y:S02]  /*34b0*/  IMAD.MOV R22, RZ, RZ, -R22 ;  /* 0x000000ffff167224 */ /* 0x000fe400078e0a16 */
[----:B------:R-:W-:Y:S01]  /*34c0*/  VIADD R15, R13, 0xc6 ;  /* 0x000000c60d0f7836 */ /* 0x000fe20000000000 */
[----:B------:R-:W-:Y:S01]  /*34d0*/  IABS R4, R11 ;  /* 0x0000000b00047213 */ /* 0x000fe20000000000 */
[----:B------:R-:W-:Y:S02]  /*34e0*/  IMAD R19, R2, R22, R19 ;  /* 0x0000001602137224 */ /* 0x000fe400078e0213 */
[----:B------:R-:W-:Y:S01]  /*34f0*/  @!P2 IMAD.IADD R10, R10, 0x1, -R2 ;  /* 0x000000010a0aa824 */ /* 0x000fe200078e0a02 */
[C---:B------:R-:W-:Y:S01]  /*3500*/  ISETP.GT.U32.AND P2, PT, R2.reuse, R0, PT ;  /* 0x000000000200720c */ /* 0x040fe20003f44070 */
[----:B------:R-:W-:Y:S01]  /*3510*/  IMAD.MOV.U32 R24, RZ, RZ, R14 ;  /* 0x000000ffff187224 */ /* 0x000fe200078e000e */
[----:B------:R-:W-:Y:S01]  /*3520*/  IABS R16, R15 ;  /* 0x0000000f00107213 */ /* 0x000fe20000000000 */
[----:B------:R-:W-:Y:S01]  /*3530*/  @!P0 IMAD.MOV R3, RZ, RZ, -R3 ;  /* 0x000000ffff038224 */ /* 0x000fe200078e0a03 */
[----:B------:R-:W-:Y:S01]  /*3540*/  ISETP.GT.U32.AND P0, PT, R2, R19, PT ;  /* 0x000000130200720c */ /* 0x000fe20003f04070 */
[----:B------:R-:W-:-:S04]  /*3550*/  IMAD.HI.U32 R17, R23, R4, RZ ;  /* 0x0000000417117227 */ /* 0x000fc800078e00ff */
[----:B------:R-:W-:Y:S02]  /*3560*/  IMAD.MOV.U32 R21, RZ, RZ, R6 ;  /* 0x000000ffff157224 */ /* 0x000fe400078e0006 */
[----:B------:R-:W-:Y:S01]  /*3570*/  @!P6 IMAD.IADD R20, R20, 0x1, -R2 ;  /* 0x000000011414e824 */ /* 0x000fe200078e0a02 */
[C---:B------:R-:W-:Y:S01]  /*3580*/  ISETP.GT.U32.AND P6, PT, R2.reuse, R10, PT ;  /* 0x0000000a0200720c */ /* 0x040fe20003fc4070 */
[----:B------:R-:W-:Y:S01]  /*3590*/  @!P1 IMAD.MOV R24, RZ, RZ, -R24 ;  /* 0x000000ffff189224 */ /* 0x000fe200078e0a18 */
[C---:B------:R-:W-:Y:S01]  /*35a0*/  ISETP.GT.U32.AND P1, PT, R2.reuse, R8, PT ;  /* 0x000000080200720c */ /* 0x040fe20003f24070 */
[----:B------:R-:W-:Y:S02]  /*35b0*/  IMAD.MOV R17, RZ, RZ, -R17 ;  /* 0x000000ffff117224 */ /* 0x000fe400078e0a11 */
[----:B------:R-:W-:Y:S01]  /*35c0*/  IMAD.HI.U32 R5, R23, R16, RZ ;  /* 0x0000001017057227 */ /* 0x000fe200078e00ff */
[----:B------:R-:W-:Y:S03]  /*35d0*/  STL [R1+0x21c], R24 ;  /* 0x00021c1801007387 */ /* 0x000fe60000100800 */
[----:B------:R-:W-:Y:S01]  /*35e0*/  @!P4 IMAD.MOV R21, RZ, RZ, -R21 ;  /* 0x000000ffff15c224 */ /* 0x000fe200078e0a15 */
[C---:B------:R-:W-:Y:S01]  /*35f0*/  ISETP.GT.U32.AND P4, PT, R2.reuse, R20, PT ;  /* 0x000000140200720c */ /* 0x040fe20003f84070 */
[----:B------:R-:W-:-:S02]  /*3600*/  IMAD R4, R2, R17, R4 ;  /* 0x0000001102047224 */ /* 0x000fc400078e0204 */
[C---:B------:R-:W-:Y:S01]  /*3610*/  VIADD R14, R13.reuse, 0xc4 ;  /* 0x000000c40d0e7836 */ /* 0x040fe20000000000 */
[----:B------:R-:W-:Y:S01]  /*3620*/  STL [R1+0x220], R21 ;  /* 0x0002201501007387 */ /* 0x000fe20000100800 */
[----:B------:R-:W-:Y:S02]  /*3630*/  IMAD.MOV R5, RZ, RZ, -R5 ;  /* 0x000000ffff057224 */ /* 0x000fe400078e0a05 */
[----:B------:R-:W-:Y:S01]  /*3640*/  VIADD R17, R13, 0xc5 ;  /* 0x000000c50d117836 */ /* 0x000fe20000000000 */
[----:B------:R-:W-:Y:S01]  /*3650*/  IABS R6, R14 ;  /* 0x0000000e00067213 */ /* 0x000fe20000000000 */
[----:B------:R-:W-:Y:S01]  /*3660*/  @!P2 IMAD.IADD R0, R0, 0x1, -R2 ;  /* 0x000000010000a824 */ /* 0x000fe200078e0a02 */
[----:B------:R0:W-:Y:S01]  /*3670*/  STL [R1+0x224], R3 ;  /* 0x0002240301007387 */ /* 0x0001e20000100800 */
[C---:B------:R-:W-:Y:S01]  /*3680*/  IMAD R5, R2.reuse, R5, R16 ;  /* 0x0000000502057224 */ /* 0x040fe200078e0210 */
[----:B------:R-:W-:Y:S01]  /*3690*/  IABS R16, R17 ;  /* 0x0000001100107213 */ /* 0x000fe20000000000 */
[----:B------:R-:W-:Y:S01]  /*36a0*/  @!P0 IMAD.IADD R19, R19, 0x1, -R2 ;  /* 0x0000000113138824 */ /* 0x000fe200078e0a02 */
[----:B------:R-:W-:Y:S01]  /*36b0*/  ISETP.GT.U32.AND P2, PT, R2, R4, PT ;  /* 0x000000040200720c */ /* 0x000fe20003f44070 */
[----:B------:R-:W-:Y:S01]  /*36c0*/  IMAD.MOV.U32 R22, RZ, RZ, R0 ;  /* 0x000000ffff167224 */ /* 0x000fe200078e0000 */
[----:B------:R-:W-:Y:S01]  /*36d0*/  ISETP.GE.AND P0, PT, R18, RZ, PT ;  /* 0x000000ff1200720c */ /* 0x000fe20003f06270 */
[----:B------:R-:W-:Y:S01]  /*36e0*/  @!P1 IMAD.IADD R8, R8, 0x1, -R2 ;  /* 0x0000000108089824 */ /* 0x000fe200078e0a02 */
[----:B------:R-:W-:Y:S01]  /*36f0*/  ISETP.GE.AND P1, PT, R9, RZ, PT ;  /* 0x000000ff0900720c */ /* 0x000fe20003f26270 */
[----:B------:R-:W-:Y:S01]  /*3700*/  @!P5 IMAD.MOV R22, RZ, RZ, -R22 ;  /* 0x000000ffff16d224 */ /* 0x000fe200078e0a16 */
[----:B------:R-:W-:Y:S01]  /*3710*/  ISETP.GT.U32.AND P5, PT, R2, R19, PT ;  /* 0x000000130200720c */ /* 0x000fe20003fa4070 */
[----:B------:R-:W-:-:S03]  /*3720*/  IMAD.HI.U32 R9, R23, R6, RZ ;  /* 0x0000000617097227 */ /* 0x000fc600078e00ff */
[----:B------:R-:W-:Y:S01]  /*3730*/  STL [R1+0x228], R22 ;  /* 0x0002281601007387 */ /* 0x000fe20000100800 */
[----:B0-----:R-:W-:-:S04]  /*3740*/  IMAD.HI.U32 R3, R23, R16, RZ ;  /* 0x0000001017037227 */ /* 0x001fc800078e00ff */
[--C-:B------:R-:W-:Y:S01]  /*3750*/  @!P4 IMAD.IADD R20, R20, 0x1, -R2.reuse ;  /* 0x000000011414c824 */ /* 0x100fe200078e0a02 */
[----:B------:R-:W-:Y:S01]  /*3760*/  ISETP.GE.AND P4, PT, R7, RZ, PT ;  /* 0x000000ff0700720c */ /* 0x000fe20003f86270 */
[----:B------:R-:W-:Y:S01]  /*3770*/  @!P6 IMAD.IADD R10, R10, 0x1, -R2 ;  /* 0x000000010a0ae824 */ /* 0x000fe200078e0a02 */
[C---:B------:R-:W-:Y:S01]  /*3780*/  ISETP.GT.U32.AND P6, PT, R2.reuse, R5, PT ;  /* 0x000000050200720c */ /* 0x040fe20003fc4070 */
[----:B------:R-:W-:Y:S02]  /*3790*/  IMAD.MOV R9, RZ, RZ, -R9 ;  /* 0x000000ffff097224 */ /* 0x000fe400078e0a09 */
[----:B------:R-:W-:Y:S02]  /*37a0*/  IMAD.MOV R3, RZ, RZ, -R3 ;  /* 0x000000ffff037224 */ /* 0x000fe400078e0a03 */
[C---:B------:R-:W-:Y:S02]  /*37b0*/  IMAD R6, R2.reuse, R9, R6 ;  /* 0x0000000902067224 */ /* 0x040fe400078e0206 */
[----:B------:R-:W-:-:S02]  /*37c0*/  IMAD R3, R2, R3, R16 ;  /* 0x0000000302037224 */ /* 0x000fc400078e0210 */
[----:B------:R-:W-:Y:S02]  /*37d0*/  IMAD.MOV.U32 R21, RZ, RZ, R8 ;  /* 0x000000ffff157224 */ /* 0x000fe400078e0008 */
[----:B------:R-:W-:Y:S02]  /*37e0*/  IMAD.MOV.U32 R9, RZ, RZ, R10 ;  /* 0x000000ffff097224 */ /* 0x000fe400078e000a */
[----:B------:R-:W-:Y:S02]  /*37f0*/  IMAD.MOV.U32 R8, RZ, RZ, R20 ;  /* 0x000000ffff087224 */ /* 0x000fe400078e0014 */
[----:B------:R-:W-:Y:S02]  /*3800*/  @!P3 IMAD.MOV R21, RZ, RZ, -R21 ;  /* 0x000000ffff15b224 */ /* 0x000fe400078e0a15 */
[----:B------:R-:W-:Y:S01]  /*3810*/  @!P1 IMAD.MOV R9, RZ, RZ, -R9 ;  /* 0x000000ffff099224 */ /* 0x000fe200078e0a09 */
[C---:B------:R-:W-:Y:S01]  /*3820*/  ISETP.GT.U32.AND P1, PT, R2.reuse, R3, PT ;  /* 0x000000030200720c */ /* 0x040fe20003f24070 */
[----:B------:R-:W-:Y:S01]  /*3830*/  @!P5 IMAD.IADD R19, R19, 0x1, -R2 ;  /* 0x000000011313d824 */ /* 0x000fe200078e0a02 */
[----:B------:R-:W-:Y:S01]  /*3840*/  ISETP.GT.U32.AND P5, PT, R2, R6, PT ;  /* 0x000000060200720c */ /* 0x000fe20003fa4070 */
[----:B------:R-:W-:Y:S01]  /*3850*/  @!P4 IMAD.MOV R8, RZ, RZ, -R8 ;  /* 0x000000ffff08c224 */ /* 0x000fe200078e0a08 */
[----:B------:R-:W-:Y:S01]  /*3860*/  STL [R1+0x230], R21 ;  /* 0x0002301501007387 */ /* 0x000fe20000100800 */
[----:B------:R-:W-:Y:S01]  /*3870*/  VIADD R7, R13, 0xc2 ;  /* 0x000000c20d077836 */ /* 0x000fe20000000000 */
[----:B------:R-:W-:Y:S01]  /*3880*/  ISETP.GE.AND P4, PT, R15, RZ, PT ;  /* 0x000000ff0f00720c */ /* 0x000fe20003f86270 */
[--C-:B------:R-:W-:Y:S01]  /*3890*/  @!P2 IMAD.IADD R4, R4, 0x1, -R2.reuse ;  /* 0x000000010404a824 */ /* 0x100fe200078e0a02 */
[----:B------:R0:W-:Y:S01]  /*38a0*/  STL [R1+0x234], R9 ;  /* 0x0002340901007387 */ /* 0x0001e20000100800 */
[----:B------:R-:W-:Y:S01]  /*38b0*/  VIADD R0, R13, 0xc3 ;  /* 0x000000c30d007836 */ /* 0x000fe20000000000 */
[----:B------:R-:W-:Y:S01]  /*38c0*/  ISETP.GE.AND P2, PT, R11, RZ, PT ;  /* 0x000000ff0b00720c */ /* 0x000fe20003f46270 */
[--C-:B------:R-:W-:Y:S01]  /*38d0*/  @!P6 IMAD.IADD R5, R5, 0x1, -R2.reuse ;  /* 0x000000010505e824 */ /* 0x100fe200078e0a02 */
[----:B------:R3:W-:Y:S01]  /*38e0*/  STL [R1+0x238], R8 ;  /* 0x0002380801007387 */ /* 0x0007e20000100800 */
[----:B------:R-:W-:Y:S01]  /*38f0*/  ISETP.GT.U32.AND P3, PT, R2, R4, PT ;  /* 0x000000040200720c */ /* 0x000fe20003f64070 */
[--C-:B------:R-:W-:Y:S01]  /*3900*/  @!P1 IMAD.IADD R3, R3, 0x1, -R2.reuse ;  /* 0x0000000103039824 */ /* 0x100fe200078e0a02 */
[----:B------:R-:W-:Y:S01]  /*3910*/  ISETP.GE.AND P1, PT, R0, RZ, PT ;  /* 0x000000ff0000720c */ /* 0x000fe20003f26270 */
[----:B------:R-:W-:Y:S01]  /*3920*/  IMAD.MOV.U32 R16, RZ, RZ, R19 ;  /* 0x000000ffff107224 */ /* 0x000fe200078e0013 */
[----:B------:R-:W-:Y:S01]  /*3930*/  ISETP.GT.U32.AND P6, PT, R2, R5, PT ;  /* 0x000000050200720c */ /* 0x000fe20003fc4070 */
[----:B------:R-:W-:Y:S01]  /*3940*/  @!P5 IMAD.IADD R6, R6, 0x1, -R2 ;  /* 0x000000010606d824 */ /* 0x000fe200078e0a02 */
[----:B0-----:R-:W-:Y:S01]  /*3950*/  IABS R9, R0 ;  /* 0x0000000000097213 */ /* 0x001fe20000000000 */
[----:B------:R-:W-:Y:S01]  /*3960*/  @!P0 IMAD.MOV R16, RZ, RZ, -R16 ;  /* 0x000000ffff108224 */ /* 0x000fe200078e0a10 */
[----:B------:R-:W-:-:S02]  /*3970*/  ISETP.GT.U32.AND P0, PT, R2, R3, PT ;  /* 0x000000030200720c */ /* 0x000fc40003f04070 */
[----:B---3--:R-:W-:Y:S02]  /*3980*/  IABS R8, R7 ;  /* 0x0000000700087213 */ /* 0x008fe40000000000 */
[----:B------:R-:W-:Y:S01]  /*3990*/  ISETP.GT.U32.AND P5, PT, R2, R6, PT ;  /* 0x000000060200720c */ /* 0x000fe20003fa4070 */
[----:B------:R-:W-:Y:S01]  /*39a0*/  @!P3 IMAD.IADD R4, R4, 0x1, -R2 ;  /* 0x000000010404b824 */ /* 0x000fe200078e0a02 */
[----:B------:R-:W-:Y:S01]  /*39b0*/  ISETP.GE.AND P3, PT, R17, RZ, PT ;  /* 0x000000ff1100720c */ /* 0x000fe20003f66270 */
[----:B------:R-:W-:Y:S01]  /*39c0*/  IMAD.MOV.U32 R10, RZ, RZ, R8 ;  /* 0x000000ffff0a7224 */ /* 0x000fe200078e0008 */
[----:B------:R-:W-:Y:S01]  /*39d0*/  STL [R1+0x23c], R16 ;  /* 0x00023c1001007387 */ /* 0x000fe20000100800 */
[----:B------:R-:W-:-:S04]  /*39e0*/  IMAD.HI.U32 R8, R23, R9, RZ ;  /* 0x0000000917087227 */ /* 0x000fc800078e00ff */
[----:B------:R-:W-:Y:S02]  /*39f0*/  IMAD.MOV R8, RZ, RZ, -R8 ;  /* 0x000000ffff087224 */ /* 0x000fe400078e0a08 */
[----:B------:R-:W-:-:S04]  /*3a00*/  IMAD.HI.U32 R0, R23, R10, RZ ;  /* 0x0000000a17007227 */ /* 0x000fc800078e00ff */
[----:B------:R-:W-:Y:S01]  /*3a10*/  @!P6 IMAD.IADD R5, R5, 0x1, -R2 ;  /* 0x000000010505e824 */ /* 0x000fe200078e0a02 */
[----:B------:R-:W-:Y:S01]  /*3a20*/  ISETP.GE.AND P6, PT, R14, RZ, PT ;  /* 0x000000ff0e00720c */ /* 0x000fe20003fc6270 */
[C---:B------:R-:W-:Y:S02]  /*3a30*/  IMAD R8, R2.reuse, R8, R9 ;  /* 0x0000000802087224 */ /* 0x040fe400078e0209 */
[----:B------:R-:W-:Y:S02]  /*3a40*/  IMAD.MOV R0, RZ, RZ, -R0 ;  /* 0x000000ffff007224 */ /* 0x000fe400078e0a00 */
[----:B------:R-:W-:Y:S02]  /*3a50*/  IMAD.MOV.U32 R11, RZ, RZ, R4 ;  /* 0x000000ffff0b7224 */ /* 0x000fe400078e0004 */
[----:B------:R-:W-:Y:S01]  /*3a60*/  @!P4 IMAD.MOV R5, RZ, RZ, -R5 ;  /* 0x000000ffff05c224 */ /* 0x000fe200078e0a05 */
[C---:B------:R-:W-:Y:S01]  /*3a70*/  ISETP.GT.U32.AND P4, PT, R2.reuse, R8, PT ;  /* 0x000000080200720c */ /* 0x040fe20003f84070 */
[----:B------:R-:W-:-:S02]  /*3a80*/  IMAD R4, R2, R0, R10 ;  /* 0x0000000002047224 */ /* 0x000fc400078e020a */
[----:B------:R-:W-:Y:S01]  /*3a90*/  @!P2 IMAD.MOV R11, RZ, RZ, -R11 ;  /* 0x000000ffff0ba224 */ /* 0x000fe200078e0a0b */
[----:B------:R-:W-:Y:S01]  /*3aa0*/  ISETP.GE.AND P2, PT, R7, RZ, PT ;  /* 0x000000ff0700720c */ /* 0x000fe20003f46270 */
[--C-:B------:R-:W-:Y:S02]  /*3ab0*/  @!P0 IMAD.IADD R3, R3, 0x1, -R2.reuse ;  /* 0x0000000103038824 */ /* 0x100fe400078e0a02 */
[--C-:B------:R-:W-:Y:S01]  /*3ac0*/  @!P5 IMAD.IADD R6, R6, 0x1, -R2.reuse ;  /* 0x000000010606d824 */ /* 0x100fe200078e0a02 */
[----:B------:R-:W-:Y:S01]  /*3ad0*/  ISETP.GT.U32.AND P5, PT, R2, R4, PT ;  /* 0x000000040200720c */ /* 0x000fe20003fa4070 */
[----:B------:R0:W-:Y:S01]  /*3ae0*/  STL [R1+0x240], R11 ;  /* 0x0002400b01007387 */ /* 0x0001e20000100800 */
[C---:B------:R-:W-:Y:S02]  /*3af0*/  VIADD R7, R13.reuse, 0xc1 ;  /* 0x000000c10d077836 */ /* 0x040fe40000000000 */
[----:B------:R-:W-:Y:S01]  /*3b00*/  VIADD R9, R13, 0xc0 ;  /* 0x000000c00d097836 */ /* 0x000fe20000000000 */
[----:B------:R3:W-:Y:S01]  /*3b10*/  STL [R1+0x244], R5 ;  /* 0x0002440501007387 */ /* 0x0007e20000100800 */
[----:B------:R-:W-:Y:S01]  /*3b20*/  @!P4 IMAD.IADD R8, R8, 0x1, -R2 ;  /* 0x000000010808c824 */ /* 0x000fe200078e0a02 */
[----:B------:R-:W-:Y:S01]  /*3b30*/  ISETP.GE.AND P0, PT, R7, RZ, PT ;  /* 0x000000ff0700720c */ /* 0x000fe20003f06270 */
[----:B------:R-:W-:Y:S01]  /*3b40*/  @!P6 IMAD.MOV R6, RZ, RZ, -R6 ;  /* 0x000000ffff06e224 */ /* 0x000fe200078e0a06 */
[----:B------:R-:W-:Y:S01]  /*3b50*/  IABS R7, R7 ;  /* 0x0000000700077213 */ /* 0x000fe20000000000 */
[----:B0-----:R-:W-:Y:S01]  /*3b60*/  IMAD.MOV.U32 R11, RZ, RZ, R3 ;  /* 0x000000ffff0b7224 */ /* 0x001fe200078e0003 */
[----:B------:R-:W-:-:S02]  /*3b70*/  IABS R0, R9 ;  /* 0x0000000900007213 */ /* 0x000fc40000000000 */
[----:B------:R-:W-:Y:S01]  /*3b80*/  @!P5 IMAD.IADD R4, R4, 0x1, -R2 ;  /* 0x000000010404d824 */ /* 0x000fe200078e0a02 */
[----:B------:R-:W-:Y:S01]  /*3b90*/  ISETP.GE.AND P4, PT, R9, RZ, PT ;  /* 0x000000ff0900720c */ /* 0x000fe20003f86270 */
[----:B---3--:R-:W-:Y:S02]  /*3ba0*/  VIADD R5, R13, 0xbf ;  /* 0x000000bf0d057836 */ /* 0x008fe40000000000 */
[----:B------:R-:W-:Y:S01]  /*3bb0*/  @!P3 IMAD.MOV R11, RZ, RZ, -R11 ;  /* 0x000000ffff0bb224 */ /* 0x000fe200078e0a0b */
[C---:B------:R-:W-:Y:S02]  /*3bc0*/  ISETP.GT.U32.AND P3, PT, R2.reuse, R8, PT ;  /* 0x000000080200720c */ /* 0x040fe40003f64070 */
[----:B------:R-:W-:Y:S02]  /*3bd0*/  IABS R10, R5 ;  /* 0x00000005000a7213 */ /* 0x000fe40000000000 */
[----:B------:R0:W-:Y:S01]  /*3be0*/  STL [R1+0x248], R11 ;  /* 0x0002480b01007387 */ /* 0x0001e20000100800 */
[----:B------:R-:W-:-:S02]  /*3bf0*/  ISETP.GT.U32.AND P5, PT, R2, R4, PT ;  /* 0x000000040200720c */ /* 0x000fc40003fa4070 */
[----:B------:R-:W-:Y:S01]  /*3c00*/  IMAD.MOV.U32 R3, RZ, RZ, R10 ;  /* 0x000000ffff037224 */ /* 0x000fe200078e000a */
[----:B------:R-:W-:Y:S01]  /*3c10*/  ISETP.GE.AND P6, PT, R5, RZ, PT ;  /* 0x000000ff0500720c */ /* 0x000fe20003fc6270 */
[C---:B------:R-:W-:Y:S01]  /*3c20*/  IMAD.HI.U32 R10, R23.reuse, R0, RZ ;  /* 0x00000000170a7227 */ /* 0x040fe200078e00ff */
[----:B------:R3:W-:Y:S03]  /*3c30*/  STL [R1+0x24c], R6 ;  /* 0x00024c0601007387 */ /* 0x0007e60000100800 */
[----:B------:R-:W-:-:S04]  /*3c40*/  IMAD.HI.U32 R9, R23, R3, RZ ;  /* 0x0000000317097227 */ /* 0x000fc800078e00ff */
[----:B0-----:R-:W-:-:S04]  /*3c50*/  IMAD.HI.U32 R11, R23, R7, RZ ;  /* 0x00000007170b7227 */ /* 0x001fc800078e00ff */
[----:B------:R-:W-:Y:S02]  /*3c60*/  IMAD.MOV R11, RZ, RZ, -R11 ;  /* 0x000000ffff0b7224 */ /* 0x000fe400078e0a0b */
[----:B------:R-:W-:Y:S02]  /*3c70*/  IMAD.MOV R10, RZ, RZ, -R10 ;  /* 0x000000ffff0a7224 */ /* 0x000fe400078e0a0a */
[----:B------:R-:W-:Y:S02]  /*3c80*/  IMAD R5, R2, R11, R7 ;  /* 0x0000000b02057224 */ /* 0x000fe400078e0207 */
[----:B------:R-:W-:Y:S02]  /*3c90*/  IMAD.MOV R9, RZ, RZ, -R9 ;  /* 0x000000ffff097224 */ /* 0x000fe400078e0a09 */
[----:B------:R-:W-:Y:S01]  /*3ca0*/  @!P3 IMAD.IADD R8, R8, 0x1, -R2 ;  /* 0x000000010808b824 */ /* 0x000fe200078e0a02 */
[C---:B------:R-:W-:Y:S01]  /*3cb0*/  ISETP.GT.U32.AND P3, PT, R2.reuse, R5, PT ;  /* 0x000000050200720c */ /* 0x040fe20003f64070 */
[----:B------:R-:W-:-:S02]  /*3cc0*/  IMAD R0, R2, R10, R0 ;  /* 0x0000000a02007224 */ /* 0x000fc400078e0200 */
[----:B------:R-:W-:Y:S02]  /*3cd0*/  IMAD R3, R2, R9, R3 ;  /* 0x0000000902037224 */ /* 0x000fe400078e0203 */
[----:B------:R-:W-:Y:S02]  /*3ce0*/  IMAD.MOV.U32 R17, RZ, RZ, R8 ;  /* 0x000000ffff117224 */ /* 0x000fe400078e0008 */
[--C-:B------:R-:W-:Y:S01]  /*3cf0*/  @!P5 IMAD.IADD R4, R4, 0x1, -R2.reuse ;  /* 0x000000010404d824 */ /* 0x100fe200078e0a02 */
[C---:B------:R-:W-:Y:S01]  /*3d00*/  ISETP.GT.U32.AND P5, PT, R2.reuse, R0, PT ;  /* 0x000000000200720c */ /* 0x040fe20003fa4070 */
[----:B------:R-:W-:Y:S01]  /*3d10*/  @!P1 IMAD.MOV R17, RZ, RZ, -R17 ;  /* 0x000000ffff119224 */ /* 0x000fe200078e0a11 */
[C---:B------:R-:W-:Y:S01]  /*3d20*/  ISETP.GT.U32.AND P1, PT, R2.reuse, R3, PT ;  /* 0x000000030200720c */ /* 0x040fe20003f24070 */
[----:B------:R-:W-:Y:S02]  /*3d30*/  VIADD R11, R13, 0xbe ;  /* 0x000000be0d0b7836 */ /* 0x000fe40000000000 */
[----:B------:R-:W-:Y:S01]  /*3d40*/  @!P3 IMAD.IADD R5, R5, 0x1, -R2 ;  /* 0x000000010505b824 */ /* 0x000fe200078e0a02 */
[----:B------:R0:W-:Y:S01]  /*3d50*/  STL [R1+0x250], R17 ;  /* 0x0002501101007387 */ /* 0x0001e20000100800 */
[C---:B---3--:R-:W-:Y:S01]  /*3d60*/  VIADD R6, R13.reuse, 0xbc ;  /* 0x000000bc0d067836 */ /* 0x048fe20000000000 */
[----:B------:R-:W-:Y:S01]  /*3d70*/  IABS R14, R11 ;  /* 0x0000000b000e7213 */ /* 0x000fe20000000000 */
[C---:B------:R-:W-:Y:S01]  /*3d80*/  VIADD R10, R13.reuse, 0xbd ;  /* 0x000000bd0d0a7836 */ /* 0x040fe20000000000 */
[----:B------:R-:W-:Y:S01]  /*3d90*/  ISETP.GT.U32.AND P3, PT, R2, R5, PT ;  /* 0x000000050200720c */ /* 0x000fe20003f64070 */
[----:B------:R-:W-:Y:S01]  /*3da0*/  VIADD R7, R13, 0xbb ;  /* 0x000000bb0d077836 */ /* 0x000fe20000000000 */
[----:B------:R-:W-:Y:S01]  /*3db0*/  IABS R16, R6 ;  /* 0x0000000600107213 */ /* 0x000fe20000000000 */
[----:B------:R-:W-:Y:S01]  /*3dc0*/  IMAD.HI.U32 R8, R23, R14, RZ ;  /* 0x0000000e17087227 */ /* 0x000fe200078e00ff */
[----:B------:R-:W-:-:S02]  /*3dd0*/  IABS R15, R10 ;  /* 0x0000000a000f7213 */ /* 0x000fc40000000000 */
[----:B------:R-:W-:Y:S01]  /*3de0*/  IABS R9, R7 ;  /* 0x0000000700097213 */ /* 0x000fe20000000000 */
[--C-:B------:R-:W-:Y:S02]  /*3df0*/  @!P5 IMAD.IADD R0, R0, 0x1, -R2.reuse ;  /* 0x000000010000d824 */ /* 0x100fe400078e0a02 */
[----:B------:R-:W-:Y:S02]  /*3e00*/  @!P1 IMAD.IADD R3, R3, 0x1, -R2 ;  /* 0x0000000103039824 */ /* 0x000fe400078e0a02 */
[----:B0-----:R-:W-:Y:S01]  /*3e10*/  IMAD.MOV.U32 R17, RZ, RZ, R4 ;  /* 0x000000ffff117224 */ /* 0x001fe200078e0004 */
[C---:B------:R-:W-:Y:S01]  /*3e20*/  ISETP.GT.U32.AND P5, PT, R2.reuse, R0, PT ;  /* 0x000000000200720c */ /* 0x040fe20003fa4070 */
[----:B------:R-:W-:Y:S01]  /*3e30*/  IMAD.MOV R4, RZ, RZ, -R8 ;  /* 0x000000ffff047224 */ /* 0x000fe200078e0a08 */
[C---:B------:R-:W-:Y:S01]  /*3e40*/  ISETP.GT.U32.AND P1, PT, R2.reuse, R3, PT ;  /* 0x000000030200720c */ /* 0x040fe20003f24070 */
[----:B------:R-:W-:Y:S02]  /*3e50*/  IMAD.MOV.U32 R8, RZ, RZ, R16 ;  /* 0x000000ffff087224 */ /* 0x000fe400078e0010 */
[----:B------:R-:W-:-:S02]  /*3e60*/  IMAD R4, R2, R4, R14 ;  /* 0x0000000402047224 */ /* 0x000fc400078e020e */
[----:B------:R-:W-:-:S04]  /*3e70*/  IMAD.HI.U32 R16, R23, R15, RZ ;  /* 0x0000000f17107227 */ /* 0x000fc800078e00ff */
[----:B------:R-:W-:-:S04]  /*3e80*/  IMAD.HI.U32 R14, R23, R8, RZ ;  /* 0x00000008170e7227 */ /* 0x000fc800078e00ff */
[----:B------:R-:W-:Y:S01]  /*3e90*/  @!P3 IMAD.IADD R5, R5, 0x1, -R2 ;  /* 0x000000010505b824 */ /* 0x000fe200078e0a02 */
[----:B------:R-:W-:Y:S01]  /*3ea0*/  ISETP.GT.U32.AND P3, PT, R2, R4, PT ;  /* 0x000000040200720c */ /* 0x000fe20003f64070 */
[----:B------:R-:W-:Y:S01]  /*3eb0*/  @!P2 IMAD.MOV R17, RZ, RZ, -R17 ;  /* 0x000000ffff11a224 */ /* 0x000fe200078e0a11 */
[----:B------:R-:W-:Y:S01]  /*3ec0*/  ISETP.GE.AND P2, PT, R11, RZ, PT ;  /* 0x000000ff0b00720c */ /* 0x000fe20003f46270 */
[----:B------:R-:W-:-:S03]  /*3ed0*/  IMAD.HI.U32 R11, R23, R9, RZ ;  /* 0x00000009170b7227 */ /* 0x000fc600078e00ff */
[----:B------:R0:W-:Y:S01]  /*3ee0*/  STL [R1+0x254], R17 ;  /* 0x0002541101007387 */ /* 0x0001e20000100800 */
[----:B------:R-:W-:Y:S02]  /*3ef0*/  IMAD.MOV R16, RZ, RZ, -R16 ;  /* 0x000000ffff107224 */ /* 0x000fe400078e0a10 */
[----:B------:R-:W-:Y:S02]  /*3f00*/  IMAD.MOV R14, RZ, RZ, -R14 ;  /* 0x000000ffff0e7224 */ /* 0x000fe400078e0a0e */
[----:B------:R-:W-:Y:S01]  /*3f10*/  @!P5 IMAD.IADD R0, R0, 0x1, -R2 ;  /* 0x000000010000d824 */ /* 0x000fe200078e0a02 */
[----:B------:R-:W-:Y:S01]  /*3f20*/  ISETP.GE.AND P5, PT, R10, RZ, PT ;  /* 0x000000ff0a00720c */ /* 0x000fe20003fa6270 */
[----:B------:R-:W-:Y:S02]  /*3f30*/  IMAD.MOV R11, RZ, RZ, -R11 ;  /* 0x000000ffff0b7224 */ /* 0x000fe400078e0a0b */
[C---:B------:R-:W-:Y:S02]  /*3f40*/  IMAD R10, R2.reuse, R16, R15 ;  /* 0x00000010020a7224 */ /* 0x040fe400078e020f */
[----:B------:R-:W-:-:S02]  /*3f50*/  IMAD R8, R2, R14, R8 ;  /* 0x0000000e02087224 */ /* 0x000fc400078e0208 */
[----:B0-----:R-:W-:Y:S02]  /*3f60*/  IMAD.MOV.U32 R17, RZ, RZ, R5 ;  /* 0x000000ffff117224 */ /* 0x001fe400078e0005 */
[----:B------:R-:W-:Y:S01]  /*3f70*/  @!P1 IMAD.IADD R3, R3, 0x1, -R2 ;  /* 0x0000000103039824 */ /* 0x000fe200078e0a02 */
[C---:B------:R-:W-:Y:S01]  /*3f80*/  ISETP.GT.U32.AND P1, PT, R2.reuse, R8, PT ;  /* 0x000000080200720c */ /* 0x040fe20003f24070 */
[C---:B------:R-:W-:Y:S02]  /*3f90*/  IMAD R5, R2.reuse, R11, R9 ;  /* 0x0000000b02057224 */ /* 0x040fe400078e0209 */
[----:B------:R-:W-:Y:S01]  /*3fa0*/  @!P0 IMAD.MOV R17, RZ, RZ, -R17 ;  /* 0x000000ffff118224 */ /* 0x000fe200078e0a11 */
[----:B------:R-:W-:Y:S01]  /*3fb0*/  ISETP.GT.U32.AND P0, PT, R2, R10, PT ;  /* 0x0000000a0200720c */ /* 0x000fe20003f04070 */
[----:B------:R-:W-:Y:S02]  /*3fc0*/  IMAD.MOV.U32 R15, RZ, RZ, R0 ;  /* 0x000000ffff0f7224 */ /* 0x000fe400078e0000 */
[----:B------:R-:W-:Y:S01]  /*3fd0*/  IMAD.MOV.U32 R11, RZ, RZ, R3 ;  /* 0x000000ffff0b7224 */ /* 0x000fe200078e0003 */
[----:B------:R-:W-:Y:S01]  /*3fe0*/  STL [R1+0x258], R17 ;  /* 0x0002581101007387 */ /* 0x000fe20000100800 */
[----:B------:R-:W-:-:S02]  /*3ff0*/  @!P3 IMAD.IADD R4, R4, 0x1, -R2 ;  /* 0x000000010404b824 */ /* 0x000fc400078e0a02 */
[----:B------:R-:W-:Y:S01]  /*4000*/  @!P4 IMAD.MOV R15, RZ, RZ, -R15 ;  /* 0x000000ffff0fc224 */ /* 0x000fe200078e0a0f */
[----:B------:R-:W-:Y:S01]  /*4010*/  ISETP.GE.AND P4, PT, R6, RZ, PT ;  /* 0x000000ff0600720c */ /* 0x000fe20003f86270 */
[----:B------:R-:W-:Y:S01]  /*4020*/  @!P6 IMAD.MOV R11, RZ, RZ, -R11 ;  /* 0x000000ffff0be224 */ /* 0x000fe200078e0a0b */
[C---:B------:R-:W-:Y:S01]  /*4030*/  ISETP.GT.U32.AND P6, PT, R2.reuse, R5, PT ;  /* 0x000000050200720c */ /* 0x040fe20003fc4070 */
[----:B------:R-:W-:Y:S01]  /*4040*/  VIADD R14, R13, 0xba ;  /* 0x000000ba0d0e7836 */ /* 0x000fe20000000000 */
[----:B------:R-:W-:Y:S01]  /*4050*/  ISETP.GT.U32.AND P3, PT, R2, R4, PT ;  /* 0x000000040200720c */ /* 0x000fe20003f64070 */
[----:B------:R0:W-:Y:S01]  /*4060*/  STL [R1+0x260], R15 ;  /* 0x0002600f01007387 */ /* 0x0001e20000100800 */
[--C-:B------:R-:W-:Y:S02]  /*4070*/  @!P0 IMAD.IADD R10, R10, 0x1, -R2.reuse ;  /* 0x000000010a0a8824 */ /* 0x100fe400078e0a02 */
[----:B------:R-:W-:Y:S01]  /*4080*/  IABS R9, R14 ;  /* 0x0000000e00097213 */ /* 0x000fe20000000000 */
[----:B------:R3:W-:Y:S01]  /*4090*/  STL [R1+0x264], R11 ;  /* 0x0002640b01007387 */ /* 0x0007e20000100800 */
[----:B------:R-:W-:Y:S01]  /*40a0*/  @!P1 IMAD.IADD R8, R8, 0x1, -R2 ;  /* 0x0000000108089824 */ /* 0x000fe200078e0a02 */
[----:B------:R-:W-:-:S02]  /*40b0*/  ISETP.GT.U32.AND P1, PT, R2, R10, PT ;  /* 0x0000000a0200720c */ /* 0x000fc40003f24070 */
[----:B------:R-:W-:Y:S01]  /*40c0*/  IMAD.MOV.U32 R0, RZ, RZ, R9 ;  /* 0x000000ffff007224 */ /* 0x000fe200078e0009 */
[----:B------:R-:W-:Y:S01]  /*40d0*/  ISETP.GE.AND P0, PT, R14, RZ, PT ;  /* 0x000000ff0e00720c */ /* 0x000fe20003f06270 */
[----:B0-----:R-:W-:Y:S02]  /*40e0*/  VIADD R15, R13, 0xb9 ;  /* 0x000000b90d0f7836 */ /* 0x001fe40000000000 */
[----:B------:R-:W-:Y:S01]  /*40f0*/  @!P6 IMAD.IADD R5, R5, 0x1, -R2 ;  /* 0x000000010505e824 */ /* 0x000fe200078e0a02 */
[----:B------:R-:W-:Y:S01]  /*4100*/  ISETP.GT.U32.AND P6, PT, R2, R8, PT ;  /* 0x000000080200720c */ /* 0x000fe20003fc4070 */
[----:B------:R-:W-:Y:S01]  /*4110*/  IMAD.HI.U32 R3, R23, R0, RZ ;  /* 0x0000000017037227 */ /* 0x000fe200078e00ff */
[----:B---3--:R-:W-:-:S03]  /*4120*/  IABS R11, R15 ;  /* 0x0000000f000b7213 */ /* 0x008fc60000000000 */
[----:B------:R-:W-:Y:S01]  /*4130*/  @!P3 IMAD.IADD R4, R4, 0x1, -R2 ;  /* 0x000000010404b824 */ /* 0x000fe200078e0a02 */
[----:B------:R-:W-:Y:S01]  /*4140*/  ISETP.GE.AND P3, PT, R7, RZ, PT ;  /* 0x000000ff0700720c */ /* 0x000fe20003f66270 */
[----:B------:R-:W-:-:S04]  /*4150*/  IMAD.HI.U32 R6, R23, R11, RZ ;  /* 0x0000000b17067227 */ /* 0x000fc800078e00ff */
[----:B------:R-:W-:Y:S02]  /*4160*/  IMAD.MOV R3, RZ, RZ, -R3 ;  /* 0x000000ffff037224 */ /* 0x000fe400078e0a03 */
[----:B------:R-:W-:Y:S02]  /*4170*/  IMAD.MOV.U32 R9, RZ, RZ, R4 ;  /* 0x000000ffff097224 */ /* 0x000fe400078e0004 */
[----:B------:R-:W-:Y:S02]  /*4180*/  IMAD.MOV R6, RZ, RZ, -R6 ;  /* 0x000000ffff067224 */ /* 0x000fe400078e0a06 */
[C---:B------:R-:W-:Y:S02]  /*4190*/  IMAD R0, R2.reuse, R3, R0 ;  /* 0x0000000302007224 */ /* 0x040fe400078e0200 */
[----:B------:R-:W-:Y:S01]  /*41a0*/  @!P2 IMAD.MOV R9, RZ, RZ, -R9 ;  /* 0x000000ffff09a224 */ /* 0x000fe200078e0a09 */
[C---:B------:R-:W-:Y:S01]  /*41b0*/  ISETP.GT.U32.AND P2, PT, R2.reuse, R5, PT ;  /* 0x000000050200720c */ /* 0x040fe20003f44070 */
[----:B------:R-:W-:-:S02]  /*41c0*/  IMAD R11, R2, R6, R11 ;  /* 0x00000006020b7224 */ /* 0x000fc400078e020b */
[--C-:B------:R-:W-:Y:S01]  /*41d0*/  @!P1 IMAD.IADD R10, R10, 0x1, -R2.reuse ;  /* 0x000000010a0a9824 */ /* 0x100fe200078e0a02 */
[----:B------:R0:W-:Y:S01]  /*41e0*/  STL [R1+0x268], R9 ;  /* 0x0002680901007387 */ /* 0x0001e20000100800 */
[----:B------:R-:W-:Y:S01]  /*41f0*/  @!P6 IMAD.IADD R8, R8, 0x1, -R2 ;  /* 0x000000010808e824 */ /* 0x000fe200078e0a02 */
[C---:B------:R-:W-:Y:S01]  /*4200*/  ISETP.GT.U32.AND P1, PT, R2.reuse, R0, PT ;  /* 0x000000000200720c */ /* 0x040fe20003f24070 */
[C---:B------:R-:W-:Y:S01]  /*4210*/  VIADD R4, R13.reuse, 0xb7 ;  /* 0x000000b70d047836 */ /* 0x040fe20000000000 */
[----:B------:R-:W-:Y:S01]  /*4220*/  ISETP.GT.U32.AND P6, PT, R2, R11, PT ;  /* 0x0000000b0200720c */ /* 0x000fe20003fc4070 */
[----:B------:R-:W-:Y:S02]  /*4230*/  VIADD R3, R13, 0xb6 ;  /* 0x000000b60d037836 */ /* 0x000fe40000000000 */
[----:B------:R-:W-:Y:S01]  /*4240*/  IMAD.MOV.U32 R17, RZ, RZ, R10 ;  /* 0x000000ffff117224 */ /* 0x000fe200078e000a */
[----:B------:R-:W-:Y:S01]  /*4250*/  IABS R6, R4 ;  /* 0x0000000400067213 */ /* 0x000fe20000000000 */
[----:B------:R-:W-:Y:S01]  /*4260*/  @!P2 IMAD.IADD R5, R5, 0x1, -R2 ;  /* 0x000000010505a824 */ /* 0x000fe200078e0a02 */
[----:B------:R-:W-:Y:S01]  /*4270*/  ISETP.GE.AND P2, PT, R15, RZ, PT ;  /* 0x000000ff0f00720c */ /* 0x000fe20003f46270 */
[----:B0-----:R-:W-:Y:S01]  /*4280*/  VIADD R9, R13, 0xb8 ;  /* 0x000000b80d097836 */ /* 0x001fe20000000000 */
[----:B------:R-:W-:Y:S01]  /*4290*/  IABS R7, R3 ;  /* 0x0000000300077213 */ /* 0x000fe20000000000 */
[----:B------:R-:W-:-:S03]  /*42a0*/  IMAD.HI.U32 R16, R23, R6, RZ ;  /* 0x0000000617107227 */ /* 0x000fc600078e00ff */
[----:B------:R-:W-:Y:S01]  /*42b0*/  IABS R14, R9 ;  /* 0x00000009000e7213 */ /* 0x000fe20000000000 */
[--C-:B------:R-:W-:Y:S01]  /*42c0*/  @!P1 IMAD.IADD R0, R0, 0x1, -R2.reuse ;  /* 0x0000000100009824 */ /* 0x100fe200078e0a02 */
[----:B------:R-:W-:Y:S01]  /*42d0*/  ISETP.GE.AND P1, PT, R9, RZ, PT ;  /* 0x000000ff0900720c */ /* 0x000fe20003f26270 */
[----:B------:R-:W-:Y:S02]  /*42e0*/  @!P6 IMAD.IADD R11, R11, 0x1, -R2 ;  /* 0x000000010b0be824 */ /* 0x000fe400078e0a02 */
[----:B------:R-:W-:-:S03]  /*42f0*/  IMAD.HI.U32 R15, R23, R14, RZ ;  /* 0x0000000e170f7227 */ /* 0x000fc600078e00ff */
[C---:B------:R-:W-:Y:S01]  /*4300*/  ISETP.GT.U32.AND P6, PT, R2.reuse, R11, PT ;  /* 0x0000000b0200720c */ /* 0x040fe20003fc4070 */
[----:B------:R-:W-:Y:S02]  /*4310*/  IMAD.MOV R15, RZ, RZ, -R15 ;  /* 0x000000ffff0f7224 */ /* 0x000fe400078e0a0f */
[----:B------:R-:W-:Y:S01]  /*4320*/  @!P5 IMAD.MOV R17, RZ, RZ, -R17 ;  /* 0x000000ffff11d224 */ /* 0x000fe200078e0a11 */
[----:B------:R-:W-:Y:S01]  /*4330*/  ISETP.GT.U32.AND P5, PT, R2, R0, PT ;  /* 0x000000000200720c */ /* 0x000fe20003fa4070 */
[----:B------:R-:W-:-:S03]  /*4340*/  IMAD.HI.U32 R9, R23, R7, RZ ;  /* 0x0000000717097227 */ /* 0x000fc600078e00ff */
[----:B------:R-:W-:Y:S01]  /*4350*/  STL [R1+0x270], R17 ;  /* 0x0002701101007387 */ /* 0x000fe20000100800 */
[----:B------:R-:W-:Y:S02]  /*4360*/  IMAD.MOV R16, RZ, RZ, -R16 ;  /* 0x000000ffff107224 */ /* 0x000fe400078e0a10 */
[C---:B------:R-:W-:Y:S02]  /*4370*/  IMAD R14, R2.reuse, R15, R14 ;  /* 0x0000000f020e7224 */ /* 0x040fe400078e020e */
[----:B------:R-:W-:Y:S02]  /*4380*/  IMAD.MOV R9, RZ, RZ, -R9 ;  /* 0x000000ffff097224 */ /* 0x000fe400078e0a09 */
[C---:B------:R-:W-:Y:S02]  /*4390*/  IMAD R6, R2.reuse, R16, R6 ;  /* 0x0000001002067224 */ /* 0x040fe400078e0206 */
[----:B------:R-:W-:Y:S01]  /*43a0*/  @!P4 IMAD.MOV R8, RZ, RZ, -R8 ;  /* 0x000000ffff08c224 */ /* 0x000fe200078e0a08 */
[C---:B------:R-:W-:Y:S01]  /*43b0*/  ISETP.GT.U32.AND P4, PT, R2.reuse, R14, PT ;  /* 0x0000000e0200720c */ /* 0x040fe20003f84070 */
[----:B------:R-:W-:-:S02]  /*43c0*/  IMAD R7, R2, R9, R7 ;  /* 0x0000000902077224 */ /* 0x000fc400078e0207 */
[----:B------:R-:W-:Y:S01]  /*43d0*/  @!P3 IMAD.MOV R5, RZ, RZ, -R5 ;  /* 0x000000ffff05b224 */ /* 0x000fe200078e0a05 */
[----:B------:R-:W-:Y:S01]  /*43e0*/  ISETP.GT.U32.AND P3, PT, R2, R6, PT ;  /* 0x000000060200720c */ /* 0x000fe20003f64070 */
[--C-:B------:R-:W-:Y:S01]  /*43f0*/  @!P5 IMAD.IADD R0, R0, 0x1, -R2.reuse ;  /* 0x000000010000d824 */ /* 0x100fe200078e0a02 */
[----:B------:R-:W-:Y:S01]  /*4400*/  ISETP.GE.AND P5, PT, R4, RZ, PT ;  /* 0x000000ff0400720c */ /* 0x000fe20003fa6270 */
[--C-:B------:R-:W-:Y:S01]  /*4410*/  @!P6 IMAD.IADD R11, R11, 0x1, -R2.reuse ;  /* 0x000000010b0be824 */ /* 0x100fe200078e0a02 */
[----:B------:R-:W-:Y:S01]  /*4420*/  ISETP.GT.U32.AND P6, PT, R2, R7, PT ;  /* 0x000000070200720c */ /* 0x000fe20003fc4070 */
[C---:B------:R-:W-:Y:S01]  /*4430*/  VIADD R15, R13.reuse, 0xb5 ;  /* 0x000000b50d0f7836 */ /* 0x040fe20000000000 */
[----:B------:R0:W-:Y:S01]  /*4440*/  STL [R1+0x274], R8 ;  /* 0x0002740801007387 */ /* 0x0001e20000100800 */
[----:B------:R-:W-:Y:S02]  /*4450*/  VIADD R4, R13, 0xb4 ;  /* 0x000000b40d047836 */ /* 0x000fe40000000000 */
[----:B------:R-:W-:Y:S01]  /*4460*/  @!P4 IMAD.IADD R14, R14, 0x1, -R2 ;  /* 0x000000010e0ec824 */ /* 0x000fe200078e0a02 */
[----:B------:R-:W-:Y:S01]  /*4470*/  ISETP.GE.AND P4, PT, R3, RZ, PT ;  /* 0x000000ff0300720c */ /* 0x000fe20003f86270 */
[----:B------:R-:W-:Y:S01]  /*4480*/  IMAD.MOV.U32 R16, RZ, RZ, R0 ;  /* 0x000000ffff107224 */ /* 0x000fe200078e0000 */
[----:B------:R-:W-:Y:S01]  /*4490*/  IABS R9, R4 ;  /* 0x0000000400097213 */ /* 0x000fe20000000000 */
[----:B------:R-:W-:Y:S01]  /*44a0*/  @!P3 IMAD.IADD R6, R6, 0x1, -R2 ;  /* 0x000000010606b824 */ /* 0x000fe200078e0a02 */
[----:B------:R-:W-:Y:S01]  /*44b0*/  ISETP.GT.U32.AND P3, PT, R2, R14, PT ;  /* 0x0000000e0200720c */ /* 0x000fe20003f64070 */
[----:B------:R3:W-:Y:S01]  /*44c0*/  STL [R1+0x278], R5 ;  /* 0x0002780501007387 */ /* 0x0007e20000100800 */
[----:B0-----:R-:W-:Y:S01]  /*44d0*/  IABS R8, R15 ;  /* 0x0000000f00087213 */ /* 0x001fe20000000000 */
[----:B------:R-:W-:-:S02]  /*44e0*/  IMAD.MOV.U32 R3, RZ, RZ, R9 ;  /* 0x000000ffff037224 */ /* 0x000fc400078e0009 */
[----:B------:R-:W-:Y:S01]  /*44f0*/  @!P6 IMAD.IADD R7, R7, 0x1, -R2 ;  /* 0x000000010707e824 */ /* 0x000fe200078e0a02 */
[----:B------:R-:W-:Y:S01]  /*4500*/  ISETP.GT.U32.AND P6, PT, R2, R6, PT ;  /* 0x000000060200720c */ /* 0x000fe20003fc4070 */
[----:B------:R-:W-:-:S04]  /*4510*/  IMAD.HI.U32 R10, R23, R8, RZ ;  /* 0x00000008170a7227 */ /* 0x000fc800078e00ff */
[----:B------:R-:W-:Y:S02]  /*4520*/  IMAD.MOV R10, RZ, RZ, -R10 ;  /* 0x000000ffff0a7224 */ /* 0x000fe400078e0a0a */
[----:B------:R-:W-:-:S04]  /*4530*/  IMAD.HI.U32 R9, R23, R3, RZ ;  /* 0x0000000317097227 */ /* 0x000fc800078e00ff */
[----:B------:R-:W-:Y:S02]  /*4540*/  IMAD R0, R2, R10, R8 ;  /* 0x0000000a02007224 */ /* 0x000fe400078e0208 */
[----:B------:R-:W-:Y:S02]  /*4550*/  IMAD.MOV R8, RZ, RZ, -R9 ;  /* 0x000000ffff087224 */ /* 0x000fe400078e0a09 */
[--C-:B------:R-:W-:Y:S01]  /*4560*/  @!P3 IMAD.IADD R14, R14, 0x1, -R2.reuse ;  /* 0x000000010e0eb824 */ /* 0x100fe200078e0a02 */
[C---:B------:R-:W-:Y:S01]  /*4570*/  ISETP.GT.U32.AND P3, PT, R2.reuse, R0, PT ;  /* 0x000000000200720c */ /* 0x040fe20003f64070 */
[----:B------:R-:W-:Y:S02]  /*4580*/  IMAD R3, R2, R8, R3 ;  /* 0x0000000802037224 */ /* 0x000fe400078e0203 */
[----:B------:R-:W-:Y:S02]  /*4590*/  @!P6 IMAD.IADD R6, R6, 0x1, -R2 ;  /* 0x000000010606e824 */ /* 0x000fe400078e0a02 */
[C---:B---3--:R-:W-:Y:S01]  /*45a0*/  VIADD R5, R13.reuse, 0xb3 ;  /* 0x000000b30d057836 */ /* 0x048fe20000000000 */
[----:B------:R-:W-:Y:S01]  /*45b0*/  ISETP.GT.U32.AND P6, PT, R2, R3, PT ;  /* 0x000000030200720c */ /* 0x000fe20003fc4070 */
[----:B------:R-:W-:-:S02]  /*45c0*/  VIADD R9, R13, 0xb2 ;  /* 0x000000b20d097836 */ /* 0x000fc40000000000 */
[----:B------:R-:W-:Y:S01]  /*45d0*/  @!P0 IMAD.MOV R16, RZ, RZ, -R16 ;  /* 0x000000ffff108224 */ /* 0x000fe200078e0a10 */
[----:B------:R-:W-:Y:S01]  /*45e0*/  IABS R17, R5 ;  /* 0x0000000500117213 */ /* 0x000fe20000000000 */
[----:B------:R-:W-:Y:S01]  /*45f0*/  IMAD.MOV.U32 R19, RZ, RZ, R14 ;  /* 0x000000ffff137224 */ /* 0x000fe200078e000e */
[----:B------:R-:W-:Y:S01]  /*4600*/  ISETP.GT.U32.AND P0, PT, R2, R7, PT ;  /* 0x000000070200720c */ /* 0x000fe20003f04070 */
[--C-:B------:R-:W-:Y:S01]  /*4610*/  @!P3 IMAD.IADD R0, R0, 0x1, -R2.reuse ;  /* 0x000000010000b824 */ /* 0x100fe200078e0a02 */
[----:B------:R-:W-:Y:S01]  /*4620*/  IABS R8, R9 ;  /* 0x0000000900087213 */ /* 0x000fe20000000000 */
[----:B------:R-:W-:Y:S01]  /*4630*/  IMAD.HI.U32 R18, R23, R17, RZ ;  /* 0x0000001117127227 */ /* 0x000fe200078e00ff */
[----:B------:R0:W-:Y:S01]  /*4640*/  STL [R1+0x27c], R16 ;  /* 0x00027c1001007387 */ /* 0x0001e20000100800 */
[----:B------:R-:W-:Y:S02]  /*4650*/  ISETP.GE.AND P3, PT, R4, RZ, PT ;  /* 0x000000ff0400720c */ /* 0x000fe40003f66270 */
[----:B------:R-:W-:Y:S01]  /*4660*/  @!P6 IMAD.IADD R3, R3, 0x1, -R2 ;  /* 0x000000010303e824 */ /* 0x000fe200078e0a02 */
[----:B------:R-:W-:Y:S01]  /*4670*/  ISETP.GT.U32.AND P6, PT, R2, R0, PT ;  /* 0x000000000200720c */ /* 0x000fe20003fc4070 */
[----:B------:R-:W-:-:S02]  /*4680*/  IMAD.MOV R18, RZ, RZ, -R18 ;  /* 0x000000ffff127224 */ /* 0x000fc400078e0a12 */
[----:B------:R-:W-:Y:S01]  /*4690*/  @!P5 IMAD.MOV R6, RZ, RZ, -R6 ;  /* 0x000000ffff06d224 */ /* 0x000fe200078e0a06 */
[----:B------:R-:W-:Y:S01]  /*46a0*/  ISETP.GE.AND P5, PT, R5, RZ, PT ;  /* 0x000000ff0500720c */ /* 0x000fe20003fa6270 */
[----:B------:R-:W-:Y:S02]  /*46b0*/  IMAD R4, R2, R18, R17 ;  /* 0x0000001202047224 */ /* 0x000fe400078e0211 */
[----:B0-----:R-:W-:-:S04]  /*46c0*/  IMAD.HI.U32 R16, R23, R8, RZ ;  /* 0x0000000817107227 */ /* 0x001fc800078e00ff */
[----:B------:R-:W-:Y:S02]  /*46d0*/  IMAD.MOV R16, RZ, RZ, -R16 ;  /* 0x000000ffff107224 */ /* 0x000fe400078e0a10 */
[----:B------:R-:W-:Y:S01]  /*46e0*/  @!P0 IMAD.IADD R7, R7, 0x1, -R2 ;  /* 0x0000000107078824 */ /* 0x000fe200078e0a02 */
[----:B------:R-:W-:Y:S01]  /*46f0*/  ISETP.GE.AND P0, PT, R15, RZ, PT ;  /* 0x000000ff0f00720c */ /* 0x000fe20003f06270 */
[C---:B------:R-:W-:Y:S02]  /*4700*/  VIADD R10, R13.reuse, 0xb1 ;  /* 0x000000b10d0a7836 */ /* 0x040fe40000000000 */
[----:B------:R-:W-:Y:S01]  /*4710*/  @!P2 IMAD.MOV R11, RZ, RZ, -R11 ;  /* 0x000000ffff0ba224 */ /* 0x000fe200078e0a0b */
[C---:B------:R-:W-:Y:S01]  /*4720*/  ISETP.GT.U32.AND P2, PT, R2.reuse, R3, PT ;  /* 0x000000030200720c */ /* 0x040fe20003f44070 */
[----:B------:R-:W-:Y:S01]  /*4730*/  @!P1 IMAD.MOV R19, RZ, RZ, -R19 ;  /* 0x000000ffff139224 */ /* 0x000fe200078e0a13 */
[C---:B------:R-:W-:Y:S01]  /*4740*/  ISETP.GT.U32.AND P1, PT, R2.reuse, R4, PT ;  /* 0x000000040200720c */ /* 0x040fe20003f24070 */
[----:B------:R-:W-:Y:S01]  /*4750*/  IMAD R5, R2, R16, R8 ;  /* 0x0000001002057224 */ /* 0x000fe200078e0208 */
[----:B------:R-:W-:Y:S01]  /*4760*/  IABS R15, R10 ;  /* 0x0000000a000f7213 */ /* 0x000fe20000000000 */
[----:B------:R-:W-:Y:S01]  /*4770*/  @!P6 IMAD.IADD R0, R0, 0x1, -R2 ;  /* 0x000000010000e824 */ /* 0x000fe200078e0a02 */
[----:B------:R-:W-:Y:S01]  /*4780*/  STL [R1+0x280], R11 ;  /* 0x0002800b01007387 */ /* 0x000fe20000100800 */
[----:B------:R-:W-:Y:S01]  /*4790*/  @!P4 IMAD.MOV R7, RZ, RZ, -R7 ;  /* 0x000000ffff07c224 */ /* 0x000fe200078e0a07 */
[----:B------:R-:W-:Y:S01]  /*47a0*/  ISETP.GT.U32.AND P6, PT, R2, R5, PT ;  /* 0x000000050200720c */ /* 0x000fe20003fc4070 */
[----:B------:R-:W-:Y:S01]  /*47b0*/  IMAD.MOV.U32 R14, RZ, RZ, R0 ;  /* 0x000000ffff0e7224 */ /* 0x000fe200078e0000 */
[----:B------:R-:W-:Y:S01]  /*47c0*/  STL [R1+0x284], R19 ;  /* 0x0002841301007387 */ /* 0x000fe20000100800 */
[----:B------:R-:W-:Y:S01]  /*47d0*/  VIADD R16, R13, 0xad ;  /* 0x000000ad0d107836 */ /* 0x000fe20000000000 */
[----:B------:R-:W-:Y:S01]  /*47e0*/  ISETP.GE.AND P4, PT, R9, RZ, PT ;  /* 0x000000ff0900720c */ /* 0x000fe20003f86270 */
[----:B------:R-:W-:Y:S01]  /*47f0*/  @!P0 IMAD.MOV R14, RZ, RZ, -R14 ;  /* 0x000000ffff0e8224 */ /* 0x000fe200078e0a0e */
[----:B------:R0:W-:Y:S01]  /*4800*/  STL [R1+0x28c], R6 ;  /* 0x00028c0601007387 */ /* 0x0001e20000100800 */
[--C-:B------:R-:W-:Y:S01]  /*4810*/  @!P2 IMAD.IADD R3, R3, 0x1, -R2.reuse ;  /* 0x000000010303a824 */ /* 0x100fe200078e0a02 */
[----:B------:R-:W-:Y:S01]  /*4820*/  ISETP.GE.AND P2, PT, R10, RZ, PT ;  /* 0x000000ff0a00720c */ /* 0x000fe20003f46270 */
[--C-:B------:R-:W-:Y:S01]  /*4830*/  @!P1 IMAD.IADD R4, R4, 0x1, -R2.reuse ;  /* 0x0000000104049824 */ /* 0x100fe200078e0a02 */
[----:B------:R3:W-:Y:S03]  /*4840*/  STL [R1+0x290], R7 ;  /* 0x0002900701007387 */ /* 0x0007e60000100800 */
[----:B------:R-:W-:Y:S01]  /*4850*/  @!P6 IMAD.IADD R5, R5, 0x1, -R2 ;  /* 0x000000010505e824 */ /* 0x000fe200078e0a02 */
[----:B------:R1:W-:Y:S01]  /*4860*/  STL [R1+0x298], R14 ;  /* 0x0002980e01007387 */ /* 0x0003e20000100800 */
[----:B------:R-:W-:Y:S01]  /*4870*/  ISETP.GT.U32.AND P6, PT, R2, R4, PT ;  /* 0x000000040200720c */ /* 0x000fe20003fc4070 */
[----:B0-----:R-:W-:-:S02]  /*4880*/  IMAD.HI.U32 R6, R23, R15, RZ ;  /* 0x0000000f17067227 */ /* 0x001fc400078e00ff */
[C---:B------:R-:W-:Y:S02]  /*4890*/  ISETP.GT.U32.AND P0, PT, R2.reuse, R5, PT ;  /* 0x000000050200720c */ /* 0x040fe40003f04070 */
[----:B---3--:R-:W-:Y:S02]  /*48a0*/  VIADD R7, R13, 0xb0 ;  /* 0x000000b00d077836 */ /* 0x008fe40000000000 */
[----:B------:R-:W-:Y:S02]  /*48b0*/  IMAD.MOV R6, RZ, RZ, -R6 ;  /* 0x000000ffff067224 */ /* 0x000fe400078e0a06 */
[----:B-1----:R-:W-:Y:S01]  /*48c0*/  IMAD.MOV.U32 R14, RZ, RZ, R3 ;  /* 0x000000ffff0e7224 */ /* 0x002fe200078e0003 */
[----:B------:R-:W-:Y:S01]  /*48d0*/  IABS R8, R7 ;  /* 0x0000000700087213 */ /* 0x000fe20000000000 */
[----:B------:R-:W-:Y:S01]  /*48e0*/  IMAD R11, R2, R6, R15 ;  /* 0x00000006020b7224 */ /* 0x000fe200078e020f */
[----:B------:R-:W-:Y:S01]  /*48f0*/  ISETP.GE.AND P1, PT, R7, RZ, PT ;  /* 0x000000ff0700720c */ /* 0x000fe20003f26270 */
[----:B------:R-:W-:-:S02]  /*4900*/  @!P3 IMAD.MOV R14, RZ, RZ, -R14 ;  /* 0x000000ffff0eb224 */ /* 0x000fc400078e0a0e */
[----:B------:R-:W-:Y:S01]  /*4910*/  IMAD.HI.U32 R10, R23, R8, RZ ;  /* 0x00000008170a7227 */ /* 0x000fe200078e00ff */
[C---:B------:R-:W-:Y:S02]  /*4920*/  ISETP.GT.U32.AND P3, PT, R2.reuse, R11, PT ;  /* 0x0000000b0200720c */ /* 0x040fe40003f64070 */
[----:B------:R0:W-:Y:S01]  /*4930*/  STL [R1+0x2d8], R14 ;  /* 0x0002d80e01007387 */ /* 0x0001e20000100800 */
[----:B------:R-:W-:Y:S01]  /*4940*/  IMAD.MOV R3, RZ, RZ, -R10 ;  /* 0x000000ffff037224 */ /* 0x000fe200078e0a0a */
[----:B------:R-:W-:Y:S01]  /*4950*/  IABS R10, R16 ;  /* 0x00000010000a7213 */ /* 0x000fe20000000000 */
[C---:B------:R-:W-:Y:S02]  /*4960*/  VIADD R7, R13.reuse, 0xaf ;  /* 0x000000af0d077836 */ /* 0x040fe40000000000 */
[----:B------:R-:W-:Y:S02]  /*4970*/  IMAD R3, R2, R3, R8 ;  /* 0x0000000302037224 */ /* 0x000fe400078e0208 */
[----:B------:R-:W-:Y:S01]  /*4980*/  VIADD R6, R13, 0xae ;  /* 0x000000ae0d067836 */ /* 0x000fe20000000000 */
[----:B------:R-:W-:Y:S01]  /*4990*/  IABS R0, R7 ;  /* 0x0000000700007213 */ /* 0x000fe20000000000 */
[--C-:B------:R-:W-:Y:S01]  /*49a0*/  @!P6 IMAD.IADD R4, R4, 0x1, -R2.reuse ;  /* 0x000000010404e824 */ /* 0x100fe200078e0a02 */
[----:B------:R-:W-:Y:S01]  /*49b0*/  ISETP.GT.U32.AND P6, PT, R2, R3, PT ;  /* 0x000000030200720c */ /* 0x000fe20003fc4070 */
[----:B------:R-:W-:Y:S01]  /*49c0*/  @!P3 IMAD.IADD R11, R11, 0x1, -R2 ;  /* 0x000000010b0bb824 */ /* 0x000fe200078e0a02 */
[----:B------:R-:W-:Y:S01]  /*49d0*/  IABS R9, R6 ;  /* 0x0000000600097213 */ /* 0x000fe20000000000 */
[----:B------:R-:W-:Y:S01]  /*49e0*/  IMAD.MOV.U32 R15, RZ, RZ, R4 ;  /* 0x000000ffff0f7224 */ /* 0x000fe200078e0004 */
[----:B------:R-:W-:Y:S01]  /*49f0*/  ISETP.GE.AND P3, PT, R6, RZ, PT ;  /* 0x000000ff0600720c */ /* 0x000fe20003f66270 */
[----:B0-----:R-:W-:-:S04]  /*4a00*/  IMAD.HI.U32 R14, R23, R0, RZ ;  /* 0x00000000170e7227 */ /* 0x001fc800078e00ff */
[----:B------:R-:W-:Y:S01]  /*4a10*/  @!P5 IMAD.MOV R15, RZ, RZ, -R15 ;  /* 0x000000ffff0fd224 */ /* 0x000fe200078e0a0f */
[----:B------:R-:W-:Y:S01]  /*4a20*/  ISETP.GT.U32.AND P5, PT, R2, R11, PT ;  /* 0x0000000b0200720c */ /* 0x000fe20003fa4070 */
[----:B------:R-:W-:Y:S02]  /*4a30*/  IMAD.MOV.U32 R8, RZ, RZ, R10 ;  /* 0x000000ffff087224 */ /* 0x000fe400078e000a */
[----:B------:R-:W-:Y:S01]  /*4a40*/  IMAD.HI.U32 R10, R23, R9, RZ ;  /* 0x00000009170a7227 */ /* 0x000fe200078e00ff */
[----:B------:R-:W-:Y:S03]  /*4a50*/  STL [R1+0x2dc], R15 ;  /* 0x0002dc0f01007387 */ /* 0x000fe60000100800 */
[----:B------:R-:W-:Y:S02]  /*4a60*/  IMAD.MOV R14, RZ, RZ, -R14 ;  /* 0x000000ffff0e7224 */ /* 0x000fe400078e0a0e */
[----:B------:R-:W-:Y:S01]  /*4a70*/  @!P0 IMAD.IADD R5, R5, 0x1, -R2 ;  /* 0x0000000105058824 */ /* 0x000fe200078e0a02 */
[----:B------:R-:W-:Y:S01]  /*4a80*/  ISETP.GE.AND P0, PT, R7, RZ, PT ;  /* 0x000000ff0700720c */ /* 0x000fe20003f06270 */
[----:B------:R-:W-:-:S02]  /*4a90*/  IMAD.MOV R10, RZ, RZ, -R10 ;  /* 0x000000ffff0a7224 */ /* 0x000fc400078e0a0a */
[C---:B------:R-:W-:Y:S02]  /*4aa0*/  IMAD R0, R2.reuse, R14, R0 ;  /* 0x0000000e02007224 */ /* 0x040fe400078e0200 */
[--C-:B------:R-:W-:Y:S02]  /*4ab0*/  @!P6 IMAD.IADD R3, R3, 0x1, -R2.reuse ;  /* 0x000000010303e824 */ /* 0x100fe400078e0a02 */
[C---:B------:R-:W-:Y:S02]  /*4ac0*/  IMAD R4, R2.reuse, R10, R9 ;  /* 0x0000000a02047224 */ /* 0x040fe400078e0209 */
[----:B------:R-:W-:Y:S01]  /*4ad0*/  @!P4 IMAD.MOV R5, RZ, RZ, -R5 ;  /* 0x000000ffff05c224 */ /* 0x000fe200078e0a05 */
[C---:B------:R-:W-:Y:S01]  /*4ae0*/  ISETP.GT.U32.AND P4, PT, R2.reuse, R0, PT ;  /* 0x000000000200720c */ /* 0x040fe20003f84070 */
[----:B------:R-:W-:Y:S01]  /*4af0*/  IMAD.HI.U32 R7, R23, R8, RZ ;  /* 0x0000000817077227 */ /* 0x000fe200078e00ff */
[C---:B------:R-:W-:Y:S02]  /*4b00*/  ISETP.GT.U32.AND P6, PT, R2.reuse, R3, PT ;  /* 0x000000030200720c */ /* 0x040fe40003fc4070 */
[----:B------:R0:W-:Y:S01]  /*4b10*/  STL [R1+0x2e0], R5 ;  /* 0x0002e00501007387 */ /* 0x0001e20000100800 */
[----:B------:R-:W-:Y:S01]  /*4b20*/  @!P5 IMAD.IADD R11, R11, 0x1, -R2 ;  /* 0x000000010b0bd824 */ /* 0x000fe200078e0a02 */
[----:B------:R-:W-:Y:S01]  /*4b30*/  ISETP.GT.U32.AND P5, PT, R2, R4, PT ;  /* 0x000000040200720c */ /* 0x000fe20003fa4070 */
[----:B------:R-:W-:-:S02]  /*4b40*/  IMAD.MOV R7, RZ, RZ, -R7 ;  /* 0x000000ffff077224 */ /* 0x000fc400078e0a07 */
[----:B------:R-:W-:Y:S02]  /*4b50*/  VIADD R9, R13, 0xac ;  /* 0x000000ac0d097836 */ /* 0x000fe40000000000 */
[----:B------:R-:W-:Y:S02]  /*4b60*/  IMAD R8, R2, R7, R8 ;  /* 0x0000000702087224 */ /* 0x000fe400078e0208 */
[--C-:B------:R-:W-:Y:S01]  /*4b70*/  @!P4 IMAD.IADD R0, R0, 0x1, -R2.reuse ;  /* 0x000000010000c824 */ /* 0x100fe200078e0a02 */
[----:B0-----:R-:W-:Y:S01]  /*4b80*/  IABS R5, R9 ;  /* 0x0000000900057213 */ /* 0x001fe20000000000 */
[--C-:B------:R-:W-:Y:S01]  /*4b90*/  @!P6 IMAD.IADD R3, R3, 0x1, -R2.reuse ;  /* 0x000000010303e824 */ /* 0x100fe200078e0a02 */
[----:B------:R-:W-:Y:S01]  /*4ba0*/  ISETP.GT.U32.AND P6, PT, R2, R8, PT ;  /* 0x000000080200720c */ /* 0x000fe20003fc4070 */
[----:B------:R-:W-:Y:S01]  /*4bb0*/  VIADD R7, R13, 0xaa ;  /* 0x000000aa0d077836 */ /* 0x000fe20000000000 */
[----:B------:R-:W-:Y:S01]  /*4bc0*/  ISETP.GE.AND P4, PT, R16, RZ, PT ;  /* 0x000000ff1000720c */ /* 0x000fe20003f86270 */
[----:B------:R-:W-:Y:S01]  /*4bd0*/  @!P5 IMAD.IADD R4, R4, 0x1, -R2 ;  /* 0x000000010404d824 */ /* 0x000fe200078e0a02 */
[----:B------:R-:W-:Y:S01]  /*4be0*/  ISETP.GT.U32.AND P5, PT, R2, R0, PT ;  /* 0x000000000200720c */ /* 0x000fe20003fa4070 */
[----:B------:R-:W-:Y:S01]  /*4bf0*/  IMAD.HI.U32 R15, R23, R5, RZ ;  /* 0x00000005170f7227 */ /* 0x000fe200078e00ff */
[----:B------:R-:W-:-:S03]  /*4c00*/  IABS R18, R7 ;  /* 0x0000000700127213 */ /* 0x000fc60000000000 */
[C---:B------:R-:W-:Y:S02]  /*4c10*/  VIADD R10, R13.reuse, 0xab ;  /* 0x000000ab0d0a7836 */ /* 0x040fe40000000000 */
[----:B------:R-:W-:Y:S02]  /*4c20*/  IMAD.MOV R15, RZ, RZ, -R15 ;  /* 0x000000ffff0f7224 */ /* 0x000fe400078e0a0f */
[----:B------:R-:W-:Y:S01]  /*4c30*/  @!P6 IMAD.IADD R8, R8, 0x1, -R2 ;  /* 0x000000010808e824 */ /* 0x000fe200078e0a02 */
[----:B------:R-:W-:Y:S01]  /*4c40*/  IABS R14, R10 ;  /* 0x0000000a000e7213 */ /* 0x000fe20000000000 */
[C---:B------:R-:W-:Y:S01]  /*4c50*/  IMAD R5, R2.reuse, R15, R5 ;  /* 0x0000000f02057224 */ /* 0x040fe200078e0205 */
[----:B------:R-:W-:Y:S01]  /*4c60*/  ISETP.GT.U32.AND P6, PT, R2, R4, PT ;  /* 0x000000040200720c */ /* 0x000fe20003fc4070 */
[----:B------:R-:W-:Y:S02]  /*4c70*/  IMAD.MOV.U32 R16, RZ, RZ, R18 ;  /* 0x000000ffff107224 */ /* 0x000fe400078e0012 */
[----:B------:R-:W-:-:S02]  /*4c80*/  VIADD R6, R13, 0xa9 ;  /* 0x000000a90d067836 */ /* 0x000fc40000000000 */
[----:B------:R-:W-:-:S03]  /*4c90*/  IMAD.HI.U32 R18, R23, R14, RZ ;  /* 0x0000000e17127227 */ /* 0x000fc600078e00ff */
[----:B------:R-:W-:Y:S01]  /*4ca0*/  IABS R17, R6 ;  /* 0x0000000600117213 */ /* 0x000fe20000000000 */
[----:B------:R-:W-:Y:S01]  /*4cb0*/  @!P5 IMAD.IADD R0, R0, 0x1, -R2 ;  /* 0x000000010000d824 */ /* 0x000fe200078e0a02 */
[C---:B------:R-:W-:Y:S01]  /*4cc0*/  ISETP.GT.U32.AND P5, PT, R2.reuse, R5, PT ;  /* 0x000000050200720c */ /* 0x040fe20003fa4070 */
[----:B------:R-:W-:Y:S02]  /*4cd0*/  IMAD.MOV.U32 R20, RZ, RZ, R11 ;  /* 0x000000ffff147224 */ /* 0x000fe400078e000b */
[----:B------:R-:W-:Y:S02]  /*4ce0*/  IMAD.MOV R18, RZ, RZ, -R18 ;  /* 0x000000ffff127224 */ /* 0x000fe400078e0a12 */
[----:B------:R-:W-:Y:S02]  /*4cf0*/  IMAD.MOV.U32 R19, RZ, RZ, R3 ;  /* 0x000000ffff137224 */ /* 0x000fe400078e0003 */
[----:B------:R-:W-:Y:S01]  /*4d00*/  @!P2 IMAD.MOV R20, RZ, RZ, -R20 ;  /* 0x000000ffff14a224 */ /* 0x000fe200078e0a14 */
[C---:B------:R-:W-:Y:S01]  /*4d10*/  ISETP.GT.U32.AND P2, PT, R2.reuse, R8, PT ;  /* 0x000000080200720c */ /* 0x040fe20003f44070 */
[----:B------:R-:W-:Y:S01]  /*4d20*/  @!P1 IMAD.MOV R19, RZ, RZ, -R19 ;  /* 0x000000ffff139224 */ /* 0x000fe200078e0a13 */
[----:B------:R-:W-:Y:S01]  /*4d30*/  ISETP.GE.AND P1, PT, R9, RZ, PT ;  /* 0x000000ff0900720c */ /* 0x000fe20003f26270 */
[----:B------:R-:W-:Y:S01]  /*4d40*/  IMAD R14, R2, R18, R14 ;  /* 0x00000012020e7224 */ /* 0x000fe200078e020e */
[----:B------:R-:W-:Y:S01]  /*4d50*/  STL [R1+0x2e4], R20 ;  /* 0x0002e41401007387 */ /* 0x000fe20000100800 */
[----:B------:R-:W-:-:S03]  /*4d60*/  IMAD.HI.U32 R11, R23, R17, RZ ;  /* 0x00000011170b7227 */ /* 0x000fc600078e00ff */
[----:B------:R0:W-:Y:S01]  /*4d70*/  STL [R1+0x2ec], R19 ;  /* 0x0002ec1301007387 */ /* 0x0001e20000100800 */
[--C-:B------:R-:W-:Y:S01]  /*4d80*/  @!P6 IMAD.IADD R4, R4, 0x1, -R2.reuse ;  /* 0x000000010404e824 */ /* 0x100fe200078e0a02 */
[----:B------:R-:W-:Y:S01]  /*4d90*/  ISETP.GT.U32.AND P6, PT, R2, R14, PT ;  /* 0x0000000e0200720c */ /* 0x000fe20003fc4070 */
[----:B------:R-:W-:Y:S02]  /*4da0*/  IMAD.MOV R11, RZ, RZ, -R11 ;  /* 0x000000ffff0b7224 */ /* 0x000fe400078e0a0b */
[----:B------:R-:W-:Y:S02]  /*4db0*/  @!P5 IMAD.IADD R5, R5, 0x1, -R2 ;  /* 0x000000010505d824 */ /* 0x000fe400078e0a02 */
[----:B------:R-:W-:-:S04]  /*4dc0*/  IMAD.HI.U32 R9, R23, R16, RZ ;  /* 0x0000001017097227 */ /* 0x000fc800078e00ff */
[----:B0-----:R-:W-:Y:S02]  /*4dd0*/  IMAD.MOV.U32 R19, RZ, RZ, R0 ;  /* 0x000000ffff137224 */ /* 0x001fe400078e0000 */
[C---:B------:R-:W-:Y:S02]  /*4de0*/  IMAD R11, R2.reuse, R11, R17 ;  /* 0x0000000b020b7224 */ /* 0x040fe400078e0211 */
[----:B------:R-:W-:Y:S01]  /*4df0*/  @!P0 IMAD.MOV R19, RZ, RZ, -R19 ;  /* 0x000000ffff138224 */ /* 0x000fe200078e0a13 */
[C---:B------:R-:W-:Y:S01]  /*4e00*/  ISETP.GT.U32.AND P0, PT, R2.reuse, R5, PT ;  /* 0x000000050200720c */ /* 0x040fe20003f04070 */
[----:B------:R-:W-:Y:S02]  /*4e10*/  IMAD.MOV R9, RZ, RZ, -R9 ;  /* 0x000000ffff097224 */ /* 0x000fe400078e0a09 */
[----:B------:R-:W-:Y:S01]  /*4e20*/  VIADD R3, R13, 0xa8 ;  /* 0x000000a80d037836 */ /* 0x000fe20000000000 */
[----:B------:R-:W-:Y:S01]  /*4e30*/  STL [R1+0x2f0], R19 ;  /* 0x0002f01301007387 */ /* 0x000fe20000100800 */
[----:B------:R-:W-:Y:S01]  /*4e40*/  @!P3 IMAD.MOV R4, RZ, RZ, -R4 ;  /* 0x000000ffff04b224 */ /* 0x000fe200078e0a04 */
[C---:B------:R-:W-:Y:S01]  /*4e50*/  ISETP.GT.U32.AND P3, PT, R2.reuse, R11, PT ;  /* 0x0000000b0200720c */ /* 0x040fe20003f64070 */
[----:B------:R-:W-:-:S02]  /*4e60*/  IMAD R9, R2, R9, R16 ;  /* 0x0000000902097224 */ /* 0x000fc400078e0210 */
[--C-:B------:R-:W-:Y:S01]  /*4e70*/  @!P2 IMAD.IADD R8, R8, 0x1, -R2.reuse ;  /* 0x000000010808a824 */ /* 0x100fe200078e0a02 */
[----:B------:R-:W-:Y:S01]  /*4e80*/  ISETP.GE.AND P2, PT, R10, RZ, PT ;  /* 0x000000ff0a00720c */ /* 0x000fe20003f46270 */
[----:B------:R-:W-:Y:S01]  /*4e90*/  @!P6 IMAD.IADD R14, R14, 0x1, -R2 ;  /* 0x000000010e0ee824 */ /* 0x000fe200078e0a02 */
[----:B------:R-:W-:Y:S01]  /*4ea0*/  IABS R10, R3 ;  /* 0x00000003000a7213 */ /* 0x000fe20000000000 */
[----:B------:R-:W-:Y:S01]  /*4eb0*/  @!P4 IMAD.MOV R8, RZ, RZ, -R8 ;  /* 0x000000ffff08c224 */ /* 0x000fe200078e0a08 */
[C---:B------:R-:W-:Y:S01]  /*4ec0*/  ISETP.GT.U32.AND P5, PT, R2.reuse, R9, PT ;  /* 0x000000090200720c */ /* 0x040fe20003fa4070 */
[----:B------:R-:W-:Y:S01]  /*4ed0*/  VIADD R15, R13, 0xa7 ;  /* 0x000000a70d0f7836 */ /* 0x000fe20000000000 */
[----:B------:R-:W-:Y:S01]  /*4ee0*/  ISETP.GT.U32.AND P6, PT, R2, R14, PT ;  /* 0x0000000e0200720c */ /* 0x000fe20003fc4070 */
[----:B------:R-:W-:Y:S01]  /*4ef0*/  IMAD.HI.U32 R16, R23, R10, RZ ;  /* 0x0000000a17107227 */ /* 0x000fe200078e00ff */
[----:B------:R0:W-:Y:S01]  /*4f00*/  STL [R1+0x2f8], R4 ;  /* 0x0002f80401007387 */ /* 0x0001e20000100800 */
[----:B------:R-:W-:-:S02]  /*4f10*/  ISETP.GE.AND P4, PT, R7, RZ, PT ;  /* 0x000000ff0700720c */ /* 0x000fc40003f86270 */
[----:B------:R-:W-:Y:S01]  /*4f20*/  @!P0 IMAD.IADD R5, R5, 0x1, -R2 ;  /* 0x0000000105058824 */ /* 0x000fe200078e0a02 */
[----:B------:R1:W-:Y:S01]  /*4f30*/  STL [R1+0x2f4], R8 ;  /* 0x0002f40801007387 */ /* 0x0003e20000100800 */
[----:B------:R-:W-:Y:S01]  /*4f40*/  IMAD.MOV R16, RZ, RZ, -R16 ;  /* 0x000000ffff107224 */ /* 0x000fe200078e0a10 */
[----:B------:R-:W-:Y:S01]  /*4f50*/  IABS R0, R15 ;  /* 0x0000000f00007213 */ /* 0x000fe20000000000 */
[----:B------:R-:W-:Y:S01]  /*4f60*/  @!P3 IMAD.IADD R11, R11, 0x1, -R2 ;  /* 0x000000010b0bb824 */ /* 0x000fe200078e0a02 */
[----:B------:R-:W-:Y:S01]  /*4f70*/  ISETP.GE.AND P0, PT, R6, RZ, PT ;  /* 0x000000ff0600720c */ /* 0x000fe20003f06270 */
[----:B------:R-:W-:Y:S01]  /*4f80*/  IMAD R10, R2, R16, R10 ;  /* 0x00000010020a7224 */ /* 0x000fe200078e020a */
[----:B------:R-:W-:Y:S01]  /*4f90*/  ISETP.GE.AND P3, PT, R3, RZ, PT ;  /* 0x000000ff0300720c */ /* 0x000fe20003f66270 */
[----:B------:R-:W-:Y:S02]  /*4fa0*/  @!P5 IMAD.IADD R9, R9, 0x1, -R2 ;  /* 0x000000010909d824 */ /* 0x000fe400078e0a02 */
[----:B0-----:R-:W-:-:S03]  /*4fb0*/  IMAD.HI.U32 R4, R23, R0, RZ ;  /* 0x0000000017047227 */ /* 0x001fc600078e00ff */
[----:B------:R-:W-:Y:S01]  /*4fc0*/  ISETP.GT.U32.AND P5, PT, R2, R9, PT ;  /* 0x000000090200720c */ /* 0x000fe20003fa4070 */
[----:B-1----:R-:W-:Y:S02]  /*4fd0*/  IMAD.MOV.U32 R8, RZ, RZ, R5 ;  /* 0x000000ffff087224 */ /* 0x002fe400078e0005 */
[----:B------:R-:W-:Y:S01]  /*4fe0*/  @!P6 IMAD.IADD R14, R14, 0x1, -R2 ;  /* 0x000000010e0ee824 */ /* 0x000fe200078e0a02 */
[C---:B------:R-:W-:Y:S01]  /*4ff0*/  ISETP.GT.U32.AND P6, PT, R2.reuse, R10, PT ;  /* 0x0000000a0200720c */ /* 0x040fe20003fc4070 */
[----:B------:R-:W-:Y:S01]  /*5000*/  @!P1 IMAD.MOV R8, RZ, RZ, -R8 ;  /* 0x000000ffff089224 */ /* 0x000fe200078e0a08 */
[C---:B------:R-:W-:Y:S01]  /*5010*/  ISETP.GT.U32.AND P1, PT, R2.reuse, R11, PT ;  /* 0x0000000b0200720c */ /* 0x040fe20003f24070 */
[----:B------:R-:W-:Y:S02]  /*5020*/  IMAD.MOV R4, RZ, RZ, -R4 ;  /* 0x000000ffff047224 */ /* 0x000fe400078e0a04 */
[----:B------:R-:W-:Y:S01]  /*5030*/  IMAD.MOV.U32 R7, RZ, RZ, R14 ;  /* 0x000000ffff077224 */ /* 0x000fe200078e000e */
[----:B------:R0:W-:Y:S01]  /*5040*/  STL [R1+0x364], R8 ;  /* 0x0003640801007387 */ /* 0x0001e20000100800 */
[----:B------:R-:W-:-:S02]  /*5050*/  IMAD R0, R2, R4, R0 ;  /* 0x0000000402007224 */ /* 0x000fc400078e0200 */
[----:B------:R-:W-:Y:S02]  /*5060*/  @!P2 IMAD.MOV R7, RZ, RZ, -R7 ;  /* 0x000000ffff07a224 */ /* 0x000fe400078e0a07 */
[--C-:B------:R-:W-:Y:S01]  /*5070*/  @!P5 IMAD.IADD R9, R9, 0x1, -R2.reuse ;  /* 0x000000010909d824 */ /* 0x100fe200078e0a02 */
[----:B------:R-:W-:Y:S01]  /*5080*/  ISETP.GE.AND P5, PT, R15, RZ, PT ;  /* 0x000000ff0f00720c */ /* 0x000fe20003fa6270 */
[--C-:B------:R-:W-:Y:S01]  /*5090*/  @!P6 IMAD.IADD R10, R10, 0x1, -R2.reuse ;  /* 0x000000010a0ae824 */ /* 0x100fe200078e0a02 */
[----:B------:R1:W-:Y:S01]  /*50a0*/  STL [R1+0x360], R7 ;  /* 0x0003600701007387 */ /* 0x0003e20000100800 */
[----:B------:R-:W-:Y:S01]  /*50b0*/  @!P1 IMAD.IADD R11, R11, 0x1, -R2 ;  /* 0x000000010b0b9824 */ /* 0x000fe200078e0a02 */
[C---:B------:R-:W-:Y:S01]  /*50c0*/  ISETP.GT.U32.AND P1, PT, R2.reuse, R0, PT ;  /* 0x000000000200720c */ /* 0x040fe20003f24070 */
[----:B0-----:R-:W-:Y:S01]  /*50d0*/  IMAD.MOV.U32 R8, RZ, RZ, R9 ;  /* 0x000000ffff087224 */ /* 0x001fe200078e0009 */
[----:B------:R-:W-:Y:S01]  /*50e0*/  ISETP.GT.U32.AND P6, PT, R2, R10, PT ;  /* 0x0000000a0200720c */ /* 0x000fe20003fc4070 */
[----:B------:R-:W-:-:S02]  /*50f0*/  VIADD R3, R13, 0xa6 ;  /* 0x000000a60d037836 */ /* 0x000fc40000000000 */
[----:B------:R-:W-:Y:S02]  /*5100*/  VIADD R6, R13, 0xa4 ;  /* 0x000000a40d067836 */ /* 0x000fe40000000000 */
[----:B------:R-:W-:Y:S01]  /*5110*/  @!P4 IMAD.MOV R8, RZ, RZ, -R8 ;  /* 0x000000ffff08c224 */ /* 0x000fe200078e0a08 */
[----:B------:R-:W-:Y:S01]  /*5120*/  IABS R17, R3 ;  /* 0x0000000300117213 */ /* 0x000fe20000000000 */
[----:B-1----:R-:W-:Y:S01]  /*5130*/  IMAD.MOV.U32 R7, RZ, RZ, R11 ;  /* 0x000000ffff077224 */ /* 0x002fe200078e000b */
[----:B------:R-:W-:Y:S01]  /*5140*/  ISETP.GE.AND P2, PT, R3, RZ, PT ;  /* 0x000000ff0300720c */ /* 0x000fe20003f46270 */
[C---:B------:R-:W-:Y:S01]  /*5150*/  VIADD R4, R13.reuse, 0xa3 ;  /* 0x000000a30d047836 */ /* 0x040fe20000000000 */
[----:B------:R0:W-:Y:S01]  /*5160*/  STL [R1+0x35c], R8 ;  /* 0x00035c0801007387 */ /* 0x0001e20000100800 */
[----:B------:R-:W-:Y:S01]  /*5170*/  @!P0 IMAD.MOV R7, RZ, RZ, -R7 ;  /* 0x000000ffff078224 */ /* 0x000fe200078e0a07 */
[----:B------:R-:W-:Y:S01]  /*5180*/  ISETP.GE.AND P0, PT, R6, RZ, PT ;  /* 0x000000ff0600720c */ /* 0x000fe20003f06270 */
[--C-:B------:R-:W-:Y:S01]  /*5190*/  @!P1 IMAD.IADD R0, R0, 0x1, -R2.reuse ;  /* 0x0000000100009824 */ /* 0x100fe200078e0a02 */
[----:B------:R-:W-:Y:S01]  /*51a0*/  IABS R6, R6 ;  /* 0x0000000600067213 */ /* 0x000fe20000000000 */
[----:B------:R-:W-:Y:S01]  /*51b0*/  @!P6 IMAD.IADD R10, R10, 0x1, -R2 ;  /* 0x000000010a0ae824 */ /* 0x000fe200078e0a02 */
[----:B------:R1:W-:Y:S01]  /*51c0*/  STL [R1+0x37c], R7 ;  /* 0x00037c0701007387 */ /* 0x0003e20000100800 */
[----:B------:R-:W-:Y:S01]  /*51d0*/  ISETP.GE.AND P6, PT, R4, RZ, PT ;  /* 0x000000ff0400720c */ /* 0x000fe20003fc6270 */
[----:B------:R-:W-:Y:S01]  /*51e0*/  VIADD R5, R13, 0xa5 ;  /* 0x000000a50d057836 */ /* 0x000fe20000000000 */
[----:B------:R-:W-:Y:S01]  /*51f0*/  ISETP.GT.U32.AND P1, PT, R2, R0, PT ;  /* 0x000000000200720c */ /* 0x000fe20003f24070 */
[----:B0-----:R-:W-:Y:S01]  /*5200*/  IMAD.MOV.U32 R8, RZ, RZ, R10 ;  /* 0x000000ffff087224 */ /* 0x001fe200078e000a */
[----:B------:R-:W-:Y:S01]  /*5210*/  IABS R11, R4 ;  /* 0x00000004000b7213 */ /* 0x000fe20000000000 */
[----:B------:R-:W-:Y:S01]  /*5220*/  IMAD.MOV.U32 R4, RZ, RZ, R6 ;  /* 0x000000ffff047224 */ /* 0x000fe200078e0006 */
[----:B------:R-:W-:Y:S01]  /*5230*/  IABS R3, R5 ;  /* 0x0000000500037213 */ /* 0x000fe20000000000 */
[----:B------:R-:W-:Y:S01]  /*5240*/  @!P3 IMAD.MOV R8, RZ, RZ, -R8 ;  /* 0x000000ffff08b224 */ /* 0x000fe200078e0a08 */
[----:B------:R-:W-:Y:S01]  /*5250*/  ISETP.GE.AND P4, PT, R5, RZ, PT ;  /* 0x000000ff0500720c */ /* 0x000fe20003f86270 */
[----:B-1----:R-:W-:-:S03]  /*5260*/  IMAD.HI.U32 R7, R23, R17, RZ ;  /* 0x0000001117077227 */ /* 0x002fc600078e00ff */
[----:B------:R-:W-:Y:S01]  /*5270*/  STL [R1+0x378], R8 ;  /* 0x0003780801007387 */ /* 0x000fe20000100800 */
[----:B------:R-:W-:Y:S02]  /*5280*/  IMAD.MOV R7, RZ, RZ, -R7 ;  /* 0x000000ffff077224 */ /* 0x000fe400078e0a07 */
[----:B------:R-:W-:-:S04]  /*5290*/  IMAD.HI.U32 R6, R23, R4, RZ ;  /* 0x0000000417067227 */ /* 0x000fc800078e00ff */
[----:B------:R-:W-:Y:S02]  /*52a0*/  IMAD R17, R2, R7, R17 ;  /* 0x0000000702117224 */ /* 0x000fe400078e0211 */
[----:B------:R-:W-:Y:S02]  /*52b0*/  IMAD.MOV R6, RZ, RZ, -R6 ;  /* 0x000000ffff067224 */ /* 0x000fe400078e0a06 */
[----:B------:R-:W-:Y:S01]  /*52c0*/  @!P1 IMAD.IADD R0, R0, 0x1, -R2 ;  /* 0x0000000100009824 */ /* 0x000fe200078e0a02 */
[C---:B------:R-:W-:Y:S01]  /*52d0*/  ISETP.GT.U32.AND P3, PT, R2.reuse, R17, PT ;  /* 0x000000110200720c */ /* 0x040fe20003f64070 */
[----:B------:R-:W-:Y:S02]  /*52e0*/  IMAD R4, R2, R6, R4 ;  /* 0x0000000602047224 */ /* 0x000fe400078e0204 */
[----:B------:R-:W-:Y:S02]  /*52f0*/  IMAD.MOV.U32 R7, RZ, RZ, R0 ;  /* 0x000000ffff077224 */ /* 0x000fe400078e0000 */
[----:B------:R-:W-:-:S04]  /*5300*/  IMAD.HI.U32 R5, R23, R3, RZ ;  /* 0x0000000317057227 */ /* 0x000fc800078e00ff */
[----:B------:R-:W-:Y:S01]  /*5310*/  @!P5 IMAD.MOV R7, RZ, RZ, -R7 ;  /* 0x000000ffff07d224 */ /* 0x000fe200078e0a07 */
[C---:B------:R-:W-:Y:S01]  /*5320*/  ISETP.GT.U32.AND P5, PT, R2.reuse, R4, PT ;  /* 0x000000040200720c */ /* 0x040fe20003fa4070 */
[----:B------:R-:W-:Y:S02]  /*5330*/  IMAD.MOV R10, RZ, RZ, -R5 ;  /* 0x000000ffff0a7224 */ /* 0x000fe400078e0a05 */
[----:B------:R-:W-:Y:S01]  /*5340*/  @!P3 IMAD.IADD R17, R17, 0x1, -R2 ;  /* 0x000000011111b824 */ /* 0x000fe200078e0a02 */
[----:B------:R0:W-:Y:S01]  /*5350*/  STL [R1+0x39c], R7 ;  /* 0x00039c0701007387 */ /* 0x0001e20000100800 */
[C---:B------:R-:W-:Y:S02]  /*5360*/  IMAD R10, R2.reuse, R10, R3 ;  /* 0x0000000a020a7224 */ /* 0x040fe400078e0203 */
[----:B------:R-:W-:Y:S01]  /*5370*/  VIADD R14, R13, 0xa1 ;  /* 0x000000a10d0e7836 */ /* 0x000fe20000000000 */
[C---:B------:R-:W-:Y:S01]  /*5380*/  ISETP.GT.U32.AND P3, PT, R2.reuse, R17, PT ;  /* 0x000000110200720c */ /* 0x040fe20003f64070 */
[----:B------:R-:W-:Y:S01]  /*5390*/  IMAD.HI.U32 R5, R23, R11, RZ ;  /* 0x0000000b17057227 */ /* 0x000fe200078e00ff */
[----:B------:R-:W-:-:S02]  /*53a0*/  ISETP.GT.U32.AND P1, PT, R2, R10, PT ;  /* 0x0000000a0200720c */ /* 0x000fc40003f24070 */
[----:B------:R-:W-:Y:S01]  /*53b0*/  IABS R0, R14 ;  /* 0x0000000e00007213 */ /* 0x000fe20000000000 */
[----:B------:R-:W-:Y:S02]  /*53c0*/  @!P5 IMAD.IADD R4, R4, 0x1, -R2 ;  /* 0x000000010404d824 */ /* 0x000fe400078e0a02 */
[----:B------:R-:W-:Y:S02]  /*53d0*/  IMAD.MOV R5, RZ, RZ, -R5 ;  /* 0x000000ffff057224 */ /* 0x000fe400078e0a05 */
[----:B------:R-:W-:Y:S01]  /*53e0*/  VIADD R18, R13, 0xa2 ;  /* 0x000000a20d127836 */ /* 0x000fe20000000000 */
[C---:B------:R-:W-:Y:S01]  /*53f0*/  ISETP.GT.U32.AND P5, PT, R2.reuse, R4, PT ;  /* 0x000000040200720c */ /* 0x040fe20003fa4070 */
[----:B------:R-:W-:Y:S02]  /*5400*/  IMAD R11, R2, R5, R11 ;  /* 0x00000005020b7224 */ /* 0x000fe400078e020b */
[----:B0-----:R-:W-:Y:S01]  /*5410*/  IMAD.HI.U32 R7, R23, R0, RZ ;  /* 0x0000000017077227 */ /* 0x001fe200078e00ff */
[----:B------:R-:W-:-:S03]  /*5420*/  IABS R3, R18 ;  /* 0x0000001200037213 */ /* 0x000fc60000000000 */
[--C-:B------:R-:W-:Y:S02]  /*5430*/  @!P1 IMAD.IADD R10, R10, 0x1, -R2.reuse ;  /* 0x000000010a0a9824 */ /* 0x100fe400078e0a02 */
[----:B------:R-:W-:Y:S02]  /*5440*/  IMAD.MOV R7, RZ, RZ, -R7 ;  /* 0x000000ffff077224 */ /* 0x000fe400078e0a07 */
[----:B------:R-:W-:Y:S01]  /*5450*/  @!P3 IMAD.IADD R17, R17, 0x1, -R2 ;  /* 0x000000011111b824 */ /* 0x000fe200078e0a02 */
[C---:B------:R-:W-:Y:S01]  /*5460*/  ISETP.GT.U32.AND P3, PT, R2.reuse, R11, PT ;  /* 0x0000000b0200720c */ /* 0x040fe20003f64070 */
[C---:B------:R-:W-:Y:S01]  /*5470*/  IMAD R0, R2.reuse, R7, R0 ;  /* 0x0000000702007224 */ /* 0x040fe200078e0200 */
[----:B------:R-:W-:Y:S01]  /*5480*/  ISETP.GT.U32.AND P1, PT, R2, R10, PT ;  /* 0x0000000a0200720c */ /* 0x000fe20003f24070 */
[----:B------:R-:W-:-:S04]  /*5490*/  IMAD.HI.U32 R15, R23, R3, RZ ;  /* 0x00000003170f7227 */ /* 0x000fc800078e00ff */
[--C-:B------:R-:W-:Y:S01]  /*54a0*/  @!P5 IMAD.IADD R4, R4, 0x1, -R2.reuse ;  /* 0x000000010404d824 */ /* 0x100fe200078e0a02 */
[C---:B------:R-:W-:Y:S01]  /*54b0*/  ISETP.GT.U32.AND P5, PT, R2.reuse, R0, PT ;  /* 0x000000000200720c */ /* 0x040fe20003fa4070 */
[----:B------:R-:W-:Y:S02]  /*54c0*/  IMAD.MOV R15, RZ, RZ, -R15 ;  /* 0x000000ffff0f7224 */ /* 0x000fe400078e0a0f */
[----:B------:R-:W-:Y:S02]  /*54d0*/  VIADD R5, R13, 0xa0 ;  /* 0x000000a00d057836 */ /* 0x000fe40000000000 */
[----:B------:R-:W-:Y:S02]  /*54e0*/  IMAD R3, R2, R15, R3 ;  /* 0x0000000f02037224 */ /* 0x000fe400078e0203 */
[----:B------:R-:W-:Y:S01]  /*54f0*/  @!P3 IMAD.IADD R11, R11, 0x1, -R2 ;  /* 0x000000010b0bb824 */ /* 0x000fe200078e0a02 */
[----:B------:R-:W-:Y:S01]  /*5500*/  IABS R9, R5 ;  /* 0x0000000500097213 */ /* 0x000fe20000000000 */
[----:B------:R-:W-:-:S02]  /*5510*/  IMAD.MOV.U32 R19, RZ, RZ, R17 ;  /* 0x000000ffff137224 */ /* 0x000fc400078e0011 */
[C---:B------:R-:W-:Y:S01]  /*5520*/  VIADD R8, R13.reuse, 0x9f ;  /* 0x0000009f0d087836 */ /* 0x040fe20000000000 */
[----:B------:R-:W-:Y:S01]  /*5530*/  ISETP.GT.U32.AND P3, PT, R2, R11, PT ;  /* 0x0000000b0200720c */ /* 0x000fe20003f64070 */
[----:B------:R-:W-:Y:S02]  /*5540*/  VIADD R7, R13, 0x9e ;  /* 0x0000009e0d077836 */ /* 0x000fe40000000000 */
[--C-:B------:R-:W-:Y:S01]  /*5550*/  @!P1 IMAD.IADD R10, R10, 0x1, -R2.reuse ;  /* 0x000000010a0a9824 */ /* 0x100fe200078e0a02 */
[----:B------:R-:W-:Y:S01]  /*5560*/  ISETP.GT.U32.AND P1, PT, R2, R3, PT ;  /* 0x000000030200720c */ /* 0x000fe20003f24070 */
[----:B------:R-:W-:Y:S01]  /*5570*/  @!P2 IMAD.MOV R19, RZ, RZ, -R19 ;  /* 0x000000ffff13a224 */ /* 0x000fe200078e0a13 */
[----:B------:R-:W-:Y:S01]  /*5580*/  IABS R6, R8 ;  /* 0x0000000800067213 */ /* 0x000fe20000000000 */
[----:B------:R-:W-:Y:S01]  /*5590*/  @!P5 IMAD.IADD R0, R0, 0x1, -R2 ;  /* 0x000000010000d824 */ /* 0x000fe200078e0a02 */
[----:B------:R-:W-:Y:S01]  /*55a0*/  IABS R17, R7 ;  /* 0x0000000700117213 */ /* 0x000fe20000000000 */
[----:B------:R-:W-:Y:S01]  /*55b0*/  IMAD.HI.U32 R16, R23, R9, RZ ;  /* 0x0000000917107227 */ /* 0x000fe200078e00ff */
[----:B------:R0:W-:Y:S01]  /*55c0*/  STL [R1+0x398], R19 ;  /* 0x0003981301007387 */ /* 0x0001e20000100800 */
[----:B------:R-:W-:-:S02]  /*55d0*/  ISETP.GE.AND P2, PT, R18, RZ, PT ;  /* 0x000000ff1200720c */ /* 0x000fc40003f46270 */
[----:B------:R-:W-:Y:S01]  /*55e0*/  ISETP.GT.U32.AND P5, PT, R2, R0, PT ;  /* 0x000000000200720c */ /* 0x000fe20003fa4070 */
[----:B------:R-:W-:-:S04]  /*55f0*/  IMAD.HI.U32 R15, R23, R6, RZ ;  /* 0x00000006170f7227 */ /* 0x000fc800078e00ff */
[----:B------:R-:W-:Y:S02]  /*5600*/  IMAD.MOV R16, RZ, RZ, -R16 ;  /* 0x000000ffff107224 */ /* 0x000fe400078e0a10 */
[----:B0-----:R-:W-:Y:S02]  /*5610*/  IMAD.MOV.U32 R19, RZ, RZ, R10 ;  /* 0x000000ffff137224 */ /* 0x001fe400078e000a */
[----:B------:R-:W-:-:S04]  /*5620*/  IMAD.HI.U32 R10, R23, R17, RZ ;  /* 0x00000011170a7227 */ /* 0x000fc800078e00ff */
[----:B------:R-:W-:Y:S02]  /*5630*/  IMAD.MOV R15, RZ, RZ, -R15 ;  /* 0x000000ffff0f7224 */ /* 0x000fe400078e0a0f */
[--C-:B------:R-:W-:Y:S01]  /*5640*/  @!P1 IMAD.IADD R3, R3, 0x1, -R2.reuse ;  /* 0x0000000103039824 */ /* 0x100fe200078e0a02 */
[----:B------:R-:W-:Y:S01]  /*5650*/  ISETP.GE.AND P1, PT, R14, RZ, PT ;  /* 0x000000ff0e00720c */ /* 0x000fe20003f26270 */
[C---:B------:R-:W-:Y:S02]  /*5660*/  IMAD R9, R2.reuse, R16, R9 ;  /* 0x0000001002097224 */ /* 0x040fe400078e0209 */
[----:B------:R-:W-:Y:S02]  /*5670*/  @!P3 IMAD.IADD R11, R11, 0x1, -R2 ;  /* 0x000000010b0bb824 */ /* 0x000fe400078e0a02 */
[----:B------:R-:W-:Y:S01]  /*5680*/  IMAD.MOV R10, RZ, RZ, -R10 ;  /* 0x000000ffff0a7224 */ /* 0x000fe200078e0a0a */
[C---:B------:R-:W-:Y:S01]  /*5690*/  ISETP.GT.U32.AND P3, PT, R2.reuse, R9, PT ;  /* 0x000000090200720c */ /* 0x040fe20003f64070 */
[----:B------:R-:W-:-:S02]  /*56a0*/  IMAD R6, R2, R15, R6 ;  /* 0x0000000f02067224 */ /* 0x000fc400078e0206 */
[----:B------:R-:W-:Y:S01]  /*56b0*/  @!P4 IMAD.MOV R19, RZ, RZ, -R19 ;  /* 0x000000ffff13c224 */ /* 0x000fe200078e0a13 */
[C---:B------:R-:W-:Y:S01]  /*56c0*/  ISETP.GT.U32.AND P4, PT, R2.reuse, R3, PT ;  /* 0x000000030200720c */ /* 0x040fe20003f84070 */
[----:B------:R-:W-:Y:S02]  /*56d0*/  IMAD.MOV.U32 R14, RZ, RZ, R11 ;  /* 0x000000ffff0e7224 */ /* 0x000fe400078e000b */
[C---:B------:R-:W-:Y:S01]  /*56e0*/  IMAD R17, R2.reuse, R10, R17 ;  /* 0x0000000a02117224 */ /* 0x040fe200078e0211 */
[----:B------:R-:W-:Y:S01]  /*56f0*/  STL [R1+0x394], R19 ;  /* 0x0003941301007387 */ /* 0x000fe20000100800 */
[----:B------:R-:W-:Y:S01]  /*5700*/  @!P6 IMAD.MOV R14, RZ, RZ, -R14 ;  /* 0x000000ffff0ee224 */ /* 0x000fe200078e0a0e */
[----:B------:R-:W-:Y:S01]  /*5710*/  ISETP.GT.U32.AND P6, PT, R2, R6, PT ;  /* 0x000000060200720c */ /* 0x000fe20003fc4070 */
[----:B------:R-:W-:Y:S01]  /*5720*/  @!P5 IMAD.IADD R0, R0, 0x1, -R2 ;  /* 0x000000010000d824 */ /* 0x000fe200078e0a02 */
[----:B------:R-:W-:Y:S01]  /*5730*/  ISETP.GT.U32.AND P5, PT, R2, R17, PT ;  /* 0x000000110200720c */ /* 0x000fe20003fa4070 */
[----:B------:R-:W-:-:S02]  /*5740*/  VIADD R11, R13, 0x9d ;  /* 0x0000009d0d0b7836 */ /* 0x000fc40000000000 */
[----:B------:R-:W-:Y:S02]  /*5750*/  VIADD R10, R13, 0x9c ;  /* 0x0000009c0d0a7836 */ /* 0x000fe40000000000 */
[--C-:B------:R-:W-:Y:S01]  /*5760*/  @!P4 IMAD.IADD R3, R3, 0x1, -R2.reuse ;  /* 0x000000010303c824 */ /* 0x100fe200078e0a02 */
[----:B------:R-:W-:Y:S01]  /*5770*/  IABS R15, R11 ;  /* 0x0000000b000f7213 */ /* 0x000fe20000000000 */
[----:B------:R-:W-:Y:S01]  /*5780*/  @!P3 IMAD.IADD R9, R9, 0x1, -R2 ;  /* 0x000000010909b824 */ /* 0x000fe200078e0a02 */
[----:B------:R-:W-:Y:S01]  /*5790*/  ISETP.GE.AND P4, PT, R8, RZ, PT ;  /* 0x000000ff0800720c */ /* 0x000fe20003f86270 */
[----:B------:R-:W-:Y:S01]  /*57a0*/  @!P0 IMAD.MOV R4, RZ, RZ, -R4 ;  /* 0x000000ffff048224 */ /* 0x000fe200078e0a04 */
[----:B------:R-:W-:Y:S01]  /*57b0*/  ISETP.GE.AND P0, PT, R5, RZ, PT ;  /* 0x000000ff0500720c */ /* 0x000fe20003f06270 */
[--C-:B------:R-:W-:Y:S01]  /*57c0*/  @!P6 IMAD.IADD R6, R6, 0x1, -R2.reuse ;  /* 0x000000010606e824 */ /* 0x100fe200078e0a02 */
[----:B------:R-:W-:Y:S01]  /*57d0*/  ISETP.GE.AND P3, PT, R7, RZ, PT ;  /* 0x000000ff0700720c */ /* 0x000fe20003f66270 */
[----:B------:R-:W-:Y:S01]  /*57e0*/  IMAD.MOV.U32 R5, RZ, RZ, R3 ;  /* 0x000000ffff057224 */ /* 0x000fe200078e0003 */
[----:B------:R-:W-:Y:S01]  /*57f0*/  IABS R8, R10 ;  /* 0x0000000a00087213 */ /* 0x000fe20000000000 */
[----:B------:R-:W-:Y:S01]  /*5800*/  @!P5 IMAD.IADD R17, R17, 0x1, -R2 ;  /* 0x000000011111d824 */ /* 0x000fe200078e0a02 */
[C---:B------:R-:W-:Y:S01]  /*5810*/  ISETP.GT.U32.AND P6, PT, R2.reuse, R9, PT ;  /* 0x000000090200720c */ /* 0x040fe20003fc4070 */
[----:B------:R-:W-:Y:S01]  /*5820*/  IMAD.HI.U32 R7, R23, R15, RZ ;  /* 0x0000000f17077227 */ /* 0x000fe200078e00ff */
[----:B------:R-:W-:Y:S01]  /*5830*/  STL [R1+0x390], R4 ;  /* 0x0003900401007387 */ /* 0x000fe20000100800 */
[----:B------:R-:W-:-:S02]  /*5840*/  ISETP.GT.U32.AND P5, PT, R2, R6, PT ;  /* 0x000000060200720c */ /* 0x000fc40003fa4070 */
[----:B------:R-:W-:Y:S01]  /*5850*/  @!P2 IMAD.MOV R5, RZ, RZ, -R5 ;  /* 0x000000ffff05a224 */ /* 0x000fe200078e0a05 */
[----:B------:R0:W-:Y:S01]  /*5860*/  STL [R1+0x38c], R14 ;  /* 0x00038c0e01007387 */ /* 0x0001e20000100800 */
[C---:B------:R-:W-:Y:S01]  /*5870*/  ISETP.GT.U32.AND P2, PT, R2.reuse, R17, PT ;  /* 0x000000110200720c */ /* 0x040fe20003f44070 */
[----:B------:R-:W-:Y:S02]  /*5880*/  IMAD.MOV R7, RZ, RZ, -R7 ;  /* 0x000000ffff077224 */ /* 0x000fe400078e0a07 */
[----:B------:R1:W-:Y:S01]  /*5890*/  STL [R1+0x388], R5 ;  /* 0x0003880501007387 */ /* 0x0003e20000100800 */
[----:B------:R-:W-:Y:S02]  /*58a0*/  @!P1 IMAD.MOV R0, RZ, RZ, -R0 ;  /* 0x000000ffff009224 */ /* 0x000fe400078e0a00 */
[C---:B------:R-:W-:Y:S02]  /*58b0*/  IMAD R7, R2.reuse, R7, R15 ;  /* 0x0000000702077224 */ /* 0x040fe400078e020f */
[----:B------:R-:W-:Y:S01]  /*58c0*/  @!P6 IMAD.IADD R9, R9, 0x1, -R2 ;  /* 0x000000010909e824 */ /* 0x000fe200078e0a02 */
[----:B------:R3:W-:Y:S01]  /*58d0*/  STL [R1+0x384], R0 ;  /* 0x0003840001007387 */ /* 0x0007e20000100800 */
[----:B0-----:R-:W-:Y:S01]  /*58e0*/  IMAD.HI.U32 R14, R23, R8, RZ ;  /* 0x00000008170e7227 */ /* 0x001fe200078e00ff */
[----:B------:R-:W-:-:S03]  /*58f0*/  ISETP.GT.U32.AND P6, PT, R2, R7, PT ;  /* 0x000000070200720c */ /* 0x000fc60003fc4070 */
[----:B------:R-:W-:Y:S02]  /*5900*/  IMAD.MOV R14, RZ, RZ, -R14 ;  /* 0x000000ffff0e7224 */ /* 0x000fe400078e0a0e */
[----:B------:R-:W-:Y:S02]  /*5910*/  VIADD R4, R13, 0x9b ;  /* 0x0000009b0d047836 */ /* 0x000fe40000000000 */
[C---:B------:R-:W-:Y:S02]  /*5920*/  IMAD R8, R2.reuse, R14, R8 ;  /* 0x0000000e02087224 */ /* 0x040fe400078e0208 */
[--C-:B------:R-:W-:Y:S01]  /*5930*/  @!P2 IMAD.IADD R17, R17, 0x1, -R2.reuse ;  /* 0x000000011111a824 */ /* 0x100fe200078e0a02 */
[----:B------:R-:W-:Y:S01]  /*5940*/  IABS R3, R4 ;  /* 0x0000000400037213 */ /* 0x000fe20000000000 */
[----:B-1----:R-:W-:Y:S01]  /*5950*/  VIADD R5, R13, 0x9a ;  /* 0x0000009a0d057836 */ /* 0x002fe20000000000 */
[----:B------:R-:W-:Y:S01]  /*5960*/  ISETP.GT.U32.AND P2, PT, R2, R8, PT ;  /* 0x000000080200720c */ /* 0x000fe20003f44070 */
[----:B------:R-:W-:Y:S01]  /*5970*/  @!P6 IMAD.IADD R7, R7, 0x1, -R2 ;  /* 0x000000010707e824 */ /* 0x000fe200078e0a02 */
[----:B------:R-:W-:Y:S01]  /*5980*/  ISETP.GE.AND P6, PT, R10, RZ, PT ;  /* 0x000000ff0a00720c */ /* 0x000fe20003fc6270 */
[----:B------:R-:W-:Y:S01]  /*5990*/  IMAD.HI.U32 R15, R23, R3, RZ ;  /* 0x00000003170f7227 */ /* 0x000fe200078e00ff */
[----:B------:R-:W-:-:S03]  /*59a0*/  IABS R18, R5 ;  /* 0x0000000500127213 */ /* 0x000fc60000000000 */
[----:B------:R-:W-:Y:S01]  /*59b0*/  @!P5 IMAD.IADD R6, R6, 0x1, -R2 ;  /* 0x000000010606d824 */ /* 0x000fe200078e0a02 */
[----:B------:R-:W-:Y:S01]  /*59c0*/  ISETP.GE.AND P5, PT, R11, RZ, PT ;  /* 0x000000ff0b00720c */ /* 0x000fe20003fa6270 */
[----:B------:R-:W-:Y:S02]  /*59d0*/  IMAD.MOV.U32 R16, RZ, RZ, R9 ;  /* 0x000000ffff107224 */ /* 0x000fe400078e0009 */
[----:B------:R-:W-:-:S04]  /*59e0*/  IMAD.HI.U32 R14, R23, R18, RZ ;  /* 0x00000012170e7227 */ /* 0x000fc800078e00ff */
[C---:B------:R-:W-:Y:S02]  /*59f0*/  VIADD R11, R13.reuse, 0x99 ;  /* 0x000000990d0b7836 */ /* 0x040fe40000000000 */
[----:B------:R-:W-:Y:S02]  /*5a00*/  IMAD.MOV R15, RZ, RZ, -R15 ;  /* 0x000000ffff0f7224 */ /* 0x000fe400078e0a0f */
[----:B------:R-:W-:Y:S01]  /*5a10*/  @!P2 IMAD.IADD R8, R8, 0x1, -R2 ;  /* 0x000000010808a824 */ /* 0x000fe200078e0a02 */
[C---:B------:R-:W-:Y:S01]  /*5a20*/  ISETP.GT.U32.AND P2, PT, R2.reuse, R7, PT ;  /* 0x000000070200720c */ /* 0x040fe20003f44070 */
[----:B------:R-:W-:Y:S02]  /*5a30*/  @!P0 IMAD.MOV R16, RZ, RZ, -R16 ;  /* 0x000000ffff108224 */ /* 0x000fe400078e0a10 */
[----:B------:R-:W-:Y:S01]  /*5a40*/  IMAD.MOV R14, RZ, RZ, -R14 ;  /* 0x000000ffff0e7224 */ /* 0x000fe200078e0a0e */
[C---:B------:R-:W-:Y:S01]  /*5a50*/  ISETP.GT.U32.AND P0, PT, R2.reuse, R8, PT ;  /* 0x000000080200720c */ /* 0x040fe20003f04070 */
[----:B------:R-:W-:Y:S01]  /*5a60*/  VIADD R10, R13, 0x98 ;  /* 0x000000980d0a7836 */ /* 0x000fe20000000000 */
[----:B------:R0:W-:Y:S01]  /*5a70*/  STL [R1+0x3bc], R16 ;  /* 0x0003bc1001007387 */ /* 0x0001e20000100800 */
[C---:B------:R-:W-:Y:S01]  /*5a80*/  IMAD R3, R2.reuse, R15, R3 ;  /* 0x0000000f02037224 */ /* 0x040fe200078e0203 */
[----:B------:R-:W-:Y:S01]  /*5a90*/  IABS R15, R11 ;  /* 0x0000000b000f7213 */ /* 0x000fe20000000000 */
[C---:B------:R-:W-:Y:S01]  /*5aa0*/  IMAD R18, R2.reuse, R14, R18 ;  /* 0x0000000e02127224 */ /* 0x040fe200078e0212 */
[----:B------:R-:W-:Y:S01]  /*5ab0*/  IABS R14, R10 ;  /* 0x0000000a000e7213 */ /* 0x000fe20000000000 */
[----:B------:R-:W-:Y:S01]  /*5ac0*/  IMAD.MOV.U32 R9, RZ, RZ, R17 ;  /* 0x000000ffff097224 */ /* 0x000fe200078e0011 */
[----:B------:R-:W-:Y:S01]  /*5ad0*/  ISETP.GT.U32.AND P1, PT, R2, R3, PT ;  /* 0x000000030200720c */ /* 0x000fe20003f24070 */
[----:B---3--:R-:W-:-:S04]  /*5ae0*/  IMAD.HI.U32 R0, R23, R15, RZ ;  /* 0x0000000f17007227 */ /* 0x008fc800078e00ff */
[----:B0-----:R-:W-:Y:S02]  /*5af0*/  IMAD.MOV.U32 R16, RZ, RZ, R6 ;  /* 0x000000ffff107224 */ /* 0x001fe400078e0006 */
[----:B------:R-:W-:-:S04]  /*5b00*/  IMAD.HI.U32 R6, R23, R14, RZ ;  /* 0x0000000e17067227 */ /* 0x000fc800078e00ff */
[----:B------:R-:W-:Y:S01]  /*5b10*/  @!P4 IMAD.MOV R16, RZ, RZ, -R16 ;  /* 0x000000ffff10c224 */ /* 0x000fe200078e0a10 */
[----:B------:R-:W-:Y:S01]  /*5b20*/  ISETP.GT.U32.AND P4, PT, R2, R18, PT ;  /* 0x000000120200720c */ /* 0x000fe20003f84070 */
[----:B------:R-:W-:Y:S01]  /*5b30*/  @!P2 IMAD.IADD R7, R7, 0x1, -R2 ;  /* 0x000000010707a824 */ /* 0x000fe200078e0a02 */
[----:B------:R-:W-:Y:S01]  /*5b40*/  ISETP.GE.AND P2, PT, R5, RZ, PT ;  /* 0x000000ff0500720c */ /* 0x000fe20003f46270 */
[----:B------:R-:W-:Y:S01]  /*5b50*/  IMAD.MOV R0, RZ, RZ, -R0 ;  /* 0x000000ffff007224 */ /* 0x000fe200078e0a00 */
[----:B------:R0:W-:Y:S01]  /*5b60*/  STL [R1+0x3b8], R16 ;  /* 0x0003b81001007387 */ /* 0x0001e20000100800 */
[----:B------:R-:W-:Y:S01]  /*5b70*/  @!P3 IMAD.MOV R9, RZ, RZ, -R9 ;  /* 0x000000ffff09b224 */ /* 0x000fe200078e0a09 */
[----:B------:R-:W-:Y:S01]  /*5b80*/  ISETP.GE.AND P3, PT, R4, RZ, PT ;  /* 0x000000ff0400720c */ /* 0x000fe20003f66270 */
[----:B------:R-:W-:Y:S02]  /*5b90*/  IMAD.MOV R6, RZ, RZ, -R6 ;  /* 0x000000ffff067224 */ /* 0x000fe400078e0a06 */
[----:B------:R-:W-:Y:S01]  /*5ba0*/  @!P0 IMAD.IADD R8, R8, 0x1, -R2 ;  /* 0x0000000108088824 */ /* 0x000fe200078e0a02 */
[----:B------:R1:W-:Y:S01]  /*5bb0*/  STL [R1+0x3b4], R9 ;  /* 0x0003b40901007387 */ /* 0x0003e20000100800 */
[----:B------:R-:W-:Y:S01]  /*5bc0*/  IMAD R4, R2, R0, R15 ;  /* 0x0000000002047224 */ /* 0x000fe200078e020f */
[----:B------:R-:W-:Y:S01]  /*5bd0*/  ISETP.GE.AND P0, PT, R11, RZ, PT ;  /* 0x000000ff0b00720c */ /* 0x000fe20003f06270 */
[----:B------:R-:W-:-:S02]  /*5be0*/  IMAD.MOV.U32 R17, RZ, RZ, R7 ;  /* 0x000000ffff117224 */ /* 0x000fc400078e0007 */
[----:B------:R-:W-:Y:S02]  /*5bf0*/  @!P1 IMAD.IADD R3, R3, 0x1, -R2 ;  /* 0x0000000103039824 */ /* 0x000fe400078e0a02 */
[C---:B------:R-:W-:Y:S02]  /*5c00*/  IMAD R5, R2.reuse, R6, R14 ;  /* 0x0000000602057224 */ /* 0x040fe400078e020e */
[----:B0-----:R-:W-:Y:S01]  /*5c10*/  IMAD.MOV.U32 R16, RZ, RZ, R8 ;  /* 0x000000ffff107224 */ /* 0x001fe200078e0008 */
[C---:B------:R-:W-:Y:S01]  /*5c20*/  ISETP.GT.U32.AND P1, PT, R2.reuse, R3, PT ;  /* 0x000000030200720c */ /* 0x040fe20003f24070 */
[----:B------:R-:W-:Y:S01]  /*5c30*/  @!P5 IMAD.MOV R17, RZ, RZ, -R17 ;  /* 0x000000ffff11d224 */ /* 0x000fe200078e0a11 */
[----:B------:R-:W-:Y:S01]  /*5c40*/  ISETP.GT.U32.AND P5, PT, R2, R4, PT ;  /* 0x000000040200720c */ /* 0x000fe20003fa4070 */
[----:B------:R-:W-:Y:S02]  /*5c50*/  @!P4 IMAD.IADD R18, R18, 0x1, -R2 ;  /* 0x000000011212c824 */ /* 0x000fe400078e0a02 */
[----:B------:R-:W-:Y:S01]  /*5c60*/  @!P6 IMAD.MOV R16, RZ, RZ, -R16 ;  /* 0x000000ffff10e224 */ /* 0x000fe200078e0a10 */
[C---:B------:R-:W-:Y:S01]  /*5c70*/  ISETP.GT.U32.AND P6, PT, R2.reuse, R5, PT ;  /* 0x000000050200720c */ /* 0x040fe20003fc4070 */
[C---:B-1----:R-:W-:Y:S01]  /*5c80*/  VIADD R9, R13.reuse, 0x97 ;  /* 0x000000970d097836 */ /* 0x042fe20000000000 */
[----:B------:R-:W-:Y:S01]  /*5c90*/  ISETP.GT.U32.AND P4, PT, R2, R18, PT ;  /* 0x000000120200720c */ /* 0x000fe20003f84070 */
[C---:B------:R-:W-:Y:S01]  /*5ca0*/  VIADD R0, R13.reuse, 0x96 ;  /* 0x000000960d007836 */ /* 0x040fe20000000000 */
[----:B------:R-:W-:Y:S01]  /*5cb0*/  STL [R1+0x3b0], R17 ;  /* 0x0003b01101007387 */ /* 0x000fe20000100800 */
[----:B------:R-:W-:Y:S01]  /*5cc0*/  VIADD R6, R13, 0x95 ;  /* 0x000000950d067836 */ /* 0x000fe20000000000 */
[----:B------:R-:W-:Y:S01]  /*5cd0*/  IABS R7, R9 ;  /* 0x0000000900077213 */ /* 0x000fe20000000000 */
[--C-:B------:R-:W-:Y:S01]  /*5ce0*/  @!P1 IMAD.IADD R3, R3, 0x1, -R2.reuse ;  /* 0x0000000103039824 */ /* 0x100fe200078e0a02 */
[----:B------:R-:W-:Y:S01]  /*5cf0*/  IABS R8, R0 ;  /* 0x0000000000087213 */ /* 0x000fe20000000000 */
[--C-:B------:R-:W-:Y:S01]  /*5d00*/  @!P5 IMAD.IADD R4, R4, 0x1, -R2.reuse ;  /* 0x000000010404d824 */ /* 0x100fe200078e0a02 */
[----:B------:R-:W-:Y:S01]  /*5d10*/  ISETP.GE.AND P1, PT, R10, RZ, PT ;  /* 0x000000ff0a00720c */ /* 0x000fe20003f26270 */
[----:B------:R-:W-:Y:S01]  /*5d20*/  IMAD.HI.U32 R10, R23, R7, RZ ;  /* 0x00000007170a7227 */ /* 0x000fe200078e00ff */
[----:B------:R-:W-:Y:S01]  /*5d30*/  IABS R14, R6 ;  /* 0x00000006000e7213 */ /* 0x000fe20000000000 */
[----:B------:R0:W-:Y:S01]  /*5d40*/  STL [R1+0x3c0], R16 ;  /* 0x0003c01001007387 */ /* 0x0001e20000100800 */
[----:B------:R-:W-:Y:S01]  /*5d50*/  ISETP.GT.U32.AND P5, PT, R2, R4, PT ;  /* 0x000000040200720c */ /* 0x000fe20003fa4070 */
[----:B------:R-:W-:-:S02]  /*5d60*/  @!P6 IMAD.IADD R5, R5, 0x1, -R2 ;  /* 0x000000010505e824 */ /* 0x000fc400078e0a02 */
[----:B------:R-:W-:Y:S01]  /*5d70*/  @!P4 IMAD.IADD R18, R18, 0x1, -R2 ;  /* 0x000000011212c824 */ /* 0x000fe200078e0a02 */
[----:B------:R-:W-:Y:S01]  /*5d80*/  ISETP.GE.AND P4, PT, R9, RZ, PT ;  /* 0x000000ff0900720c */ /* 0x000fe20003f86270 */
[----:B------:R-:W-:Y:S01]  /*5d90*/  IMAD.HI.U32 R9, R23, R8, RZ ;  /* 0x0000000817097227 */ /* 0x000fe200078e00ff */
[----:B------:R-:W-:-:S03]  /*5da0*/  ISETP.GT.U32.AND P6, PT, R2, R5, PT ;  /* 0x000000050200720c */ /* 0x000fc60003fc4070 */
[----:B------:R-:W-:Y:S02]  /*5db0*/  IMAD.MOV R10, RZ, RZ, -R10 ;  /* 0x000000ffff0a7224 */ /* 0x000fe400078e0a0a */
[----:B------:R-:W-:Y:S02]  /*5dc0*/  IMAD.MOV R9, RZ, RZ, -R9 ;  /* 0x000000ffff097224 */ /* 0x000fe400078e0a09 */
[C---:B------:R-:W-:Y:S02]  /*5dd0*/  IMAD R7, R2.reuse, R10, R7 ;  /* 0x0000000a02077224 */ /* 0x040fe400078e0207 */
[----:B------:R-:W-:Y:S02]  /*5de0*/  IMAD.MOV.U32 R11, RZ, RZ, R3 ;  /* 0x000000ffff0b7224 */ /* 0x000fe400078e0003 */
[----:B------:R-:W-:Y:S02]  /*5df0*/  IMAD R3, R2, R9, R8 ;  /* 0x0000000902037224 */ /* 0x000fe400078e0208 */
[--C-:B------:R-:W-:Y:S01]  /*5e00*/  @!P5 IMAD.IADD R4, R4, 0x1, -R2.reuse ;  /* 0x000000010404d824 */ /* 0x100fe200078e0a02 */
[C---:B------:R-:W-:Y:S01]  /*5e10*/  ISETP.GT.U32.AND P5, PT, R2.reuse, R7, PT ;  /* 0x000000070200720c */ /* 0x040fe20003fa4070 */
[----:B------:R-:W-:Y:S01]  /*5e20*/  @!P6 IMAD.IADD R5, R5, 0x1, -R2 ;  /* 0x000000010505e824 */ /* 0x000fe200078e0a02 */
[----:B------:R-:W-:Y:S01]  /*5e30*/  ISETP.GT.U32.AND P6, PT, R2, R3, PT ;  /* 0x000000030200720c */ /* 0x000fe20003fc4070 */
[----:B------:R-:W-:-:S02]  /*5e40*/  VIADD R9, R13, 0x94 ;  /* 0x000000940d097836 */ /* 0x000fc40000000000 */
[----:B------:R-:W-:-:S03]  /*5e50*/  IMAD.HI.U32 R8, R23, R14, RZ ;  /* 0x0000000e17087227 */ /* 0x000fc600078e00ff */
[----:B0-----:R-:W-:Y:S01]  /*5e60*/  IABS R16, R9 ;  /* 0x0000000900107213 */ /* 0x001fe20000000000 */
[----:B------:R-:W-:Y:S01]  /*5e70*/  @!P3 IMAD.MOV R11, RZ, RZ, -R11 ;  /* 0x000000ffff0bb224 */ /* 0x000fe200078e0a0b */
[----:B------:R-:W-:Y:S01]  /*5e80*/  ISETP.GE.AND P3, PT, R0, RZ, PT ;  /* 0x000000ff0000720c */ /* 0x000fe20003f66270 */
[----:B------:R-:W-:Y:S02]  /*5e90*/  VIADD R10, R13, 0x93 ;  /* 0x000000930d0a7836 */ /* 0x000fe40000000000 */
[----:B------:R-:W-:Y:S01]  /*5ea0*/  @!P5 IMAD.IADD R7, R7, 0x1, -R2 ;  /* 0x000000010707d824 */ /* 0x000fe200078e0a02 */
[----:B------:R0:W-:Y:S01]  /*5eb0*/  STL [R1+0x3ac], R11 ;  /* 0x0003ac0b01007387 */ /* 0x0001e20000100800 */
[----:B------:R-:W-:Y:S02]  /*5ec0*/  IMAD.MOV R8, RZ, RZ, -R8 ;  /* 0x000000ffff087224 */ /* 0x000fe400078e0a08 */
[----:B------:R-:W-:Y:S01]  /*5ed0*/  @!P6 IMAD.IADD R3, R3, 0x1, -R2 ;  /* 0x000000010303e824 */ /* 0x000fe200078e0a02 */
[----:B------:R-:W-:Y:S01]  /*5ee0*/  ISETP.GT.U32.AND P6, PT, R2, R7, PT ;  /* 0x000000070200720c */ /* 0x000fe20003fc4070 */
[----:B------:R-:W-:-:S02]  /*5ef0*/  VIADD R0, R13, 0x92 ;  /* 0x000000920d007836 */ /* 0x000fc40000000000 */
[----:B------:R-:W-:Y:S01]  /*5f00*/  IMAD.HI.U32 R19, R23, R16, RZ ;  /* 0x0000001017137227 */ /* 0x000fe200078e00ff */
[----:B0-----:R-:W-:-:S03]  /*5f10*/  IABS R11, R10 ;  /* 0x0000000a000b7213 */ /* 0x001fc60000000000 */
[C---:B------:R-:W-:Y:S01]  /*5f20*/  IMAD R14, R2.reuse, R8, R14 ;  /* 0x00000008020e7224 */ /* 0x040fe200078e020e */
[----:B------:R-:W-:Y:S01]  /*5f30*/  IABS R8, R0 ;  /* 0x0000000000087213 */ /* 0x000fe20000000000 */
[----:B------:R-:W-:Y:S02]  /*5f40*/  IMAD.MOV R19, RZ, RZ, -R19 ;  /* 0x000000ffff137224 */ /* 0x000fe400078e0a13 */
[----:B------:R-:W-:Y:S01]  /*5f50*/  @!P2 IMAD.MOV R18, RZ, RZ, -R18 ;  /* 0x000000ffff12a224 */ /* 0x000fe200078e0a12 */
[----:B------:R-:W-:Y:S01]  /*5f60*/  ISETP.GT.U32.AND P5, PT, R2, R14, PT ;  /* 0x0000000e0200720c */ /* 0x000fe20003fa4070 */
[----:B------:R-:W-:Y:S01]  /*5f70*/  IMAD.HI.U32 R17, R23, R11, RZ ;  /* 0x0000000b17117227 */ /* 0x000fe200078e00ff */
[----:B------:R-:W-:Y:S02]  /*5f80*/  ISETP.GE.AND P2, PT, R6, RZ, PT ;  /* 0x000000ff0600720c */ /* 0x000fe40003f46270 */
[----:B------:R0:W-:Y:S01]  /*5f90*/  STL [R1+0x3a8], R18 ;  /* 0x0003a81201007387 */ /* 0x0001e20000100800 */
[----:B------:R-:W-:-:S02]  /*5fa0*/  IMAD R6, R2, R19, R16 ;  /* 0x0000001302067224 */ /* 0x000fc400078e0210 */
[----:B------:R-:W-:Y:S02]  /*5fb0*/  IMAD.MOV R17, RZ, RZ, -R17 ;  /* 0x000000ffff117224 */ /* 0x000fe400078e0a11 */
[----:B------:R-:W-:Y:S01]  /*5fc0*/  @!P6 IMAD.IADD R7, R7, 0x1, -R2 ;  /* 0x000000010707e824 */ /* 0x000fe200078e0a02 */
[----:B------:R-:W-:Y:S01]  /*5fd0*/  ISETP.GT.U32.AND P6, PT, R2, R6, PT ;  /* 0x000000060200720c */ /* 0x000fe20003fc4070 */
[----:B------:R-:W-:Y:S02]  /*5fe0*/  IMAD.MOV.U32 R20, RZ, RZ, R4 ;  /* 0x000000ffff147224 */ /* 0x000fe400078e0004 */
[----:B------:R-:W-:Y:S02]  /*5ff0*/  @!P5 IMAD.IADD R14, R14, 0x1, -R2 ;  /* 0x000000010e0ed824 */ /* 0x000fe400078e0a02 */
[----:B0-----:R-:W-:Y:S02]  /*6000*/  IMAD.MOV.U32 R18, RZ, RZ, R8 ;  /* 0x000000ffff127224 */ /* 0x001fe400078e0008 */
[C---:B------:R-:W-:Y:S01]  /*6010*/  IMAD R8, R2.reuse, R17, R11 ;  /* 0x0000001102087224 */ /* 0x040fe200078e020b */
[----:B------:R-:W-:Y:S01]  /*6020*/  ISETP.GT.U32.AND P5, PT, R2, R14, PT ;  /* 0x0000000e0200720c */ /* 0x000fe20003fa4070 */
[----:B------:R-:W-:-:S04]  /*6030*/  IMAD.HI.U32 R4, R23, R18, RZ ;  /* 0x0000001217047227 */ /* 0x000fc800078e00ff */
[----:B------:R-:W-:Y:S02]  /*6040*/  IMAD.MOV.U32 R11, RZ, RZ, R7 ;  /* 0x000000ffff0b7224 */ /* 0x000fe400078e0007 */
[----:B------:R-:W-:Y:S01]  /*6050*/  @!P0 IMAD.MOV R20, RZ, RZ, -R20 ;  /* 0x000000ffff148224 */ /* 0x000fe200078e0a14 */
[C---:B------:R-:W-:Y:S01]  /*6060*/  ISETP.GT.U32.AND P0, PT, R2.reuse, R3, PT ;  /* 0x000000030200720c */ /* 0x040fe20003f04070 */
[----:B------:R-:W-:Y:S02]  /*6070*/  IMAD.MOV R4, RZ, RZ, -R4 ;  /* 0x000000ffff047224 */ /* 0x000fe400078e0a04 */
[----:B------:R-:W-:Y:S01]  /*6080*/  @!P4 IMAD.MOV R11, RZ, RZ, -R11 ;  /* 0x000000ffff0bc224 */ /* 0x000fe200078e0a0b */
[C---:B------:R-:W-:Y:S01]  /*6090*/  ISETP.GT.U32.AND P4, PT, R2.reuse, R8, PT ;  /* 0x000000080200720c */ /* 0x040fe20003f84070 */
[----:B------:R-:W-:Y:S01]  /*60a0*/  VIADD R15, R13, 0x91 ;  /* 0x000000910d0f7836 */ /* 0x000fe20000000000 */
[----:B------:R-:W-:Y:S01]  /*60b0*/  STL [R1+0x3a4], R20 ;  /* 0x0003a41401007387 */ /* 0x000fe20000100800 */
[----:B------:R-:W-:-:S02]  /*60c0*/  IMAD R4, R2, R4, R18 ;  /* 0x0000000402047224 */ /* 0x000fc400078e0212 */
[----:B------:R-:W-:Y:S01]  /*60d0*/  IMAD.MOV.U32 R17, RZ, RZ, R5 ;  /* 0x000000ffff117224 */ /* 0x000fe200078e0005 */
[----:B------:R-:W-:Y:S01]  /*60e0*/  IABS R16, R15 ;  /* 0x0000000f00107213 */ /* 0x000fe20000000000 */
[----:B------:R-:W-:Y:S01]  /*60f0*/  @!P6 IMAD.IADD R6, R6, 0x1, -R2 ;  /* 0x000000010606e824 */ /* 0x000fe200078e0a02 */
[----:B------:R-:W-:Y:S01]  /*6100*/  ISETP.GT.U32.AND P6, PT, R2, R4, PT ;  /* 0x000000040200720c */ /* 0x000fe20003fc4070 */
[----:B------:R-:W-:Y:S01]  /*6110*/  @!P1 IMAD.MOV R17, RZ, RZ, -R17 ;  /* 0x000000ffff119224 */ /* 0x000fe200078e0a11 */
[----:B------:R-:W-:Y:S01]  /*6120*/  ISETP.GE.AND P1, PT, R9, RZ, PT ;  /* 0x000000ff0900720c */ /* 0x000fe20003f26270 */
[----:B------:R-:W-:-:S03]  /*6130*/  IMAD.HI.U32 R5, R23, R16, RZ ;  /* 0x0000001017057227 */ /* 0x000fc600078e00ff */
[----:B------:R0:W-:Y:S01]  /*6140*/  STL [R1+0x3a0], R17 ;  /* 0x0003a01101007387 */ /* 0x0001e20000100800 */
[--C-:B------:R-:W-:Y:S01]  /*6150*/  @!P0 IMAD.IADD R3, R3, 0x1, -R2.reuse ;  /* 0x0000000103038824 */ /* 0x100fe200078e0a02 */
[----:B------:R-:W-:Y:S01]  /*6160*/  ISETP.GE.AND P0, PT, R10, RZ, PT ;  /* 0x000000ff0a00720c */ /* 0x000fe20003f06270 */
[--C-:B------:R-:W-:Y:S01]  /*6170*/  @!P4 IMAD.IADD R8, R8, 0x1, -R2.reuse ;  /* 0x000000010808c824 */ /* 0x100fe200078e0a02 */
[----:B------:R1:W-:Y:S01]  /*6180*/  STL [R1+0x380], R11 ;  /* 0x0003800b01007387 */ /* 0x0003e20000100800 */
[----:B------:R-:W-:Y:S02]  /*6190*/  IMAD.MOV R5, RZ, RZ, -R5 ;  /* 0x000000ffff057224 */ /* 0x000fe400078e0a05 */
[----:B------:R-:W-:Y:S01]  /*61a0*/  @!P5 IMAD.IADD R14, R14, 0x1, -R2 ;  /* 0x000000010e0ed824 */ /* 0x000fe200078e0a02 */
[----:B------:R-:W-:Y:S01]  /*61b0*/  ISETP.GE.AND P5, PT, R0, RZ, PT ;  /* 0x000000ff0000720c */ /* 0x000fe20003fa6270 */
[C---:B------:R-:W-:Y:S01]  /*61c0*/  IMAD R0, R2.reuse, R5, R16 ;  /* 0x0000000502007224 */ /* 0x040fe200078e0210 */
[----:B------:R-:W-:Y:S01]  /*61d0*/  ISETP.GT.U32.AND P4, PT, R2, R8, PT ;  /* 0x000000080200720c */ /* 0x000fe20003f84070 */
[----:B0-----:R-:W-:-:S02]  /*61e0*/  IMAD.MOV.U32 R17, RZ, RZ, R3 ;  /* 0x000000ffff117224 */ /* 0x001fc400078e0003 */
[--C-:B------:R-:W-:Y:S02]  /*61f0*/  @!P6 IMAD.IADD R4, R4, 0x1, -R2.reuse ;  /* 0x000000010404e824 */ /* 0x100fe400078e0a02 */
[C---:B-1----:R-:W-:Y:S02]  /*6200*/  VIADD R11, R13.reuse, 0x90 ;  /* 0x000000900d0b7836 */ /* 0x042fe40000000000 */
[----:B------:R-:W-:Y:S01]  /*6210*/  @!P3 IMAD.MOV R17, RZ, RZ, -R17 ;  /* 0x000000ffff11b224 */ /* 0x000fe200078e0a11 */
[C---:B------:R-:W-:Y:S01]  /*6220*/  ISETP.GT.U32.AND P3, PT, R2.reuse, R6, PT ;  /* 0x000000060200720c */ /* 0x040fe20003f64070 */
[C---:B------:R-:W-:Y:S01]  /*6230*/  VIADD R7, R13.reuse, 0x8f ;  /* 0x0000008f0d077836 */ /* 0x040fe20000000000 */
[----:B------:R-:W-:Y:S01]  /*6240*/  IABS R16, R11 ;  /* 0x0000000b00107213 */ /* 0x000fe20000000000 */
[----:B------:R-:W-:Y:S01]  /*6250*/  VIADD R9, R13, 0x8e ;  /* 0x0000008e0d097836 */ /* 0x000fe20000000000 */
[----:B------:R-:W-:Y:S01]  /*6260*/  ISETP.GT.U32.AND P6, PT, R2, R4, PT ;  /* 0x000000040200720c */ /* 0x000fe20003fc4070 */
[----:B------:R-:W-:Y:S01]  /*6270*/  @!P4 IMAD.IADD R8, R8, 0x1, -R2 ;  /* 0x000000010808c824 */ /* 0x000fe200078e0a02 */
[----:B------:R-:W-:Y:S01]  /*6280*/  ISETP.GE.AND P4, PT, R15, RZ, PT ;  /* 0x000000ff0f00720c */ /* 0x000fe20003f86270 */
[----:B------:R-:W-:Y:S01]  /*6290*/  IMAD.HI.U32 R18, R23, R16, RZ ;  /* 0x0000001017127227 */ /* 0x000fe200078e00ff */
[----:B------:R0:W-:Y:S01]  /*62a0*/  STL [R1+0x374], R17 ;  /* 0x0003741101007387 */ /* 0x0001e20000100800 */
[----:B------:R-:W-:-:S02]  /*62b0*/  IABS R10, R9 ;  /* 0x00000009000a7213 */ /* 0x000fc40000000000 */
[----:B------:R-:W-:Y:S02]  /*62c0*/  IMAD.MOV R18, RZ, RZ, -R18 ;  /* 0x000000ffff127224 */ /* 0x000fe400078e0a12 */
[----:B------:R-:W-:Y:S01]  /*62d0*/  @!P3 IMAD.IADD R6, R6, 0x1, -R2 ;  /* 0x000000010606b824 */ /* 0x000fe200078e0a02 */
[C---:B------:R-:W-:Y:S01]  /*62e0*/  ISETP.GT.U32.AND P3, PT, R2.reuse, R0, PT ;  /* 0x000000000200720c */ /* 0x040fe20003f64070 */
[----:B------:R-:W-:Y:S02]  /*62f0*/  IMAD R15, R2, R18, R16 ;  /* 0x00000012020f7224 */ /* 0x000fe400078e0210 */
[----:B------:R-:W-:Y:S01]  /*6300*/  @!P6 IMAD.IADD R4, R4, 0x1, -R2 ;  /* 0x000000010404e824 */ /* 0x000fe200078e0a02 */
[----:B0-----:R-:W-:Y:S01]  /*6310*/  IABS R17, R7 ;  /* 0x0000000700117213 */ /* 0x001fe20000000000 */
[----:B------:R-:W-:Y:S01]  /*6320*/  VIADD R3, R13, 0x8d ;  /* 0x0000008d0d037836 */ /* 0x000fe20000000000 */
[----:B------:R-:W-:Y:S01]  /*6330*/  ISETP.GT.U32.AND P6, PT, R2, R15, PT ;  /* 0x0000000f0200720c */ /* 0x000fe20003fc4070 */
[----:B------:R-:W-:-:S03]  /*6340*/  IMAD.HI.U32 R19, R23, R10, RZ ;  /* 0x0000000a17137227 */ /* 0x000fc600078e00ff */
[----:B------:R-:W-:Y:S01]  /*6350*/  IABS R5, R3 ;  /* 0x0000000300057213 */ /* 0x000fe20000000000 */
[----:B------:R-:W-:-:S04]  /*6360*/  IMAD.HI.U32 R16, R23, R17, RZ ;  /* 0x0000001117107227 */ /* 0x000fc800078e00ff */
[----:B------:R-:W-:Y:S01]  /*6370*/  @!P3 IMAD.IADD R0, R0, 0x1, -R2 ;  /* 0x000000010000b824 */ /* 0x000fe200078e0a02 */
[----:B------:R-:W-:Y:S01]  /*6380*/  ISETP.GE.AND P3, PT, R11, RZ, PT ;  /* 0x000000ff0b00720c */ /* 0x000fe20003f66270 */
[----:B------:R-:W-:Y:S02]  /*6390*/  IMAD.MOV R16, RZ, RZ, -R16 ;  /* 0x000000ffff107224 */ /* 0x000fe400078e0a10 */
[----:B------:R-:W-:Y:S01]  /*63a0*/  @!P6 IMAD.IADD R15, R15, 0x1, -R2 ;  /* 0x000000010f0fe824 */ /* 0x000fe200078e0a02 */
[C---:B------:R-:W-:Y:S01]  /*63b0*/  ISETP.GT.U32.AND P6, PT, R2.reuse, R0, PT ;  /* 0x000000000200720c */ /* 0x040fe20003fc4070 */
[----:B------:R-:W-:Y:S02]  /*63c0*/  IMAD.MOV R19, RZ, RZ, -R19 ;  /* 0x000000ffff137224 */ /* 0x000fe400078e0a13 */
[----:B------:R-:W-:Y:S02]  /*63d0*/  IMAD R16, R2, R16, R17 ;  /* 0x0000001002107224 */ /* 0x000fe400078e0211 */
[----:B------:R-:W-:-:S02]  /*63e0*/  IMAD.MOV.U32 R21, RZ, RZ, R14 ;  /* 0x000000ffff157224 */ /* 0x000fc400078e000e */
[----:B------:R-:W-:Y:S02]  /*63f0*/  IMAD.MOV.U32 R20, RZ, RZ, R6 ;  /* 0x000000ffff147224 */ /* 0x000fe400078e0006 */
[----:B------:R-:W-:-:S04]  /*6400*/  IMAD.HI.U32 R18, R23, R5, RZ ;  /* 0x0000000517127227 */ /* 0x000fc800078e00ff */
[C---:B------:R-:W-:Y:S02]  /*6410*/  IMAD R10, R2.reuse, R19, R10 ;  /* 0x00000013020a7224 */ /* 0x040fe400078e020a */
[----:B------:R-:W-:Y:S02]  /*6420*/  VIADD R11, R13, 0x8c ;  /* 0x0000008c0d0b7836 */ /* 0x000fe40000000000 */
[----:B------:R-:W-:Y:S01]  /*6430*/  @!P2 IMAD.MOV R21, RZ, RZ, -R21 ;  /* 0x000000ffff15a224 */ /* 0x000fe200078e0a15 */
[C---:B------:R-:W-:Y:S01]  /*6440*/  ISETP.GT.U32.AND P2, PT, R2.reuse, R16, PT ;  /* 0x000000100200720c */ /* 0x040fe20003f44070 */
[----:B------:R-:W-:Y:S01]  /*6450*/  @!P1 IMAD.MOV R20, RZ, RZ, -R20 ;  /* 0x000000ffff149224 */ /* 0x000fe200078e0a14 */
[----:B------:R-:W-:Y:S01]  /*6460*/  ISETP.GT.U32.AND P1, PT, R2, R15, PT ;  /* 0x0000000f0200720c */ /* 0x000fe20003f24070 */
[----:B------:R-:W-:Y:S01]  /*6470*/  IMAD.MOV R18, RZ, RZ, -R18 ;  /* 0x000000ffff127224 */ /* 0x000fe200078e0a12 */
[----:B------:R-:W-:Y:S01]  /*6480*/  IABS R14, R11 ;  /* 0x0000000b000e7213 */ /* 0x000fe20000000000 */
[----:B------:R-:W-:Y:S01]  /*6490*/  @!P0 IMAD.MOV R8, RZ, RZ, -R8 ;  /* 0x000000ffff088224 */ /* 0x000fe200078e0a08 */
[----:B------:R-:W-:Y:S01]  /*64a0*/  STL [R1+0x370], R21 ;  /* 0x0003701501007387 */ /* 0x000fe20000100800 */
[----:B------:R-:W-:Y:S01]  /*64b0*/  @!P6 IMAD.IADD R0, R0, 0x1, -R2 ;  /* 0x000000010000e824 */ /* 0x000fe200078e0a02 */
[C---:B------:R-:W-:Y:S01]  /*64c0*/  ISETP.GT.U32.AND P0, PT, R2.reuse, R10, PT ;  /* 0x0000000a0200720c */ /* 0x040fe20003f04070 */
[----:B------:R-:W-:Y:S01]  /*64d0*/  IMAD R5, R2, R18, R5 ;  /* 0x0000001202057224 */ /* 0x000fe200078e0205 */
[----:B------:R-:W-:Y:S01]  /*64e0*/  STL [R1+0x36c], R20 ;  /* 0x00036c1401007387 */ /* 0x000fe20000100800 */
[----:B------:R-:W-:-:S02]  /*64f0*/  IMAD.MOV.U32 R18, RZ, RZ, R4 ;  /* 0x000000ffff127224 */ /* 0x000fc400078e0004 */
[----:B------:R-:W-:Y:S01]  /*6500*/  IMAD.HI.U32 R4, R23, R14, RZ ;  /* 0x0000000e17047227 */ /* 0x000fe200078e00ff */
[----:B------:R0:W-:Y:S01]  /*6510*/  STL [R1+0x368], R8 ;  /* 0x0003680801007387 */ /* 0x0001e20000100800 */
[----:B------:R-:W-:Y:S02]  /*6520*/  ISETP.GT.U32.AND P6, PT, R2, R5, PT ;  /* 0x000000050200720c */ /* 0x000fe40003fc4070 */
[----:B------:R-:W-:Y:S01]  /*6530*/  @!P5 IMAD.MOV R18, RZ, RZ, -R18 ;  /* 0x000000ffff12d224 */ /* 0x000fe200078e0a12 */
[----:B------:R-:W-:Y:S01]  /*6540*/  ISETP.GE.AND P5, PT, R7, RZ, PT ;  /* 0x000000ff0700720c */ /* 0x000fe20003fa6270 */
[----:B------:R-:W-:Y:S02]  /*6550*/  IMAD.MOV R4, RZ, RZ, -R4 ;  /* 0x000000ffff047224 */ /* 0x000fe400078e0a04 */
[--C-:B------:R-:W-:Y:S01]  /*6560*/  @!P1 IMAD.IADD R15, R15, 0x1, -R2.reuse ;  /* 0x000000010f0f9824 */ /* 0x100fe200078e0a02 */
[----:B------:R-:W-:Y:S01]  /*6570*/  STL [R1+0x358], R18 ;  /* 0x0003581201007387 */ /* 0x000fe20000100800 */
[----:B------:R-:W-:Y:S01]  /*6580*/  @!P2 IMAD.IADD R16, R16, 0x1, -R2 ;  /* 0x000000011010a824 */ /* 0x000fe200078e0a02 */
[----:B------:R-:W-:Y:S01]  /*6590*/  ISETP.GE.AND P2, PT, R3, RZ, PT ;  /* 0x000000ff0300720c */ /* 0x000fe20003f46270 */
[----:B0-----:R-:W-:Y:S01]  /*65a0*/  IMAD.MOV.U32 R8, RZ, RZ, R0 ;  /* 0x000000ffff087224 */ /* 0x001fe200078e0000 */
[----:B------:R-:W-:Y:S01]  /*65b0*/  ISETP.GE.AND P1, PT, R9, RZ, PT ;  /* 0x000000ff0900720c */ /* 0x000fe20003f26270 */
[----:B------:R-:W-:-:S02]  /*65c0*/  VIADD R17, R13, 0x8b ;  /* 0x0000008b0d117836 */ /* 0x000fc40000000000 */
[----:B------:R-:W-:Y:S02]  /*65d0*/  @!P4 IMAD.MOV R8, RZ, RZ, -R8 ;  /* 0x000000ffff08c224 */ /* 0x000fe400078e0a08 */
[----:B------:R-:W-:Y:S01]  /*65e0*/  IMAD R14, R2, R4, R14 ;  /* 0x00000004020e7224 */ /* 0x000fe200078e020e */
[----:B------:R-:W-:Y:S01]  /*65f0*/  IABS R6, R17 ;  /* 0x0000001100067213 */ /* 0x000fe20000000000 */
[--C-:B------:R-:W-:Y:S01]  /*6600*/  @!P0 IMAD.IADD R10, R10, 0x1, -R2.reuse ;  /* 0x000000010a0a8824 */ /* 0x100fe200078e0a02 */
[----:B------:R0:W-:Y:S01]  /*6610*/  STL [R1+0x354], R8 ;  /* 0x0003540801007387 */ /* 0x0001e20000100800 */
[C---:B------:R-:W-:Y:S01]  /*6620*/  ISETP.GT.U32.AND P0, PT, R2.reuse, R16, PT ;  /* 0x000000100200720c */ /* 0x040fe20003f04070 */
[----:B------:R-:W-:Y:S02]  /*6630*/  @!P6 IMAD.IADD R5, R5, 0x1, -R2 ;  /* 0x000000010505e824 */ /* 0x000fe400078e0a02 */
[----:B------:R-:W-:Y:S01]  /*6640*/  IMAD.HI.U32 R3, R23, R6, RZ ;  /* 0x0000000617037227 */ /* 0x000fe200078e00ff */
[----:B------:R-:W-:-:S02]  /*6650*/  ISETP.GT.U32.AND P6, PT, R2, R10, PT ;  /* 0x0000000a0200720c */ /* 0x000fc40003fc4070 */
[C---:B------:R-:W-:Y:S01]  /*6660*/  ISETP.GT.U32.AND P4, PT, R2.reuse, R5, PT ;  /* 0x000000050200720c */ /* 0x040fe20003f84070 */
[----:B------:R-:W-:Y:S02]  /*6670*/  IMAD.MOV R3, RZ, RZ, -R3 ;  /* 0x000000ffff037224 */ /* 0x000fe400078e0a03 */
[----:B0-----:R-:W-:Y:S02]  /*6680*/  IMAD.MOV.U32 R8, RZ, RZ, R15 ;  /* 0x000000ffff087224 */ /* 0x001fe400078e000f */
[----:B------:R-:W-:Y:S02]  /*6690*/  VIADD R4, R13, 0x89 ;  /* 0x000000890d047836 */ /* 0x000fe40000000000 */
[----:B------:R-:W-:Y:S01]  /*66a0*/  @!P3 IMAD.MOV R8, RZ, RZ, -R8 ;  /* 0x000000ffff08b224 */ /* 0x000fe200078e0a08 */
[----:B------:R-:W-:Y:S01]  /*66b0*/  ISETP.GT.U32.AND P3, PT, R2, R14, PT ;  /* 0x0000000e0200720c */ /* 0x000fe20003f64070 */
[----:B------:R-:W-:Y:S01]  /*66c0*/  @!P0 IMAD.IADD R16, R16, 0x1, -R2 ;  /* 0x0000000110108824 */ /* 0x000fe200078e0a02 */
[----:B------:R-:W-:Y:S01]  /*66d0*/  ISETP.GE.AND P0, PT, R11, RZ, PT ;  /* 0x000000ff0b00720c */ /* 0x000fe20003f06270 */
[----:B------:R-:W-:Y:S01]  /*66e0*/  IMAD R3, R2, R3, R6 ;  /* 0x0000000302037224 */ /* 0x000fe200078e0206 */
[----:B------:R-:W-:Y:S01]  /*66f0*/  IABS R6, R4 ;  /* 0x0000000400067213 */ /* 0x000fe20000000000 */
[----:B------:R-:W-:Y:S01]  /*6700*/  IMAD.MOV.U32 R15, RZ, RZ, R16 ;  /* 0x000000ffff0f7224 */ /* 0x000fe200078e0010 */
[----:B------:R0:W-:Y:S01]  /*6710*/  STL [R1+0x350], R8 ;  /* 0x0003500801007387 */ /* 0x0001e20000100800 */
[----:B------:R-:W-:-:S02]  /*6720*/  VIADD R0, R13, 0x8a ;  /* 0x0000008a0d007836 */ /* 0x000fc40000000000 */
[--C-:B------:R-:W-:Y:S01]  /*6730*/  @!P6 IMAD.IADD R10, R10, 0x1, -R2.reuse ;  /* 0x000000010a0ae824 */ /* 0x100fe200078e0a02 */
[----:B------:R-:W-:Y:S01]  /*6740*/  ISETP.GT.U32.AND P6, PT, R2, R3, PT ;  /* 0x000000030200720c */ /* 0x000fe20003fc4070 */
[----:B------:R-:W-:Y:S01]  /*6750*/  @!P5 IMAD.MOV R15, RZ, RZ, -R15 ;  /* 0x000000ffff0fd224 */ /* 0x000fe200078e0a0f */
[----:B------:R-:W-:Y:S01]  /*6760*/  IABS R7, R0 ;  /* 0x0000000000077213 */ /* 0x000fe20000000000 */
[----:B------:R-:W-:Y:S01]  /*6770*/  @!P3 IMAD.IADD R14, R14, 0x1, -R2 ;  /* 0x000000010e0eb824 */ /* 0x000fe200078e0a02 */
[----:B------:R-:W-:Y:S01]  /*6780*/  ISETP.GE.AND P3, PT, R0, RZ, PT ;  /* 0x000000ff0000720c */ /* 0x000fe20003f66270 */
[----:B------:R-:W-:Y:S01]  /*6790*/  IMAD.HI.U32 R9, R23, R6, RZ ;  /* 0x0000000617097227 */ /* 0x000fe200078e00ff */
[----:B------:R-:W-:Y:S02]  /*67a0*/  STL [R1+0x34c], R15 ;  /* 0x00034c0f01007387 */ /* 0x000fe40000100800 */
[----:B------:R-:W-:Y:S01]  /*67b0*/  ISETP.GT.U32.AND P5, PT, R2, R14, PT ;  /* 0x0000000e0200720c */ /* 0x000fe20003fa4070 */
[----:B0-----:R-:W-:-:S02]  /*67c0*/  VIADD R8, R13, 0x88 ;  /* 0x000000880d087836 */ /* 0x001fc40000000000 */
[----:B------:R-:W-:Y:S02]  /*67d0*/  IMAD.MOV R9, RZ, RZ, -R9 ;  /* 0x000000ffff097224 */ /* 0x000fe400078e0a09 */
[----:B------:R-:W-:Y:S01]  /*67e0*/  IMAD.HI.U32 R11, R23, R7, RZ ;  /* 0x00000007170b7227 */ /* 0x000fe200078e00ff */
[----:B------:R-:W-:-:S03]  /*67f0*/  IABS R0, R8 ;  /* 0x0000000800007213 */ /* 0x000fc60000000000 */
[----:B------:R-:W-:Y:S02]  /*6800*/  IMAD R9, R2, R9, R6 ;  /* 0x0000000902097224 */ /* 0x000fe400078e0206 */
[----:B------:R-:W-:-:S04]  /*6810*/  IMAD.HI.U32 R6, R23, R0, RZ ;  /* 0x0000000017067227 */ /* 0x000fc800078e00ff */
[----:B------:R-:W-:Y:S02]  /*6820*/  IMAD.MOV R11, RZ, RZ, -R11 ;  /* 0x000000ffff0b7224 */ /* 0x000fe400078e0a0b */
[----:B------:R-:W-:Y:S02]  /*6830*/  @!P6 IMAD.IADD R3, R3, 0x1, -R2 ;  /* 0x000000010303e824 */ /* 0x000fe400078e0a02 */
[----:B------:R-:W-:Y:S02]  /*6840*/  IMAD.MOV R6, RZ, RZ, -R6 ;  /* 0x000000ffff067224 */ /* 0x000fe400078e0a06 */
[----:B------:R-:W-:Y:S01]  /*6850*/  @!P5 IMAD.IADD R14, R14, 0x1, -R2 ;  /* 0x000000010e0ed824 */ /* 0x000fe200078e0a02 */
[C---:B------:R-:W-:Y:S01]  /*6860*/  ISETP.GT.U32.AND P6, PT, R2.reuse, R3, PT ;  /* 0x000000030200720c */ /* 0x040fe20003fc4070 */
[C---:B------:R-:W-:Y:S01]  /*6870*/  IMAD R7, R2.reuse, R11, R7 ;  /* 0x0000000b02077224 */ /* 0x040fe200078e0207 */
[C---:B------:R-:W-:Y:S01]  /*6880*/  ISETP.GT.U32.AND P5, PT, R2.reuse, R9, PT ;  /* 0x000000090200720c */ /* 0x040fe20003fa4070 */
[----:B------:R-:W-:-:S02]  /*6890*/  IMAD R6, R2, R6, R0 ;  /* 0x0000000602067224 */ /* 0x000fc400078e0200 */
[----:B------:R-:W-:Y:S02]  /*68a0*/  IMAD.MOV.U32 R11, RZ, RZ, R14 ;  /* 0x000000ffff0b7224 */ /* 0x000fe400078e000e */
[----:B------:R-:W-:Y:S01]  /*68b0*/  @!P1 IMAD.MOV R10, RZ, RZ, -R10 ;  /* 0x000000ffff0a9224 */ /* 0x000fe200078e0a0a */
[C---:B------:R-:W-:Y:S01]  /*68c0*/  ISETP.GT.U32.AND P1, PT, R2.reuse, R7, PT ;  /* 0x000000070200720c */ /* 0x040fe20003f24070 */
[--C-:B------:R-:W-:Y:S01]  /*68d0*/  @!P4 IMAD.IADD R5, R5, 0x1, -R2.reuse ;  /* 0x000000010505c824 */ /* 0x100fe200078e0a02 */
[----:B------:R-:W-:Y:S01]  /*68e0*/  ISETP.GE.AND P4, PT, R17, RZ, PT ;  /* 0x000000ff1100720c */ /* 0x000fe20003f86270 */
[----:B------:R-:W-:Y:S01]  /*68f0*/  @!P0 IMAD.MOV R11, RZ, RZ, -R11 ;  /* 0x000000ffff0b8224 */ /* 0x000fe200078e0a0b */
[----:B------:R-:W-:Y:S01]  /*6900*/  ISETP.GT.U32.AND P0, PT, R2, R6, PT ;  /* 0x000000060200720c */ /* 0x000fe20003f04070 */
[----:B------:R-:W-:Y:S01]  /*6910*/  @!P2 IMAD.MOV R5, RZ, RZ, -R5 ;  /* 0x000000ffff05a224 */ /* 0x000fe200078e0a05 */
[----:B------:R0:W-:Y:S01]  /*6920*/  STL [R1+0x348], R10 ;  /* 0x0003480a01007387 */ /* 0x0001e20000100800 */
[--C-:B------:R-:W-:Y:S01]  /*6930*/  @!P6 IMAD.IADD R3, R3, 0x1, -R2.reuse ;  /* 0x000000010303e824 */ /* 0x100fe200078e0a02 */
[----:B------:R-:W-:Y:S01]  /*6940*/  ISETP.GE.AND P2, PT, R4, RZ, PT ;  /* 0x000000ff0400720c */ /* 0x000fe20003f46270 */
[----:B------:R-:W-:Y:S01]  /*6950*/  VIADD R4, R13, 0x87 ;  /* 0x000000870d047836 */ /* 0x000fe20000000000 */
[----:B------:R1:W-:Y:S01]  /*6960*/  STL [R1+0x344], R5 ;  /* 0x0003440501007387 */ /* 0x0003e20000100800 */
[--C-:B------:R-:W-:Y:S01]  /*6970*/  @!P5 IMAD.IADD R9, R9, 0x1, -R2.reuse ;  /* 0x000000010909d824 */ /* 0x100fe200078e0a02 */
[----:B------:R-:W-:Y:S01]  /*6980*/  ISETP.GE.AND P6, PT, R8, RZ, PT ;  /* 0x000000ff0800720c */ /* 0x000fe20003fc6270 */
[--C-:B------:R-:W-:Y:S01]  /*6990*/  @!P1 IMAD.IADD R7, R7, 0x1, -R2.reuse ;  /* 0x0000000107079824 */ /* 0x100fe200078e0a02 */
[----:B------:R-:W-:Y:S01]  /*69a0*/  IABS R19, R4 ;  /* 0x0000000400137213 */ /* 0x000fe20000000000 */
[----:B------:R3:W-:Y:S01]  /*69b0*/  STL [R1+0x340], R11 ;  /* 0x0003400b01007387 */ /* 0x0007e20000100800 */
[----:B0-----:R-:W-:Y:S01]  /*69c0*/  IMAD.MOV.U32 R10, RZ, RZ, R3 ;  /* 0x000000ffff0a7224 */ /* 0x001fe200078e0003 */
[----:B------:R-:W-:Y:S01]  /*69d0*/  ISETP.GT.U32.AND P5, PT, R2, R9, PT ;  /* 0x000000090200720c */ /* 0x000fe20003fa4070 */
[----:B------:R-:W-:Y:S01]  /*69e0*/  @!P0 IMAD.IADD R6, R6, 0x1, -R2 ;  /* 0x0000000106068824 */ /* 0x000fe200078e0a02 */
[----:B------:R-:W-:Y:S01]  /*69f0*/  ISETP.GT.U32.AND P1, PT, R2, R7, PT ;  /* 0x000000070200720c */ /* 0x000fe20003f24070 */
[----:B-1----:R-:W-:-:S02]  /*6a00*/  VIADD R5, R13, 0x86 ;  /* 0x000000860d057836 */ /* 0x002fc40000000000 */
[----:B------:R-:W-:Y:S01]  /*6a10*/  @!P4 IMAD.MOV R10, RZ, RZ, -R10 ;  /* 0x000000ffff0ac224 */ /* 0x000fe200078e0a0a */
[----:B------:R-:W-:Y:S01]  /*6a20*/  ISETP.GE.AND P4, PT, R4, RZ, PT ;  /* 0x000000ff0400720c */ /* 0x000fe20003f86270 */
[C---:B------:R-:W-:Y:S01]  /*6a30*/  VIADD R8, R13.reuse, 0x85 ;  /* 0x000000850d087836 */ /* 0x040fe20000000000 */
[----:B------:R-:W-:Y:S01]  /*6a40*/  IABS R20, R5 ;  /* 0x0000000500147213 */ /* 0x000fe20000000000 */
[----:B---3--:R-:W-:Y:S01]  /*6a50*/  VIADD R11, R13, 0x84 ;  /* 0x000000840d0b7836 */ /* 0x008fe20000000000 */
[----:B------:R-:W-:Y:S01]  /*6a60*/  ISETP.GT.U32.AND P0, PT, R2, R6, PT ;  /* 0x000000060200720c */ /* 0x000fe20003f04070 */
[----:B------:R0:W-:Y:S01]  /*6a70*/  STL [R1+0x33c], R10 ;  /* 0x00033c0a01007387 */ /* 0x0001e20000100800 */
[----:B------:R-:W-:Y:S01]  /*6a80*/  IABS R0, R8 ;  /* 0x0000000800007213 */ /* 0x000fe20000000000 */
[----:B------:R-:W-:-:S04]  /*6a90*/  IMAD.HI.U32 R4, R23, R20, RZ ;  /* 0x0000001417047227 */ /* 0x000fc800078e00ff */
[----:B------:R-:W-:Y:S02]  /*6aa0*/  IMAD.MOV R4, RZ, RZ, -R4 ;  /* 0x000000ffff047224 */ /* 0x000fe400078e0a04 */
[----:B------:R-:W-:Y:S01]  /*6ab0*/  @!P1 IMAD.IADD R7, R7, 0x1, -R2 ;  /* 0x0000000107079824 */ /* 0x000fe200078e0a02 */
[----:B------:R-:W-:Y:S01]  /*6ac0*/  ISETP.GE.AND P1, PT, R5, RZ, PT ;  /* 0x000000ff0500720c */ /* 0x000fe20003f26270 */
[----:B0-----:R-:W-:-:S04]  /*6ad0*/  IMAD.HI.U32 R10, R23, R19, RZ ;  /* 0x00000013170a7227 */ /* 0x001fc800078e00ff */
[----:B------:R-:W-:Y:S02]  /*6ae0*/  IMAD R20, R2, R4, R20 ;  /* 0x0000000402147224 */ /* 0x000fe400078e0214 */
[----:B------:R-:W-:Y:S02]  /*6af0*/  IMAD.MOV R5, RZ, RZ, -R10 ;  /* 0x000000ffff057224 */ /* 0x000fe400078e0a0a */
[--C-:B------:R-:W-:Y:S01]  /*6b00*/  @!P0 IMAD.IADD R6, R6, 0x1, -R2.reuse ;  /* 0x0000000106068824 */ /* 0x100fe200078e0a02 */
[C---:B------:R-:W-:Y:S01]  /*6b10*/  ISETP.GT.U32.AND P0, PT, R2.reuse, R20, PT ;  /* 0x000000140200720c */ /* 0x040fe20003f04070 */
[----:B------:R-:W-:Y:S02]  /*6b20*/  IMAD R19, R2, R5, R19 ;  /* 0x0000000502137224 */ /* 0x000fe400078e0213 */
[----:B------:R-:W-:Y:S02]  /*6b30*/  IMAD.MOV.U32 R14, RZ, RZ, R7 ;  /* 0x000000ffff0e7224 */ /* 0x000fe400078e0007 */
[----:B------:R-:W-:Y:S01]  /*6b40*/  @!P5 IMAD.IADD R9, R9, 0x1, -R2 ;  /* 0x000000010909d824 */ /* 0x000fe200078e0a02 */
[----:B------:R-:W-:Y:S01]  /*6b50*/  ISETP.GE.AND P5, PT, R8, RZ, PT ;  /* 0x000000ff0800720c */ /* 0x000fe20003fa6270 */
[----:B------:R-:W-:Y:S01]  /*6b60*/  @!P3 IMAD.MOV R14, RZ, RZ, -R14 ;  /* 0x000000ffff0eb224 */ /* 0x000fe200078e0a0e */
[----:B------:R-:W-:Y:S01]  /*6b70*/  ISETP.GT.U32.AND P3, PT, R2, R19, PT ;  /* 0x000000130200720c */ /* 0x000fe20003f64070 */
[----:B------:R-:W-:-:S02]  /*6b80*/  IMAD.MOV.U32 R15, RZ, RZ, R9 ;  /* 0x000000ffff0f7224 */ /* 0x000fc400078e0009 */
[----:B------:R-:W-:Y:S01]  /*6b90*/  IMAD.HI.U32 R3, R23, R0, RZ ;  /* 0x0000000017037227 */ /* 0x000fe200078e00ff */
[----:B------:R0:W-:Y:S03]  /*6ba0*/  STL [R1+0x338], R14 ;  /* 0x0003380e01007387 */ /* 0x0001e60000100800 */
[----:B------:R-:W-:Y:S01]  /*6bb0*/  @!P2 IMAD.MOV R15, RZ, RZ, -R15 ;  /* 0x000000ffff0fa224 */ /* 0x000fe200078e0a0f */
[----:B------:R-:W-:Y:S01]  /*6bc0*/  ISETP.GE.AND P2, PT, R11, RZ, PT ;  /* 0x000000ff0b00720c */ /* 0x000fe20003f46270 */
[----:B------:R-:W-:Y:S01]  /*6bd0*/  IMAD.MOV R3, RZ, RZ, -R3 ;  /* 0x000000ffff037224 */ /* 0x000fe200078e0a03 */
[----:B------:R-:W-:Y:S01]  /*6be0*/  IABS R11, R11 ;  /* 0x0000000b000b7213 */ /* 0x000fe20000000000 */
[----:B------:R-:W-:Y:S01]  /*6bf0*/  VIADD R8, R13, 0x83 ;  /* 0x000000830d087836 */ /* 0x000fe20000000000 */
[----:B------:R1:W-:Y:S01]  /*6c00*/  STL [R1+0x334], R15 ;  /* 0x0003340f01007387 */ /* 0x0003e20000100800 */
[----:B------:R-:W-:-:S02]  /*6c10*/  @!P0 IMAD.IADD R20, R20, 0x1, -R2 ;  /* 0x0000000114148824 */ /* 0x000fc400078e0a02 */
[C---:B------:R-:W-:Y:S01]  /*6c20*/  IMAD R0, R2.reuse, R3, R0 ;  /* 0x0000000302007224 */ /* 0x040fe200078e0200 */
[----:B------:R-:W-:Y:S01]  /*6c30*/  IABS R5, R8 ;  /* 0x0000000800057213 */ /* 0x000fe20000000000 */
[----:B------:R-:W-:Y:S01]  /*6c40*/  IMAD.MOV.U32 R17, RZ, RZ, R6 ;  /* 0x000000ffff117224 */ /* 0x000fe200078e0006 */
[----:B------:R-:W-:Y:S01]  /*6c50*/  ISETP.GT.U32.AND P0, PT, R2, R20, PT ;  /* 0x000000140200720c */ /* 0x000fe20003f04070 */
[----:B------:R-:W-:-:S04]  /*6c60*/  IMAD.HI.U32 R9, R23, R11, RZ ;  /* 0x0000000b17097227 */ /* 0x000fc800078e00ff */
[----:B------:R-:W-:Y:S02]  /*6c70*/  @!P3 IMAD.IADD R19, R19, 0x1, -R2 ;  /* 0x000000011313b824 */ /* 0x000fe400078e0a02 */
[----:B------:R-:W-:Y:S01]  /*6c80*/  @!P6 IMAD.MOV R17, RZ, RZ, -R17 ;  /* 0x000000ffff11e224 */ /* 0x000fe200078e0a11 */
[C---:B------:R-:W-:Y:S01]  /*6c90*/  ISETP.GT.U32.AND P6, PT, R2.reuse, R0, PT ;  /* 0x000000000200720c */ /* 0x040fe20003fc4070 */
[----:B------:R-:W-:Y:S01]  /*6ca0*/  IMAD.HI.U32 R7, R23, R5, RZ ;  /* 0x0000000517077227 */ /* 0x000fe200078e00ff */
[----:B------:R-:W-:Y:S02]  /*6cb0*/  ISETP.GT.U32.AND P3, PT, R2, R19, PT ;  /* 0x000000130200720c */ /* 0x000fe40003f64070 */
[----:B------:R3:W-:Y:S01]  /*6cc0*/  STL [R1+0x330], R17 ;  /* 0x0003301101007387 */ /* 0x0007e20000100800 */
[----:B------:R-:W-:Y:S02]  /*6cd0*/  IMAD.MOV R9, RZ, RZ, -R9 ;  /* 0x000000ffff097224 */ /* 0x000fe400078e0a09 */
[----:B0-----:R-:W-:-:S02]  /*6ce0*/  VIADD R14, R13, 0x81 ;  /* 0x000000810d0e7836 */ /* 0x001fc40000000000 */
[----:B------:R-:W-:Y:S02]  /*6cf0*/  IMAD.MOV R7, RZ, RZ, -R7 ;  /* 0x000000ffff077224 */ /* 0x000fe400078e0a07 */
[C---:B------:R-:W-:Y:S01]  /*6d00*/  IMAD R11, R2.reuse, R9, R11 ;  /* 0x00000009020b7224 */ /* 0x040fe200078e020b */
[----:B-1----:R-:W-:Y:S01]  /*6d10*/  IABS R15, R14 ;  /* 0x0000000e000f7213 */ /* 0x002fe20000000000 */
[----:B------:R-:W-:Y:S02]  /*6d20*/  IMAD R5, R2, R7, R5 ;  /* 0x0000000702057224 */ /* 0x000fe400078e0205 */
[--C-:B------:R-:W-:Y:S01]  /*6d30*/  @!P0 IMAD.IADD R20, R20, 0x1, -R2.reuse ;  /* 0x0000000114148824 */ /* 0x100fe200078e0a02 */
[----:B------:R-:W-:Y:S01]  /*6d40*/  ISETP.GT.U32.AND P0, PT, R2, R11, PT ;  /* 0x0000000b0200720c */ /* 0x000fe20003f04070 */
[----:B------:R-:W-:Y:S01]  /*6d50*/  @!P6 IMAD.IADD R0, R0, 0x1, -R2 ;  /* 0x000000010000e824 */ /* 0x000fe200078e0a02 */
[----:B------:R-:W-:Y:S01]  /*6d60*/  ISETP.GT.U32.AND P6, PT, R2, R5, PT ;  /* 0x000000050200720c */ /* 0x000fe20003fc4070 */
[----:B------:R-:W-:-:S04]  /*6d70*/  IMAD.HI.U32 R3, R23, R15, RZ ;  /* 0x0000000f17037227 */ /* 0x000fc800078e00ff */
[--C-:B------:R-:W-:Y:S01]  /*6d80*/  @!P3 IMAD.IADD R19, R19, 0x1, -R2.reuse ;  /* 0x000000011313b824 */ /* 0x100fe200078e0a02 */
[----:B------:R-:W-:Y:S01]  /*6d90*/  ISETP.GE.AND P3, PT, R8, RZ, PT ;  /* 0x000000ff0800720c */ /* 0x000fe20003f66270 */
[C---:B------:R-:W-:Y:S02]  /*6da0*/  VIADD R16, R13.reuse, 0x82 ;  /* 0x000000820d107836 */ /* 0x040fe40000000000 */
[----:B------:R-:W-:Y:S02]  /*6db0*/  IMAD.MOV R3, RZ, RZ, -R3 ;  /* 0x000000ffff037224 */ /* 0x000fe400078e0a03 */
[C---:B------:R-:W-:Y:S01]  /*6dc0*/  VIADD R8, R13.reuse, 0x80 ;  /* 0x000000800d087836 */ /* 0x040fe20000000000 */
[----:B------:R-:W-:Y:S01]  /*6dd0*/  IABS R4, R16 ;  /* 0x0000001000047213 */ /* 0x000fe20000000000 */
[C---:B------:R-:W-:Y:S02]  /*6de0*/  IMAD R15, R2.reuse, R3, R15 ;  /* 0x00000003020f7224 */ /* 0x040fe400078e020f */
[----:B------:R-:W-:Y:S01]  /*6df0*/  VIADD R7, R13, 0x7f ;  /* 0x0000007f0d077836 */ /* 0x000fe20000000000 */
[----:B------:R-:W-:Y:S01]  /*6e00*/  IABS R3, R8 ;  /* 0x0000000800037213 */ /* 0x000fe20000000000 */
[--C-:B------:R-:W-:Y:S01]  /*6e10*/  @!P0 IMAD.IADD R11, R11, 0x1, -R2.reuse ;  /* 0x000000010b0b8824 */ /* 0x100fe200078e0a02 */
[----:B------:R-:W-:Y:S01]  /*6e20*/  ISETP.GT.U32.AND P0, PT, R2, R0, PT ;  /* 0x000000000200720c */ /* 0x000fe20003f04070 */
[----:B------:R-:W-:Y:S01]  /*6e30*/  IMAD.MOV.U32 R22, RZ, RZ, R19 ;  /* 0x000000ffff167224 */ /* 0x000fe200078e0013 */
[----:B---3--:R-:W-:Y:S01]  /*6e40*/  IABS R17, R7 ;  /* 0x0000000700117213 */ /* 0x008fe20000000000 */
[----:B------:R-:W-:-:S02]  /*6e50*/  @!P6 IMAD.IADD R5, R5, 0x1, -R2 ;  /* 0x000000010505e824 */ /* 0x000fc400078e0a02 */
[----:B------:R-:W-:Y:S01]  /*6e60*/  @!P4 IMAD.MOV R22, RZ, RZ, -R22 ;  /* 0x000000ffff16c224 */ /* 0x000fe200078e0a16 */
[C---:B------:R-:W-:Y:S01]  /*6e70*/  ISETP.GT.U32.AND P4, PT, R2.reuse, R11, PT ;  /* 0x0000000b0200720c */ /* 0x040fe20003f84070 */
[C---:B------:R-:W-:Y:S01]  /*6e80*/  IMAD.HI.U32 R10, R23.reuse, R4, RZ ;  /* 0x00000004170a7227 */ /* 0x040fe200078e00ff */
[----:B------:R-:W-:Y:S02]  /*6e90*/  ISETP.GT.U32.AND P6, PT, R2, R5, PT ;  /* 0x000000050200720c */ /* 0x000fe40003fc4070 */
[----:B------:R-:W-:Y:S01]  /*6ea0*/  STL [R1+0x32c], R22 ;  /* 0x00032c1601007387 */ /* 0x000fe20000100800 */
[----:B------:R-:W-:-:S04]  /*6eb0*/  IMAD.HI.U32 R21, R23, R3, RZ ;  /* 0x0000000317157227 */ /* 0x000fc800078e00ff */
[----:B------:R-:W-:Y:S02]  /*6ec0*/  IMAD.MOV R6, RZ, RZ, -R10 ;  /* 0x000000ffff067224 */ /* 0x000fe400078e0a0a */
[----:B------:R-:W-:-:S04]  /*6ed0*/  IMAD.HI.U32 R19, R23, R17, RZ ;  /* 0x0000001117137227 */ /* 0x000fc800078e00ff */
[----:B------:R-:W-:Y:S02]  /*6ee0*/  IMAD.MOV R21, RZ, RZ, -R21 ;  /* 0x000000ffff157224 */ /* 0x000fe400078e0a15 */
[----:B------:R-:W-:Y:S02]  /*6ef0*/  IMAD R4, R2, R6, R4 ;  /* 0x0000000602047224 */ /* 0x000fe400078e0204 */
[----:B------:R-:W-:Y:S02]  /*6f00*/  IMAD.MOV R19, RZ, RZ, -R19 ;  /* 0x000000ffff137224 */ /* 0x000fe400078e0a13 */
[----:B------:R-:W-:Y:S01]  /*6f10*/  @!P0 IMAD.IADD R0, R0, 0x1, -R2 ;  /* 0x0000000100008824 */ /* 0x000fe200078e0a02 */
[C---:B------:R-:W-:Y:S01]  /*6f20*/  ISETP.GT.U32.AND P0, PT, R2.reuse, R15, PT ;  /* 0x0000000f0200720c */ /* 0x040fe20003f04070 */
[C---:B------:R-:W-:Y:S02]  /*6f30*/  IMAD R3, R2.reuse, R21, R3 ;  /* 0x0000001502037224 */ /* 0x040fe400078e0203 */
[----:B------:R-:W-:Y:S01]  /*6f40*/  @!P1 IMAD.MOV R20, RZ, RZ, -R20 ;  /* 0x000000ffff149224 */ /* 0x000fe200078e0a14 */
[C---:B------:R-:W-:Y:S01]  /*6f50*/  ISETP.GT.U32.AND P1, PT, R2.reuse, R4, PT ;  /* 0x000000040200720c */ /* 0x040fe20003f24070 */
[----:B------:R-:W-:-:S02]  /*6f60*/  IMAD R17, R2, R19, R17 ;  /* 0x0000001302117224 */ /* 0x000fc400078e0211 */
[--C-:B------:R-:W-:Y:S01]  /*6f70*/  @!P4 IMAD.IADD R11, R11, 0x1, -R2.reuse ;  /* 0x000000010b0bc824 */ /* 0x100fe200078e0a02 */
[C---:B------:R-:W-:Y:S01]  /*6f80*/  ISETP.GT.U32.AND P4, PT, R2.reuse, R3, PT ;  /* 0x000000030200720c */ /* 0x040fe20003f84070 */
[--C-:B------:R-:W-:Y:S01]  /*6f90*/  @!P6 IMAD.IADD R5, R5, 0x1, -R2.reuse ;  /* 0x000000010505e824 */ /* 0x100fe200078e0a02 */
[----:B------:R-:W-:Y:S01]  /*6fa0*/  ISETP.GT.U32.AND P6, PT, R2, R17, PT ;  /* 0x000000110200720c */ /* 0x000fe20003fc4070 */
[----:B------:R-:W-:Y:S01]  /*6fb0*/  VIADD R10, R13, 0x7d ;  /* 0x0000007d0d0a7836 */ /* 0x000fe20000000000 */
[----:B------:R0:W-:Y:S01]  /*6fc0*/  STL [R1+0x328], R20 ;  /* 0x0003281401007387 */ /* 0x0001e20000100800 */
[----:B------:R-:W-:Y:S01]  /*6fd0*/  @!P0 IMAD.IADD R15, R15, 0x1, -R2 ;  /* 0x000000010f0f8824 */ /* 0x000fe200078e0a02 */
[----:B------:R-:W-:Y:S01]  /*6fe0*/  ISETP.GE.AND P0, PT, R14, RZ, PT ;  /* 0x000000ff0e00720c */ /* 0x000fe20003f06270 */
[----:B------:R-:W-:Y:S01]  /*6ff0*/  IMAD.MOV.U32 R24, RZ, RZ, R0 ;  /* 0x000000ffff187224 */ /* 0x000fe200078e0000 */
[----:B------:R-:W-:Y:S01]  /*7000*/  IABS R6, R10 ;  /* 0x0000000a00067213 */ /* 0x000fe20000000000 */
[----:B------:R-:W-:-:S02]  /*7010*/  VIADD R9, R13, 0x7e ;  /* 0x0000007e0d097836 */ /* 0x000fc40000000000 */
[--C-:B------:R-:W-:Y:S01]  /*7020*/  @!P1 IMAD.IADD R4, R4, 0x1, -R2.reuse ;  /* 0x0000000104049824 */ /* 0x100fe200078e0a02 */
[----:B------:R-:W-:Y:S01]  /*7030*/  ISETP.GE.AND P1, PT, R16, RZ, PT ;  /* 0x000000ff1000720c */ /* 0x000fe20003f26270 */
[----:B------:R-:W-:Y:S01]  /*7040*/  @!P4 IMAD.IADD R3, R3, 0x1, -R2 ;  /* 0x000000010303c824 */ /* 0x000fe200078e0a02 */
[----:B------:R-:W-:Y:S01]  /*7050*/  IABS R18, R9 ;  /* 0x0000000900127213 */ /* 0x000fe20000000000 */
[----:B------:R-:W-:Y:S01]  /*7060*/  @!P5 IMAD.MOV R24, RZ, RZ, -R24 ;  /* 0x000000ffff18d224 */ /* 0x000fe200078e0a18 */
[C---:B------:R-:W-:Y:S01]  /*7070*/  ISETP.GT.U32.AND P5, PT, R2.reuse, R15, PT ;  /* 0x0000000f0200720c */ /* 0x040fe20003fa4070 */
[----:B------:R-:W-:Y:S01]  /*7080*/  IMAD.HI.U32 R21, R23, R6, RZ ;  /* 0x0000000617157227 */ /* 0x000fe200078e00ff */
[C---:B------:R-:W-:Y:S02]  /*7090*/  ISETP.GT.U32.AND P4, PT, R2.reuse, R4, PT ;  /* 0x000000040200720c */ /* 0x040fe40003f84070 */
[----:B------:R-:W-:Y:S01]  /*70a0*/  STL [R1+0x324], R24 ;  /* 0x0003241801007387 */ /* 0x000fe20000100800 */
[----:B------:R-:W-:Y:S01]  /*70b0*/  @!P6 IMAD.IADD R17, R17, 0x1, -R2 ;  /* 0x000000011111e824 */ /* 0x000fe200078e0a02 */
[----:B------:R-:W-:Y:S01]  /*70c0*/  ISETP.GT.U32.AND P6, PT, R2, R3, PT ;  /* 0x000000030200720c */ /* 0x000fe20003fc4070 */
[----:B------:R-:W-:-:S02]  /*70d0*/  IMAD.MOV R21, RZ, RZ, -R21 ;  /* 0x000000ffff157224 */ /* 0x000fc400078e0a15 */
[----:B0-----:R-:W-:-:S04]  /*70e0*/  IMAD.HI.U32 R20, R23, R18, RZ ;  /* 0x0000001217147227 */ /* 0x001fc800078e00ff */
[C---:B------:R-:W-:Y:S02]  /*70f0*/  IMAD R6, R2.reuse, R21, R6 ;  /* 0x0000001502067224 */ /* 0x040fe400078e0206 */
[C---:B------:R-:W-:Y:S02]  /*7100*/  VIADD R14, R13.reuse, 0x7c ;  /* 0x0000007c0d0e7836 */ /* 0x040fe40000000000 */
[----:B------:R-:W-:Y:S02]  /*7110*/  IMAD.MOV.U32 R22, RZ, RZ, R11 ;  /* 0x000000ffff167224 */ /* 0x000fe400078e000b */
[----:B------:R-:W-:Y:S01]  /*7120*/  IMAD.MOV R20, RZ, RZ, -R20 ;  /* 0x000000ffff147224 */ /* 0x000fe200078e0a14 */
[----:B------:R-:W-:Y:S01]  /*7130*/  IABS R0, R14 ;  /* 0x0000000e00007213 */ /* 0x000fe20000000000 */
[----:B------:R-:W-:Y:S02]  /*7140*/  VIADD R16, R13, 0x7b ;  /* 0x0000007b0d107836 */ /* 0x000fe40000000000 */
[----:B------:R-:W-:Y:S01]  /*7150*/  @!P2 IMAD.MOV R22, RZ, RZ, -R22 ;  /* 0x000000ffff16a224 */ /* 0x000fe200078e0a16 */
[C---:B------:R-:W-:Y:S01]  /*7160*/  ISETP.GT.U32.AND P2, PT, R2.reuse, R17, PT ;  /* 0x000000110200720c */ /* 0x040fe20003f44070 */
[----:B------:R-:W-:Y:S01]  /*7170*/  @!P5 IMAD.IADD R15, R15, 0x1, -R2 ;  /* 0x000000010f0fd824 */ /* 0x000fe200078e0a02 */
[C---:B------:R-:W-:Y:S01]  /*7180*/  ISETP.GT.U32.AND P5, PT, R2.reuse, R6, PT ;  /* 0x000000060200720c */ /* 0x040fe20003fa4070 */
[----:B------:R-:W-:Y:S01]  /*7190*/  IMAD R18, R2, R20, R18 ;  /* 0x0000001402127224 */ /* 0x000fe200078e0212 */
[----:B------:R-:W-:Y:S01]  /*71a0*/  STL [R1+0x320], R22 ;  /* 0x0003201601007387 */ /* 0x000fe20000100800 */
[----:B------:R-:W-:Y:S01]  /*71b0*/  IMAD.MOV.U32 R11, RZ, RZ, R5 ;  /* 0x000000ffff0b7224 */ /* 0x000fe200078e0005 */
[----:B------:R-:W-:Y:S01]  /*71c0*/  IABS R5, R16 ;  /* 0x0000001000057213 */ /* 0x000fe20000000000 */
[--C-:B------:R-:W-:Y:S01]  /*71d0*/  @!P4 IMAD.IADD R4, R4, 0x1, -R2.reuse ;  /* 0x000000010404c824 */ /* 0x100fe200078e0a02 */
[----:B------:R-:W-:Y:S01]  /*71e0*/  ISETP.GE.AND P4, PT, R8, RZ, PT ;  /* 0x000000ff0800720c */ /* 0x000fe20003f86270 */
[----:B------:R-:W-:Y:S01]  /*71f0*/  @!P6 IMAD.IADD R3, R3, 0x1, -R2 ;  /* 0x000000010303e824 */ /* 0x000fe200078e0a02 */
[----:B------:R-:W-:Y:S01]  /*7200*/  ISETP.GE.AND P6, PT, R7, RZ, PT ;  /* 0x000000ff0700720c */ /* 0x000fe20003fc6270 */
[----:B------:R-:W-:Y:S01]  /*7210*/  @!P3 IMAD.MOV R11, RZ, RZ, -R11 ;  /* 0x000000ffff0bb224 */ /* 0x000fe200078e0a0b */
[----:B------:R-:W-:Y:S01]  /*7220*/  ISETP.GT.U32.AND P3, PT, R2, R18, PT ;  /* 0x000000120200720c */ /* 0x000fe20003f64070 */
[----:B------:R-:W-:-:S03]  /*7230*/  IMAD.HI.U32 R7, R23, R0, RZ ;  /* 0x0000000017077227 */ /* 0x000fc600078e00ff */
[----:B------:R0:W-:Y:S01]  /*7240*/  STL [R1+0x31c], R11 ;  /* 0x00031c0b01007387 */ /* 0x0001e20000100800 */
[----:B------:R-:W-:-:S04]  /*7250*/  IMAD.HI.U32 R8, R23, R5, RZ ;  /* 0x0000000517087227 */ /* 0x000fc800078e00ff */
[----:B------:R-:W-:Y:S02]  /*7260*/  IMAD.MOV R7, RZ, RZ, -R7 ;  /* 0x000000ffff077224 */ /* 0x000fe400078e0a07 */
[----:B------:R-:W-:Y:S01]  /*7270*/  @!P2 IMAD.IADD R17, R17, 0x1, -R2 ;  /* 0x000000011111a824 */ /* 0x000fe200078e0a02 */
[----:B------:R-:W-:Y:S01]  /*7280*/  ISETP.GE.AND P2, PT, R9, RZ, PT ;  /* 0x000000ff0900720c */ /* 0x000fe20003f46270 */
[----:B------:R-:W-:Y:S02]  /*7290*/  IMAD.MOV R8, RZ, RZ, -R8 ;  /* 0x000000ffff087224 */ /* 0x000fe400078e0a08 */
[----:B------:R-:W-:Y:S02]  /*72a0*/  @!P5 IMAD.IADD R6, R6, 0x1, -R2 ;  /* 0x000000010606d824 */ /* 0x000fe400078e0a02 */
[C---:B------:R-:W-:Y:S02]  /*72b0*/  IMAD R0, R2.reuse, R7, R0 ;  /* 0x0000000702007224 */ /* 0x040fe400078e0200 */
[C---:B------:R-:W-:Y:S01]  /*72c0*/  IMAD R8, R2.reuse, R8, R5 ;  /* 0x0000000802087224 */ /* 0x040fe200078e0205 */
[----:B------:R-:W-:Y:S01]  /*72d0*/  ISETP.GT.U32.AND P5, PT, R2, R6, PT ;  /* 0x000000060200720c */ /* 0x000fe20003fa4070 */
[----:B------:R-:W-:-:S02]  /*72e0*/  IMAD.MOV.U32 R9, RZ, RZ, R17 ;  /* 0x000000ffff097224 */ /* 0x000fc400078e0011 */
[----:B------:R-:W-:Y:S01]  /*72f0*/  @!P4 IMAD.MOV R3, RZ, RZ, -R3 ;  /* 0x000000ffff03c224 */ /* 0x000fe200078e0a03 */
[----:B------:R-:W-:Y:S01]  /*7300*/  ISETP.GT.U32.AND P4, PT, R2, R0, PT ;  /* 0x000000000200720c */ /* 0x000fe20003f84070 */
[----:B------:R-:W-:Y:S01]  /*7310*/  @!P3 IMAD.IADD R18, R18, 0x1, -R2 ;  /* 0x000000011212b824 */ /* 0x000fe200078e0a02 */
[----:B------:R-:W-:Y:S01]  /*7320*/  ISETP.GE.AND P3, PT, R10, RZ, PT ;  /* 0x000000ff0a00720c */ /* 0x000fe20003f66270 */
[----:B------:R-:W-:Y:S02]  /*7330*/  IMAD.MOV.U32 R19, RZ, RZ, R4 ;  /* 0x000000ffff137224 */ /* 0x000fe400078e0004 */
[----:B0-----:R-:W-:Y:S02]  /*7340*/  IMAD.MOV.U32 R11, RZ, RZ, R15 ;  /* 0x000000ffff0b7224 */ /* 0x001fe400078e000f */
[----:B------:R-:W-:Y:S01]  /*7350*/  @!P6 IMAD.MOV R9, RZ, RZ, -R9 ;  /* 0x000000ffff09e224 */ /* 0x000fe200078e0a09 */
[C---:B------:R-:W-:Y:S01]  /*7360*/  ISETP.GT.U32.AND P6, PT, R2.reuse, R8, PT ;  /* 0x000000080200720c */ /* 0x040fe20003fc4070 */
[----:B------:R-:W-:Y:S01]  /*7370*/  @!P1 IMAD.MOV R19, RZ, RZ, -R19 ;  /* 0x000000ffff139224 */ /* 0x000fe200078e0a13 */
[----:B------:R-:W-:Y:S01]  /*7380*/  ISETP.GT.U32.AND P1, PT, R2, R18, PT ;  /* 0x000000120200720c */ /* 0x000fe20003f24070 */
[----:B------:R-:W-:-:S02]  /*7390*/  VIADD R4, R13, 0x7a ;  /* 0x0000007a0d047836 */ /* 0x000fc40000000000 */
[----:B------:R-:W-:Y:S01]  /*73a0*/  @!P0 IMAD.MOV R11, RZ, RZ, -R11 ;  /* 0x000000ffff0b8224 */ /* 0x000fe200078e0a0b */
[----:B------:R-:W-:Y:S01]  /*73b0*/  STL [R1+0x318], R19 ;  /* 0x0003181301007387 */ /* 0x000fe20000100800 */
[--C-:B------:R-:W-:Y:S01]  /*73c0*/  @!P5 IMAD.IADD R6, R6, 0x1, -R2.reuse ;  /* 0x000000010606d824 */ /* 0x100fe200078e0a02 */
[----:B------:R-:W-:Y:S01]  /*73d0*/  IABS R7, R4 ;  /* 0x0000000400077213 */ /* 0x000fe20000000000 */
[----:B------:R-:W-:Y:S01]  /*73e0*/  @!P4 IMAD.IADD R0, R0, 0x1, -R2 ;  /* 0x000000010000c824 */ /* 0x000fe200078e0a02 */
[----:B------:R-:W-:Y:S01]  /*73f0*/  STL [R1+0x314], R11 ;  /* 0x0003140b01007387 */ /* 0x000fe20000100800 */
[----:B------:R-:W-:Y:S01]  /*7400*/  ISETP.GE.AND P5, PT, R4, RZ, PT ;  /* 0x000000ff0400720c */ /* 0x000fe20003fa6270 */
[----:B------:R-:W-:Y:S01]  /*7410*/  VIADD R15, R13, 0x73 ;  /* 0x000000730d0f7836 */ /* 0x000fe20000000000 */
[----:B------:R-:W-:Y:S01]  /*7420*/  ISETP.GE.AND P0, PT, R14, RZ, PT ;  /* 0x000000ff0e00720c */ /* 0x000fe20003f06270 */
[----:B------:R0:W-:Y:S01]  /*7430*/  STL [R1+0x310], R3 ;  /* 0x0003100301007387 */ /* 0x0001e20000100800 */
[----:B------:R-:W-:-:S02]  /*7440*/  IMAD.MOV.U32 R4, RZ, RZ, R7 ;  /* 0x000000ffff047224 */ /* 0x000fc400078e0007 */
[--C-:B------:R-:W-:Y:S01]  /*7450*/  @!P6 IMAD.IADD R8, R8, 0x1, -R2.reuse ;  /* 0x000000010808e824 */ /* 0x100fe200078e0a02 */
[----:B------:R-:W-:Y:S01]  /*7460*/  ISETP.GT.U32.AND P6, PT, R2, R0, PT ;  /* 0x000000000200720c */ /* 0x000fe20003fc4070 */
[----:B------:R-:W-:Y:S01]  /*7470*/  @!P1 IMAD.IADD R18, R18, 0x1, -R2 ;  /* 0x0000000112129824 */ /* 0x000fe200078e0a02 */
[----:B------:R1:W-:Y:S01]  /*7480*/  STL [R1+0x30c], R9 ;  /* 0x00030c0901007387 */ /* 0x0003e20000100800 */
[C---:B------:R-:W-:Y:S01]  /*7490*/  VIADD R14, R13.reuse, 0x78 ;  /* 0x000000780d0e7836 */ /* 0x040fe20000000000 */
[----:B------:R-:W-:Y:S01]  /*74a0*/  ISETP.GE.AND P1, PT, R16, RZ, PT ;  /* 0x000000ff1000720c */ /* 0x000fe20003f26270 */
[C---:B------:R-:W-:Y:S02]  /*74b0*/  VIADD R16, R13.reuse, 0x74 ;  /* 0x000000740d107836 */ /* 0x040fe40000000000 */
[----:B0-----:R-:W-:-:S05]  /*74c0*/  VIADD R3, R13, 0x79 ;  /* 0x000000790d037836 */ /* 0x001fca0000000000 */
[----:B------:R-:W-:Y:S01]  /*74d0*/  IABS R5, R3 ;  /* 0x0000000300057213 */ /* 0x000fe20000000000 */
[----:B-1----:R-:W-:Y:S01]  /*74e0*/  IMAD.MOV.U32 R9, RZ, RZ, R18 ;  /* 0x000000ffff097224 */ /* 0x002fe200078e0012 */
[----:B------:R-:W-:Y:S01]  /*74f0*/  ISETP.GE.AND P4, PT, R3, RZ, PT ;  /* 0x000000ff0300720c */ /* 0x000fe20003f86270 */
[----:B------:R-:W-:-:S04]  /*7500*/  IMAD.HI.U32 R3, R23, R4, RZ ;  /* 0x0000000417037227 */ /* 0x000fc800078e00ff */
[----:B------:R-:W-:Y:S02]  /*7510*/  IMAD.MOV R3, RZ, RZ, -R3 ;  /* 0x000000ffff037224 */ /* 0x000fe400078e0a03 */
[----:B------:R-:W-:Y:S01]  /*7520*/  @!P2 IMAD.MOV R9, RZ, RZ, -R9 ;  /* 0x000000ffff09a224 */ /* 0x000fe200078e0a09 */
[C---:B------:R-:W-:Y:S01]  /*7530*/  ISETP.GT.U32.AND P2, PT, R2.reuse, R8, PT ;  /* 0x000000080200720c */ /* 0x040fe20003f44070 */
[----:B------:R-:W-:Y:S02]  /*7540*/  IMAD R3, R2, R3, R4 ;  /* 0x0000000302037224 */ /* 0x000fe400078e0204 */
[----:B------:R-:W-:Y:S01]  /*7550*/  IMAD.HI.U32 R7, R23, R5, RZ ;  /* 0x0000000517077227 */ /* 0x000fe200078e00ff */
[----:B------:R0:W-:Y:S03]  /*7560*/  STL [R1+0x308], R9 ;  /* 0x0003080901007387 */ /* 0x0001e60000100800 */
[----:B------:R-:W-:Y:S01]  /*7570*/  @!P6 IMAD.IADD R0, R0, 0x1, -R2 ;  /* 0x000000010000e824 */ /* 0x000fe200078e0a02 */
[----:B------:R-:W-:Y:S01]  /*7580*/  ISETP.GT.U32.AND P6, PT, R2, R3, PT ;  /* 0x000000030200720c */ /* 0x000fe20003fc4070 */
[----:B------:R-:W-:-:S02]  /*7590*/  VIADD R4, R13, 0x75 ;  /* 0x000000750d047836 */ /* 0x000fc40000000000 */
[----:B------:R-:W-:Y:S02]  /*75a0*/  IMAD.MOV.U32 R11, RZ, RZ, R0 ;  /* 0x000000ffff0b7224 */ /* 0x000fe400078e0000 */
[----:B------:R-:W-:Y:S02]  /*75b0*/  @!P2 IMAD.IADD R8, R8, 0x1, -R2 ;  /* 0x000000010808a824 */ /* 0x000fe400078e0a02 */
[----:B0-----:R-:W-:Y:S02]  /*75c0*/  IMAD.MOV.U32 R9, RZ, RZ, R6 ;  /* 0x000000ffff097224 */ /* 0x001fe400078e0006 */
[----:B------:R-:W-:Y:S02]  /*75d0*/  IMAD.MOV R6, RZ, RZ, -R7 ;  /* 0x000000ffff067224 */ /* 0x000fe400078e0a07 */
[----:B------:R-:W-:Y:S02]  /*75e0*/  @!P0 IMAD.MOV R11, RZ, RZ, -R11 ;  /* 0x000000ffff0b8224 */ /* 0x000fe400078e0a0b */
[----:B------:R-:W-:-:S02]  /*75f0*/  IMAD R5, R2, R6, R5 ;  /* 0x0000000602057224 */ /* 0x000fc400078e0205 */
[----:B------:R-:W-:Y:S01]  /*7600*/  @!P3 IMAD.MOV R9, RZ, RZ, -R9 ;  /* 0x000000ffff09b224 */ /* 0x000fe200078e0a09 */
[----:B------:R-:W-:Y:S01]  /*7610*/  ISETP.GE.AND P3, PT, R14, RZ, PT ;  /* 0x000000ff0e00720c */ /* 0x000fe20003f66270 */
[----:B------:R-:W-:Y:S01]  /*7620*/  @!P6 IMAD.IADD R3, R3, 0x1, -R2 ;  /* 0x000000010303e824 */ /* 0x000fe200078e0a02 */
[C---:B------:R-:W-:Y:S01]  /*7630*/  ISETP.GT.U32.AND P0, PT, R2.reuse, R5, PT ;  /* 0x000000050200720c */ /* 0x040fe20003f04070 */
[----:B------:R-:W-:Y:S01]  /*7640*/  VIADD R7, R13, 0x76 ;  /* 0x000000760d077836 */ /* 0x000fe20000000000 */
[----:B------:R-:W-:Y:S01]  /*7650*/  IABS R14, R14 ;  /* 0x0000000e000e7213 */ /* 0x000fe20000000000 */
[----:B------:R-:W-:Y:S01]  /*7660*/  IMAD.MOV.U32 R10, RZ, RZ, R8 ;  /* 0x000000ffff0a7224 */ /* 0x000fe200078e0008 */
[----:B------:R-:W-:Y:S01]  /*7670*/  ISETP.GT.U32.AND P6, PT, R2, R3, PT ;  /* 0x000000030200720c */ /* 0x000fe20003fc4070 */
[----:B------:R0:W-:Y:S02]  /*7680*/  STL [R1+0x304], R9 ;  /* 0x0003040901007387 */ /* 0x0001e40000100800 */
[----:B------:R-:W-:-:S02]  /*7690*/  IMAD.HI.U32 R6, R23, R14, RZ ;  /* 0x0000000e17067227 */ /* 0x000fc400078e00ff */
[----:B------:R-:W-:Y:S02]  /*76a0*/  STL [R1+0x300], R11 ;  /* 0x0003000b01007387 */ /* 0x000fe40000100800 */
[----:B------:R-:W-:Y:S01]  /*76b0*/  @!P1 IMAD.MOV R10, RZ, RZ, -R10 ;  /* 0x000000ffff0a9224 */ /* 0x000fe200078e0a0a */
[----:B------:R-:W-:Y:S01]  /*76c0*/  ISETP.GE.AND P1, PT, R7, RZ, PT ;  /* 0x000000ff0700720c */ /* 0x000fe20003f26270 */
[----:B------:R-:W-:Y:S01]  /*76d0*/  IMAD.MOV R0, RZ, RZ, -R6 ;  /* 0x000000ffff007224 */ /* 0x000fe200078e0a06 */
[----:B------:R-:W-:Y:S01]  /*76e0*/  IABS R7, R7 ;  /* 0x0000000700077213 */ /* 0x000fe20000000000 */
[----:B------:R-:W-:Y:S01]  /*76f0*/  @!P0 IMAD.IADD R5, R5, 0x1, -R2 ;  /* 0x0000000105058824 */ /* 0x000fe200078e0a02 */
[----:B------:R1:W-:Y:S01]  /*7700*/  STL [R1+0x2fc], R10 ;  /* 0x0002fc0a01007387 */ /* 0x0003e20000100800 */
[----:B0-----:R-:W-:Y:S02]  /*7710*/  VIADD R9, R13, 0x77 ;  /* 0x000000770d097836 */ /* 0x001fe40000000000 */
[C---:B------:R-:W-:Y:S01]  /*7720*/  IMAD R14, R2.reuse, R0, R14 ;  /* 0x00000000020e7224 */ /* 0x040fe200078e020e */
[----:B------:R-:W-:Y:S01]  /*7730*/  IABS R0, R4 ;  /* 0x0000000400007213 */ /* 0x000fe20000000000 */
[----:B------:R-:W-:Y:S01]  /*7740*/  @!P6 IMAD.IADD R3, R3, 0x1, -R2 ;  /* 0x000000010303e824 */ /* 0x000fe200078e0a02 */
[----:B------:R-:W-:-:S02]  /*7750*/  ISETP.GT.U32.AND P0, PT, R2, R5, PT ;  /* 0x000000050200720c */ /* 0x000fc40003f04070 */
[----:B------:R-:W-:Y:S01]  /*7760*/  ISETP.GE.AND P2, PT, R9, RZ, PT ;  /* 0x000000ff0900720c */ /* 0x000fe20003f46270 */
[C---:B------:R-:W-:Y:S01]  /*7770*/  IMAD.HI.U32 R8, R23.reuse, R0, RZ ;  /* 0x0000000017087227 */ /* 0x040fe200078e00ff */
[----:B------:R-:W-:Y:S02]  /*7780*/  IABS R9, R9 ;  /* 0x0000000900097213 */ /* 0x000fe40000000000 */
[----:B------:R-:W-:Y:S01]  /*7790*/  ISETP.GT.U32.AND P6, PT, R2, R14, PT ;  /* 0x0000000e0200720c */ /* 0x000fe20003fc4070 */
[----:B-1----:R-:W-:-:S04]  /*77a0*/  IMAD.HI.U32 R10, R23, R7, RZ ;  /* 0x00000007170a7227 */ /* 0x002fc800078e00ff */
[----:B------:R-:W-:Y:S02]  /*77b0*/  IMAD.MOV R10, RZ, RZ, -R10 ;  /* 0x000000ffff0a7224 */ /* 0x000fe400078e0a0a */
[----:B------:R-:W-:Y:S02]  /*77c0*/  IMAD.MOV.U32 R11, RZ, RZ, R3 ;  /* 0x000000ffff0b7224 */ /* 0x000fe400078e0003 */
[----:B------:R-:W-:-:S04]  /*77d0*/  IMAD.HI.U32 R6, R23, R9, RZ ;  /* 0x0000000917067227 */ /* 0x000fc800078e00ff */
[----:B------:R-:W-:Y:S02]  /*77e0*/  IMAD.MOV R8, RZ, RZ, -R8 ;  /* 0x000000ffff087224 */ /* 0x000fe400078e0a08 */
[C---:B------:R-:W-:Y:S01]  /*77f0*/  IMAD R3, R2.reuse, R10, R7 ;  /* 0x0000000a02037224 */ /* 0x040fe200078e0207 */
[----:B------:R-:W-:Y:S01]  /*7800*/  IABS R10, R15 ;  /* 0x0000000f000a7213 */ /* 0x000fe20000000000 */
[----:B------:R-:W-:Y:S02]  /*7810*/  IMAD.MOV R6, RZ, RZ, -R6 ;  /* 0x000000ffff067224 */ /* 0x000fe400078e0a06 */
[C---:B------:R-:W-:Y:S02]  /*7820*/  IMAD R0, R2.reuse, R8, R0 ;  /* 0x0000000802007224 */ /* 0x040fe400078e0200 */
[--C-:B------:R-:W-:Y:S01]  /*7830*/  @!P0 IMAD.IADD R5, R5, 0x1, -R2.reuse ;  /* 0x0000000105058824 */ /* 0x100fe200078e0a02 */
[C---:B------:R-:W-:Y:S01]  /*7840*/  ISETP.GT.U32.AND P0, PT, R2.reuse, R3, PT ;  /* 0x000000030200720c */ /* 0x040fe20003f04070 */
[----:B------:R-:W-:Y:S01]  /*7850*/  IMAD R9, R2, R6, R9 ;  /* 0x0000000602097224 */ /* 0x000fe200078e0209 */
[----:B------:R-:W-:Y:S01]  /*7860*/  IABS R6, R16 ;  /* 0x0000001000067213 */ /* 0x000fe20000000000 */
[----:B------:R-:W-:Y:S01]  /*7870*/  @!P6 IMAD.IADD R14, R14, 0x1, -R2 ;  /* 0x000000010e0ee824 */ /* 0x000fe200078e0a02 */
[C---:B------:R-:W-:Y:S01]  /*7880*/  ISETP.GT.U32.AND P6, PT, R2.reuse, R0, PT ;  /* 0x000000000200720c */ /* 0x040fe20003fc4070 */
[----:B------:R-:W-:Y:S01]  /*7890*/  @!P5 IMAD.MOV R11, RZ, RZ, -R11 ;  /* 0x000000ffff0bd224 */ /* 0x000fe200078e0a0b */
[----:B------:R-:W-:Y:S01]  /*78a0*/  ISETP.GT.U32.AND P5, PT, R2, R9, PT ;  /* 0x000000090200720c */ /* 0x000fe20003fa4070 */
[----:B------:R-:W-:-:S03]  /*78b0*/  IMAD.HI.U32 R17, R23, R10, RZ ;  /* 0x0000000a17117227 */ /* 0x000fc600078e00ff */
[----:B------:R0:W-:Y:S01]  /*78c0*/  STL [R1+0x2e8], R11 ;  /* 0x0002e80b01007387 */ /* 0x0001e20000100800 */
[----:B------:R-:W-:Y:S02]  /*78d0*/  IMAD.MOV R17, RZ, RZ, -R17 ;  /* 0x000000ffff117224 */ /* 0x000fe400078e0a11 */
[----:B------:R-:W-:Y:S02]  /*78e0*/  @!P0 IMAD.IADD R3, R3, 0x1, -R2 ;  /* 0x0000000103038824 */ /* 0x000fe400078e0a02 */
[----:B------:R-:W-:-:S04]  /*78f0*/  IMAD.HI.U32 R7, R23, R6, RZ ;  /* 0x0000000617077227 */ /* 0x000fc800078e00ff */
[--C-:B------:R-:W-:Y:S01]  /*7900*/  @!P6 IMAD.IADD R0, R0, 0x1, -R2.reuse ;  /* 0x000000010000e824 */ /* 0x100fe200078e0a02 */
[C---:B------:R-:W-:Y:S01]  /*7910*/  ISETP.GT.U32.AND P6, PT, R2.reuse, R3, PT ;  /* 0x000000030200720c */ /* 0x040fe20003fc4070 */
[----:B------:R-:W-:Y:S01]  /*7920*/  @!P5 IMAD.IADD R9, R9, 0x1, -R2 ;  /* 0x000000010909d824 */ /* 0x000fe200078e0a02 */
[C---:B------:R-:W-:Y:S01]  /*7930*/  ISETP.GT.U32.AND P5, PT, R2.reuse, R14, PT ;  /* 0x0000000e0200720c */ /* 0x040fe20003fa4070 */
[----:B------:R-:W-:Y:S02]  /*7940*/  IMAD.MOV.U32 R18, RZ, RZ, R5 ;  /* 0x000000ffff127224 */ /* 0x000fe400078e0005 */
[C---:B------:R-:W-:Y:S01]  /*7950*/  IMAD R10, R2.reuse, R17, R10 ;  /* 0x00000011020a7224 */ /* 0x040fe200078e020a */
[C---:B------:R-:W-:Y:S01]  /*7960*/  ISETP.GT.U32.AND P0, PT, R2.reuse, R9, PT ;  /* 0x000000090200720c */ /* 0x040fe20003f04070 */
[----:B------:R-:W-:Y:S02]  /*7970*/  IMAD.MOV R7, RZ, RZ, -R7 ;  /* 0x000000ffff077224 */ /* 0x000fe400078e0a07 */
[----:B------:R-:W-:Y:S01]  /*7980*/  @!P4 IMAD.MOV R18, RZ, RZ, -R18 ;  /* 0x000000ffff12c224 */ /* 0x000fe200078e0a12 */
[C---:B------:R-:W-:Y:S01]  /*7990*/  ISETP.GT.U32.AND P4, PT, R2.reuse, R0, PT ;  /* 0x000000000200720c */ /* 0x040fe20003f84070 */
[----:B------:R-:W-:-:S02]  /*79a0*/  IMAD R6, R2, R7, R6 ;  /* 0x0000000702067224 */ /* 0x000fc400078e0206 */
[--C-:B------:R-:W-:Y:S01]  /*79b0*/  @!P6 IMAD.IADD R3, R3, 0x1, -R2.reuse ;  /* 0x000000010303e824 */ /* 0x100fe200078e0a02 */
[----:B------:R-:W-:Y:S01]  /*79c0*/  ISETP.GT.U32.AND P6, PT, R2, R10, PT ;  /* 0x0000000a0200720c */ /* 0x000fe20003fc4070 */
[--C-:B------:R-:W-:Y:S01]  /*79d0*/  @!P5 IMAD.IADD R14, R14, 0x1, -R2.reuse ;  /* 0x000000010e0ed824 */ /* 0x100fe200078e0a02 */
[----:B------:R-:W-:Y:S01]  /*79e0*/  ISETP.GT.U32.AND P5, PT, R2, R6, PT ;  /* 0x000000060200720c */ /* 0x000fe20003fa4070 */
[----:B0-----:R-:W-:Y:S01]  /*79f0*/  VIADD R11, R13, 0x72 ;  /* 0x000000720d0b7836 */ /* 0x001fe20000000000 */
[----:B------:R0:W-:Y:S01]  /*7a00*/  STL [R1+0x2d4], R18 ;  /* 0x0002d41201007387 */ /* 0x0001e20000100800 */
[--C-:B------:R-:W-:Y:S01]  /*7a10*/  @!P0 IMAD.IADD R9, R9, 0x1, -R2.reuse ;  /* 0x0000000109098824 */ /* 0x100fe200078e0a02 */
[----:B------:R-:W-:Y:S01]  /*7a20*/  ISETP.GE.AND P0, PT, R4, RZ, PT ;  /* 0x000000ff0400720c */ /* 0x000fe20003f06270 */
[----:B------:R-:W-:Y:S01]  /*7a30*/  VIADD R4, R13, 0x70 ;  /* 0x000000700d047836 */ /* 0x000fe20000000000 */
[----:B------:R-:W-:Y:S01]  /*7a40*/  IABS R8, R11 ;  /* 0x0000000b00087213 */ /* 0x000fe20000000000 */
[----:B------:R-:W-:Y:S01]  /*7a50*/  @!P4 IMAD.IADD R0, R0, 0x1, -R2 ;  /* 0x000000010000c824 */ /* 0x000fe200078e0a02 */
[----:B------:R-:W-:Y:S01]  /*7a60*/  ISETP.GE.AND P4, PT, R16, RZ, PT ;  /* 0x000000ff1000720c */ /* 0x000fe20003f86270 */
[----:B------:R-:W-:Y:S01]  /*7a70*/  IMAD.MOV.U32 R20, RZ, RZ, R14 ;  /* 0x000000ffff147224 */ /* 0x000fe200078e000e */
[----:B------:R-:W-:Y:S01]  /*7a80*/  IABS R16, R4 ;  /* 0x0000000400107213 */ /* 0x000fe20000000000 */
[----:B------:R-:W-:-:S02]  /*7a90*/  @!P6 IMAD.IADD R10, R10, 0x1, -R2 ;  /* 0x000000010a0ae824 */ /* 0x000fc400078e0a02 */
[----:B------:R-:W-:Y:S01]  /*7aa0*/  @!P5 IMAD.IADD R6, R6, 0x1, -R2 ;  /* 0x000000010606d824 */ /* 0x000fe200078e0a02 */
[----:B------:R-:W-:Y:S01]  /*7ab0*/  ISETP.GE.AND P5, PT, R15, RZ, PT ;  /* 0x000000ff0f00720c */ /* 0x000fe20003fa6270 */
[----:B------:R-:W-:Y:S01]  /*7ac0*/  IMAD.HI.U32 R14, R23, R16, RZ ;  /* 0x00000010170e7227 */ /* 0x000fe200078e00ff */
[----:B------:R-:W-:-:S03]  /*7ad0*/  ISETP.GT.U32.AND P6, PT, R2, R10, PT ;  /* 0x0000000a0200720c */ /* 0x000fc60003fc4070 */
[----:B------:R-:W-:Y:S02]  /*7ae0*/  VIADD R7, R13, 0x71 ;  /* 0x000000710d077836 */ /* 0x000fe40000000000 */
[----:B------:R-:W-:Y:S01]  /*7af0*/  @!P3 IMAD.MOV R20, RZ, RZ, -R20 ;  /* 0x000000ffff14b224 */ /* 0x000fe200078e0a14 */
[C---:B------:R-:W-:Y:S01]  /*7b00*/  ISETP.GT.U32.AND P3, PT, R2.reuse, R6, PT ;  /* 0x000000060200720c */ /* 0x040fe20003f64070 */
[----:B------:R-:W-:Y:S01]  /*7b10*/  IMAD.MOV R14, RZ, RZ, -R14 ;  /* 0x000000ffff0e7224 */ /* 0x000fe200078e0a0e */
[----:B------:R-:W-:Y:S01]  /*7b20*/  IABS R5, R7 ;  /* 0x0000000700057213 */ /* 0x000fe20000000000 */
[----:B------:R-:W-:Y:S01]  /*7b30*/  IMAD.HI.U32 R17, R23, R8, RZ ;  /* 0x0000000817117227 */ /* 0x000fe200078e00ff */
[----:B------:R-:W-:Y:S03]  /*7b40*/  STL [R1+0x2d0], R20 ;  /* 0x0002d01401007387 */ /* 0x000fe60000100800 */
[----:B------:R-:W-:-:S02]  /*7b50*/  IMAD R16, R2, R14, R16 ;  /* 0x0000000e02107224 */ /* 0x000fc400078e0210 */
[----:B------:R-:W-:Y:S02]  /*7b60*/  IMAD.MOV R17, RZ, RZ, -R17 ;  /* 0x000000ffff117224 */ /* 0x000fe400078e0a11 */
[----:B------:R-:W-:Y:S02]  /*7b70*/  IMAD.MOV.U32 R19, RZ, RZ, R9 ;  /* 0x000000ffff137224 */ /* 0x000fe400078e0009 */
[----:B------:R-:W-:Y:S01]  /*7b80*/  @!P6 IMAD.IADD R10, R10, 0x1, -R2 ;  /* 0x000000010a0ae824 */ /* 0x000fe200078e0a02 */
[----:B------:R-:W-:Y:S01]  /*7b90*/  ISETP.GT.U32.AND P6, PT, R2, R16, PT ;  /* 0x000000100200720c */ /* 0x000fe20003fc4070 */
[----:B0-----:R-:W-:-:S04]  /*7ba0*/  IMAD.HI.U32 R18, R23, R5, RZ ;  /* 0x0000000517127227 */ /* 0x001fc800078e00ff */
[C---:B------:R-:W-:Y:S02]  /*7bb0*/  IMAD R8, R2.reuse, R17, R8 ;  /* 0x0000001102087224 */ /* 0x040fe400078e0208 */
[----:B------:R-:W-:Y:S02]  /*7bc0*/  @!P2 IMAD.MOV R19, RZ, RZ, -R19 ;  /* 0x000000ffff13a224 */ /* 0x000fe400078e0a13 */
[----:B------:R-:W-:Y:S01]  /*7bd0*/  @!P1 IMAD.MOV R3, RZ, RZ, -R3 ;  /* 0x000000ffff039224 */ /* 0x000fe200078e0a03 */
[----:B------:R-:W-:Y:S01]  /*7be0*/  ISETP.GT.U32.AND P2, PT, R2, R8, PT ;  /* 0x000000080200720c */ /* 0x000fe20003f44070 */
[----:B------:R-:W-:Y:S01]  /*7bf0*/  @!P0 IMAD.MOV R0, RZ, RZ, -R0 ;  /* 0x000000ffff008224 */ /* 0x000fe200078e0a00 */
[----:B------:R-:W-:Y:S01]  /*7c00*/  STL [R1+0x2cc], R19 ;  /* 0x0002cc1301007387 */ /* 0x000fe20000100800 */
[----:B------:R-:W-:Y:S01]  /*7c10*/  IMAD.MOV R18, RZ, RZ, -R18 ;  /* 0x000000ffff127224 */ /* 0x000fe200078e0a12 */
[----:B------:R-:W-:Y:S01]  /*7c20*/  ISETP.GE.AND P1, PT, R11, RZ, PT ;  /* 0x000000ff0b00720c */ /* 0x000fe20003f26270 */
[----:B------:R-:W-:Y:S01]  /*7c30*/  @!P3 IMAD.IADD R6, R6, 0x1, -R2 ;  /* 0x000000010606b824 */ /* 0x000fe200078e0a02 */
[----:B------:R-:W-:Y:S01]  /*7c40*/  STL [R1+0x2c8], R3 ;  /* 0x0002c80301007387 */ /* 0x000fe20000100800 */
[----:B------:R-:W-:Y:S01]  /*7c50*/  IMAD R5, R2, R18, R5 ;  /* 0x0000001202057224 */ /* 0x000fe200078e0205 */
[----:B------:R-:W-:Y:S01]  /*7c60*/  ISETP.GE.AND P3, PT, R7, RZ, PT ;  /* 0x000000ff0700720c */ /* 0x000fe20003f66270 */
[----:B------:R-:W-:Y:S01]  /*7c70*/  IMAD.MOV.U32 R9, RZ, RZ, R6 ;  /* 0x000000ffff097224 */ /* 0x000fe200078e0006 */
[----:B------:R0:W-:Y:S01]  /*7c80*/  STL [R1+0x2c4], R0 ;  /* 0x0002c40001007387 */ /* 0x0001e20000100800 */
[----:B------:R-:W-:Y:S01]  /*7c90*/  @!P6 IMAD.IADD R16, R16, 0x1, -R2 ;  /* 0x000000011010e824 */ /* 0x000fe200078e0a02 */
[----:B------:R-:W-:Y:S01]  /*7ca0*/  ISETP.GT.U32.AND P0, PT, R2, R5, PT ;  /* 0x000000050200720c */ /* 0x000fe20003f04070 */
[----:B------:R-:W-:-:S02]  /*7cb0*/  @!P4 IMAD.MOV R9, RZ, RZ, -R9 ;  /* 0x000000ffff09c224 */ /* 0x000fc400078e0a09 */
[C---:B------:R-:W-:Y:S01]  /*7cc0*/  VIADD R15, R13.reuse, 0x6f ;  /* 0x0000006f0d0f7836 */ /* 0x040fe20000000000 */
[----:B------:R-:W-:Y:S01]  /*7cd0*/  ISETP.GT.U32.AND P6, PT, R2, R16, PT ;  /* 0x000000100200720c */ /* 0x000fe20003fc4070 */
[----:B------:R-:W-:Y:S01]  /*7ce0*/  @!P2 IMAD.IADD R8, R8, 0x1, -R2 ;  /* 0x000000010808a824 */ /* 0x000fe200078e0a02 */
[----:B------:R1:W-:Y:S01]  /*7cf0*/  STL [R1+0x2c0], R9 ;  /* 0x0002c00901007387 */ /* 0x0003e20000100800 */
[----:B------:R-:W-:Y:S01]  /*7d00*/  ISETP.GE.AND P2, PT, R4, RZ, PT ;  /* 0x000000ff0400720c */ /* 0x000fe20003f46270 */
[C---:B0-----:R-:W-:Y:S01]  /*7d10*/  VIADD R0, R13.reuse, 0x6e ;  /* 0x0000006e0d007836 */ /* 0x041fe20000000000 */
[----:B------:R-:W-:Y:S01]  /*7d20*/  IABS R11, R15 ;  /* 0x0000000f000b7213 */ /* 0x000fe20000000000 */
[C---:B------:R-:W-:Y:S01]  /*7d30*/  VIADD R7, R13.reuse, 0x6c ;  /* 0x0000006c0d077836 */ /* 0x040fe20000000000 */
[----:B------:R-:W-:Y:S01]  /*7d40*/  ISETP.GT.U32.AND P4, PT, R2, R8, PT ;  /* 0x000000080200720c */ /* 0x000fe20003f84070 */
[----:B------:R-:W-:Y:S01]  /*7d50*/  VIADD R3, R13, 0x6d ;  /* 0x0000006d0d037836 */ /* 0x000fe20000000000 */
[----:B------:R-:W-:Y:S01]  /*7d60*/  IABS R14, R0 ;  /* 0x00000000000e7213 */ /* 0x000fe20000000000 */
[----:B------:R-:W-:-:S03]  /*7d70*/  IMAD.HI.U32 R4, R23, R11, RZ ;  /* 0x0000000b17047227 */ /* 0x000fc600078e00ff */
[----:B------:R-:W-:Y:S01]  /*7d80*/  IABS R6, R3 ;  /* 0x0000000300067213 */ /* 0x000fe20000000000 */
[----:B-1----:R-:W-:-:S04]  /*7d90*/  IMAD.HI.U32 R9, R23, R14, RZ ;  /* 0x0000000e17097227 */ /* 0x002fc800078e00ff */
[----:B------:R-:W-:Y:S02]  /*7da0*/  IMAD.MOV R17, RZ, RZ, -R9 ;  /* 0x000000ffff117224 */ /* 0x000fe400078e0a09 */
[----:B------:R-:W-:Y:S02]  /*7db0*/  @!P0 IMAD.IADD R5, R5, 0x1, -R2 ;  /* 0x0000000105058824 */ /* 0x000fe400078e0a02 */
[C---:B------:R-:W-:Y:S02]  /*7dc0*/  IMAD R14, R2.reuse, R17, R14 ;  /* 0x00000011020e7224 */ /* 0x040fe400078e020e */
[----:B------:R-:W-:Y:S01]  /*7dd0*/  IMAD.MOV R4, RZ, RZ, -R4 ;  /* 0x000000ffff047224 */ /* 0x000fe200078e0a04 */
[----:B------:R-:W-:Y:S01]  /*7de0*/  ISETP.GT.U32.AND P0, PT, R2, R5, PT ;  /* 0x000000050200720c */ /* 0x000fe20003f04070 */
[--C-:B------:R-:W-:Y:S01]  /*7df0*/  @!P6 IMAD.IADD R16, R16, 0x1, -R2.reuse ;  /* 0x000000011010e824 */ /* 0x100fe200078e0a02 */
[C---:B------:R-:W-:Y:S01]  /*7e00*/  ISETP.GT.U32.AND P6, PT, R2.reuse, R14, PT ;  /* 0x0000000e0200720c */ /* 0x040fe20003fc4070 */
[----:B------:R-:W-:Y:S01]  /*7e10*/  IMAD R4, R2, R4, R11 ;  /* 0x0000000402047224 */ /* 0x000fe200078e020b */
[----:B------:R-:W-:Y:S01]  /*7e20*/  IABS R11, R7 ;  /* 0x00000007000b7213 */ /* 0x000fe20000000000 */
[----:B------:R-:W-:-:S02]  /*7e30*/  @!P4 IMAD.IADD R8, R8, 0x1, -R2 ;  /* 0x000000010808c824 */ /* 0x000fc400078e0a02 */
[----:B------:R-:W-:Y:S01]  /*7e40*/  IMAD.MOV.U32 R20, RZ, RZ, R10 ;  /* 0x000000ffff147224 */ /* 0x000fe200078e000a */
[----:B------:R-:W-:Y:S01]  /*7e50*/  ISETP.GT.U32.AND P4, PT, R2, R4, PT ;  /* 0x000000040200720c */ /* 0x000fe20003f84070 */
[----:B------:R-:W-:Y:S02]  /*7e60*/  IMAD.MOV.U32 R9, RZ, RZ, R11 ;  /* 0x000000ffff097224 */ /* 0x000fe400078e000b */
[----:B------:R-:W-:Y:S02]  /*7e70*/  VIADD R11, R13, 0x6b ;  /* 0x0000006b0d0b7836 */ /* 0x000fe40000000000 */
[----:B------:R-:W-:Y:S01]  /*7e80*/  @!P0 IMAD.IADD R5, R5, 0x1, -R2 ;  /* 0x0000000105058824 */ /* 0x000fe200078e0a02 */
[----:B------:R-:W-:Y:S01]  /*7e90*/  ISETP.GE.AND P0, PT, R15, RZ, PT ;  /* 0x000000ff0f00720c */ /* 0x000fe20003f06270 */
[----:B------:R-:W-:Y:S01]  /*7ea0*/  IMAD.HI.U32 R18, R23, R9, RZ ;  /* 0x0000000917127227 */ /* 0x000fe200078e00ff */
[----:B------:R-:W-:-:S03]  /*7eb0*/  IABS R15, R11 ;  /* 0x0000000b000f7213 */ /* 0x000fc60000000000 */
[----:B------:R-:W-:Y:S02]  /*7ec0*/  @!P6 IMAD.IADD R14, R14, 0x1, -R2 ;  /* 0x000000010e0ee824 */ /* 0x000fe400078e0a02 */
[----:B------:R-:W-:Y:S02]  /*7ed0*/  IMAD.MOV R18, RZ, RZ, -R18 ;  /* 0x000000ffff127224 */ /* 0x000fe400078e0a12 */
[----:B------:R-:W-:Y:S01]  /*7ee0*/  @!P4 IMAD.IADD R4, R4, 0x1, -R2 ;  /* 0x000000010404c824 */ /* 0x000fe200078e0a02 */
[----:B------:R-:W-:Y:S01]  /*7ef0*/  ISETP.GT.U32.AND P6, PT, R2, R14, PT ;  /* 0x0000000e0200720c */ /* 0x000fe20003fc4070 */
[----:B------:R-:W-:Y:S01]  /*7f00*/  IMAD.HI.U32 R10, R23, R15, RZ ;  /* 0x0000000f170a7227 */ /* 0x000fe200078e00ff */
[----:B------:R-:W-:-:S03]  /*7f10*/  ISETP.GE.AND P4, PT, R0, RZ, PT ;  /* 0x000000ff0000720c */ /* 0x000fc60003f86270 */
[----:B------:R-:W-:Y:S02]  /*7f20*/  IMAD.MOV.U32 R19, RZ, RZ, R8 ;  /* 0x000000ffff137224 */ /* 0x000fe400078e0008 */
[----:B------:R-:W-:Y:S02]  /*7f30*/  IMAD.MOV.U32 R8, RZ, RZ, R5 ;  /* 0x000000ffff087224 */ /* 0x000fe400078e0005 */
[----:B------:R-:W-:Y:S02]  /*7f40*/  IMAD R9, R2, R18, R9 ;  /* 0x0000001202097224 */ /* 0x000fe400078e0209 */
[----:B------:R-:W-:Y:S02]  /*7f50*/  IMAD.MOV.U32 R5, RZ, RZ, R16 ;  /* 0x000000ffff057224 */ /* 0x000fe400078e0010 */
[----:B------:R-:W-:-:S04]  /*7f60*/  IMAD.HI.U32 R17, R23, R6, RZ ;  /* 0x0000000617117227 */ /* 0x000fc800078e00ff */
[----:B------:R-:W-:Y:S01]  /*7f70*/  @!P5 IMAD.MOV R20, RZ, RZ, -R20 ;  /* 0x000000ffff14d224 */ /* 0x000fe200078e0a14 */
[C---:B------:R-:W-:Y:S01]  /*7f80*/  ISETP.GT.U32.AND P5, PT, R2.reuse, R4, PT ;  /* 0x000000040200720c */ /* 0x040fe20003fa4070 */
[----:B------:R-:W-:Y:S02]  /*7f90*/  IMAD.MOV R10, RZ, RZ, -R10 ;  /* 0x000000ffff0a7224 */ /* 0x000fe400078e0a0a */
[----:B------:R-:W-:Y:S01]  /*7fa0*/  @!P2 IMAD.MOV R5, RZ, RZ, -R5 ;  /* 0x000000ffff05a224 */ /* 0x000fe200078e0a05 */
[C---:B------:R-:W-:Y:S01]  /*7fb0*/  ISETP.GT.U32.AND P2, PT, R2.reuse, R9, PT ;  /* 0x000000090200720c */ /* 0x040fe20003f44070 */
[----:B------:R-:W-:Y:S01]  /*7fc0*/  IMAD.MOV R17, RZ, RZ, -R17 ;  /* 0x000000ffff117224 */ /* 0x000fe200078e0a11 */
[----:B------:R-:W-:Y:S01]  /*7fd0*/  STL [R1+0x2bc], R20 ;  /* 0x0002bc1401007387 */ /* 0x000fe20000100800 */
[C---:B------:R-:W-:Y:S02]  /*7fe0*/  IMAD R15, R2.reuse, R10, R15 ;  /* 0x0000000a020f7224 */ /* 0x040fe400078e020f */
[----:B------:R-:W-:-:S02]  /*7ff0*/  IMAD R6, R2, R17, R6 ;  /* 0x0000001102067224 */ /* 0x000fc400078e0206 */
[----:B------:R-:W-:Y:S01]  /*8000*/  @!P6 IMAD.IADD R14, R14, 0x1, -R2 ;  /* 0x000000010e0ee824 */ /* 0x000fe200078e0a02 */
[C---:B------:R-:W-:Y:S01]  /*8010*/  ISETP.GT.U32.AND P6, PT, R2.reuse, R15, PT ;  /* 0x0000000f0200720c */ /* 0x040fe20003fc4070 */
[----:B------:R-:W-:Y:S01]  /*8020*/  @!P1 IMAD.MOV R19, RZ, RZ, -R19 ;  /* 0x000000ffff139224 */ /* 0x000fe200078e0a13 */
[----:B------:R-:W-:Y:S01]  /*8030*/  ISETP.GT.U32.AND P1, PT, R2, R6, PT ;  /* 0x000000060200720c */ /* 0x000fe20003f24070 */
[----:B------:R-:W-:Y:S01]  /*8040*/  @!P3 IMAD.MOV R8, RZ, RZ, -R8 ;  /* 0x000000ffff08b224 */ /* 0x000fe200078e0a08 */
[----:B------:R-:W-:Y:S01]  /*8050*/  ISETP.GE.AND P3, PT, R3, RZ, PT ;  /* 0x000000ff0300720c */ /* 0x000fe20003f66270 */
[--C-:B------:R-:W-:Y:S01]  /*8060*/  @!P5 IMAD.IADD R4, R4, 0x1, -R2.reuse ;  /* 0x000000010404d824 */ /* 0x100fe200078e0a02 */
[----:B------:R0:W-:Y:S01]  /*8070*/  STL [R1+0x2b8], R19 ;  /* 0x0002b81301007387 */ /* 0x0001e20000100800 */
[--C-:B------:R-:W-:Y:S01]  /*8080*/  @!P2 IMAD.IADD R9, R9, 0x1, -R2.reuse ;  /* 0x000000010909a824 */ /* 0x100fe200078e0a02 */
[----:B------:R-:W-:Y:S01]  /*8090*/  ISETP.GE.AND P5, PT, R7, RZ, PT ;  /* 0x000000ff0700720c */ /* 0x000fe20003fa6270 */
[C---:B------:R-:W-:Y:S01]  /*80a0*/  VIADD R0, R13.reuse, 0x6a ;  /* 0x0000006a0d007836 */ /* 0x040fe20000000000 */
[----:B------:R1:W-:Y:S01]  /*80b0*/  STL [R1+0x2b4], R8 ;  /* 0x0002b40801007387 */ /* 0x0003e20000100800 */
[----:B------:R-:W-:Y:S01]  /*80c0*/  VIADD R10, R13, 0x68 ;  /* 0x000000680d0a7836 */ /* 0x000fe20000000000 */
[----:B------:R-:W-:Y:S01]  /*80d0*/  ISETP.GT.U32.AND P2, PT, R2, R9, PT ;  /* 0x000000090200720c */ /* 0x000fe20003f44070 */
[--C-:B------:R-:W-:Y:S01]  /*80e0*/  @!P6 IMAD.IADD R15, R15, 0x1, -R2.reuse ;  /* 0x000000010f0fe824 */ /* 0x100fe200078e0a02 */
[----:B------:R3:W-:Y:S01]  /*80f0*/  STL [R1+0x2b0], R5 ;  /* 0x0002b00501007387 */ /* 0x0007e20000100800 */
[----:B------:R-:W-:Y:S01]  /*8100*/  @!P1 IMAD.IADD R6, R6, 0x1, -R2 ;  /* 0x0000000106069824 */ /* 0x000fe200078e0a02 */
[----:B------:R-:W-:Y:S01]  /*8110*/  IABS R17, R0 ;  /* 0x0000000000117213 */ /* 0x000fe20000000000 */
[----:B0-----:R-:W-:Y:S01]  /*8120*/  VIADD R19, R13, 0x56 ;  /* 0x000000560d137836 */ /* 0x001fe20000000000 */
[----:B------:R-:W-:Y:S01]  /*8130*/  ISETP.GT.U32.AND P6, PT, R2, R15, PT ;  /* 0x0000000f0200720c */ /* 0x000fe20003fc4070 */
[----:B-1----:R-:W-:Y:S01]  /*8140*/  IMAD.MOV.U32 R8, RZ, RZ, R4 ;  /* 0x000000ffff087224 */ /* 0x002fe200078e0004 */
[----:B------:R-:W-:Y:S01]  /*8150*/  ISETP.GE.AND P1, PT, R11, RZ, PT ;  /* 0x000000ff0b00720c */ /* 0x000fe20003f26270 */
[----:B------:R-:W-:Y:S01]  /*8160*/  IMAD.HI.U32 R3, R23, R17, RZ ;  /* 0x0000001117037227 */ /* 0x000fe200078e00ff */
[----:B------:R-:W-:-:S03]  /*8170*/  IABS R4, R10 ;  /* 0x0000000a00047213 */ /* 0x000fc60000000000 */
[----:B---3--:R-:W-:Y:S02]  /*8180*/  VIADD R5, R13, 0x69 ;  /* 0x000000690d057836 */ /* 0x008fe40000000000 */
[----:B------:R-:W-:Y:S01]  /*8190*/  @!P0 IMAD.MOV R8, RZ, RZ, -R8 ;  /* 0x000000ffff088224 */ /* 0x000fe200078e0a08 */
[C---:B------:R-:W-:Y:S01]  /*81a0*/  ISETP.GT.U32.AND P0, PT, R2.reuse, R6, PT ;  /* 0x000000060200720c */ /* 0x040fe20003f04070 */
[--C-:B------:R-:W-:Y:S01]  /*81b0*/  @!P2 IMAD.IADD R9, R9, 0x1, -R2.reuse ;  /* 0x000000010909a824 */ /* 0x100fe200078e0a02 */
[----:B------:R-:W-:Y:S01]  /*81c0*/  IABS R7, R5 ;  /* 0x0000000500077213 */ /* 0x000fe20000000000 */
[----:B------:R-:W-:Y:S01]  /*81d0*/  IMAD.MOV R3, RZ, RZ, -R3 ;  /* 0x000000ffff037224 */ /* 0x000fe200078e0a03 */
[----:B------:R0:W-:Y:S01]  /*81e0*/  STL [R1+0x2ac], R8 ;  /* 0x0002ac0801007387 */ /* 0x0001e20000100800 */
[----:B------:R-:W-:Y:S01]  /*81f0*/  ISETP.GE.AND P2, PT, R5, RZ, PT ;  /* 0x000000ff0500720c */ /* 0x000fe20003f46270 */
[----:B------:R-:W-:Y:S02]  /*8200*/  @!P6 IMAD.IADD R15, R15, 0x1, -R2 ;  /* 0x000000010f0fe824 */ /* 0x000fe400078e0a02 */
[----:B------:R-:W-:-:S02]  /*8210*/  IMAD R3, R2, R3, R17 ;  /* 0x0000000302037224 */ /* 0x000fc400078e0211 */
[----:B------:R-:W-:Y:S02]  /*8220*/  IMAD.MOV.U32 R11, RZ, RZ, R14 ;  /* 0x000000ffff0b7224 */ /* 0x000fe400078e000e */
[----:B------:R-:W-:-:S04]  /*8230*/  IMAD.HI.U32 R14, R23, R4, RZ ;  /* 0x00000004170e7227 */ /* 0x000fc800078e00ff */
[----:B0-----:R-:W-:-:S04]  /*8240*/  IMAD.HI.U32 R8, R23, R7, RZ ;  /* 0x0000000717087227 */ /* 0x001fc800078e00ff */
[----:B------:R-:W-:Y:S02]  /*8250*/  IMAD.MOV R8, RZ, RZ, -R8 ;  /* 0x000000ffff087224 */ /* 0x000fe400078e0a08 */
[----:B------:R-:W-:Y:S01]  /*8260*/  @!P0 IMAD.IADD R6, R6, 0x1, -R2 ;  /* 0x0000000106068824 */ /* 0x000fe200078e0a02 */
[C---:B------:R-:W-:Y:S01]  /*8270*/  ISETP.GT.U32.AND P0, PT, R2.reuse, R3, PT ;  /* 0x000000030200720c */ /* 0x040fe20003f04070 */
[----:B------:R-:W-:Y:S02]  /*8280*/  IMAD R5, R2, R8, R7 ;  /* 0x0000000802057224 */ /* 0x000fe400078e0207 */
[----:B------:R-:W-:Y:S01]  /*8290*/  @!P4 IMAD.MOV R11, RZ, RZ, -R11 ;  /* 0x000000ffff0bc224 */ /* 0x000fe200078e0a0b */
[----:B------:R-:W-:Y:S01]  /*82a0*/  ISETP.GE.AND P4, PT, R0, RZ, PT ;  /* 0x000000ff0000720c */ /* 0x000fe20003f86270 */
[C---:B------:R-:W-:Y:S01]  /*82b0*/  VIADD R0, R13.reuse, 0x67 ;  /* 0x000000670d007836 */ /* 0x040fe20000000000 */
[----:B------:R-:W-:Y:S01]  /*82c0*/  ISETP.GT.U32.AND P6, PT, R2, R5, PT ;  /* 0x000000050200720c */ /* 0x000fe20003fc4070 */
[----:B------:R-:W-:Y:S01]  /*82d0*/  IMAD.MOV.U32 R16, RZ, RZ, R6 ;  /* 0x000000ffff107224 */ /* 0x000fe200078e0006 */
[----:B------:R0:W-:Y:S01]  /*82e0*/  STL [R1+0x2a8], R11 ;  /* 0x0002a80b01007387 */ /* 0x0001e20000100800 */
[----:B------:R-:W-:Y:S01]  /*82f0*/  VIADD R8, R13, 0x66 ;  /* 0x000000660d087836 */ /* 0x000fe20000000000 */
[----:B------:R-:W-:Y:S01]  /*8300*/  IABS R7, R0 ;  /* 0x0000000000077213 */ /* 0x000fe20000000000 */
[----:B------:R-:W-:Y:S01]  /*8310*/  @!P3 IMAD.MOV R16, RZ, RZ, -R16 ;  /* 0x000000ffff10b224 */ /* 0x000fe200078e0a10 */
[----:B------:R-:W-:Y:S01]  /*8320*/  ISETP.GE.AND P3, PT, R10, RZ, PT ;  /* 0x000000ff0a00720c */ /* 0x000fe20003f66270 */
[----:B------:R-:W-:-:S02]  /*8330*/  IMAD.MOV R14, RZ, RZ, -R14 ;  /* 0x000000ffff0e7224 */ /* 0x000fc400078e0a0e */
[--C-:B------:R-:W-:Y:S01]  /*8340*/  @!P0 IMAD.IADD R3, R3, 0x1, -R2.reuse ;  /* 0x0000000103038824 */ /* 0x100fe200078e0a02 */
[----:B------:R1:W-:Y:S01]  /*8350*/  STL [R1+0x2a4], R16 ;  /* 0x0002a41001007387 */ /* 0x0003e20000100800 */
[----:B------:R-:W-:Y:S01]  /*8360*/  IMAD.HI.U32 R10, R23, R7, RZ ;  /* 0x00000007170a7227 */ /* 0x000fe200078e00ff */
[----:B0-----:R-:W-:Y:S02]  /*8370*/  IABS R11, R8 ;  /* 0x00000008000b7213 */ /* 0x001fe40000000000 */
[C---:B------:R-:W-:Y:S01]  /*8380*/  ISETP.GT.U32.AND P0, PT, R2.reuse, R3, PT ;  /* 0x000000030200720c */ /* 0x040fe20003f04070 */
[----:B------:R-:W-:Y:S02]  /*8390*/  @!P6 IMAD.IADD R5, R5, 0x1, -R2 ;  /* 0x000000010505e824 */ /* 0x000fe400078e0a02 */
[C---:B------:R-:W-:Y:S02]  /*83a0*/  IMAD R4, R2.reuse, R14, R4 ;  /* 0x0000000e02047224 */ /* 0x040fe400078e0204 */
[----:B------:R-:W-:Y:S01]  /*83b0*/  IMAD.MOV R10, RZ, RZ, -R10 ;  /* 0x000000ffff0a7224 */ /* 0x000fe200078e0a0a */
[----:B------:R-:W-:Y:S01]  /*83c0*/  ISETP.GT.U32.AND P6, PT, R2, R5, PT ;  /* 0x000000050200720c */ /* 0x000fe20003fc4070 */
[----:B-1----:R-:W-:-:S02]  /*83d0*/  IMAD.MOV.U32 R16, RZ, RZ, R9 ;  /* 0x000000ffff107224 */ /* 0x002fc400078e0009 */
[----:B------:R-:W-:Y:S01]  /*83e0*/  @!P1 IMAD.MOV R15, RZ, RZ, -R15 ;  /* 0x000000ffff0f9224 */ /* 0x000fe200078e0a0f */
[----:B------:R-:W-:Y:S01]  /*83f0*/  ISETP.GE.AND P1, PT, R0, RZ, PT ;  /* 0x000000ff0000720c */ /* 0x000fe20003f26270 */
[----:B------:R-:W-:Y:S01]  /*8400*/  @!P5 IMAD.MOV R16, RZ, RZ, -R16 ;  /* 0x000000ffff10d224 */ /* 0x000fe200078e0a10 */
[C---:B------:R-:W-:Y:S01]  /*8410*/  ISETP.GT.U32.AND P5, PT, R2.reuse, R4, PT ;  /* 0x000000040200720c */ /* 0x040fe20003fa4070 */
[----:B------:R-:W-:Y:S02]  /*8420*/  IMAD.MOV.U32 R6, RZ, RZ, R11 ;  /* 0x000000ffff067224 */ /* 0x000fe400078e000b */
[----:B------:R-:W-:Y:S01]  /*8430*/  IMAD R0, R2, R10, R7 ;  /* 0x0000000a02007224 */ /* 0x000fe200078e0207 */
[----:B------:R-:W-:Y:S01]  /*8440*/  STL [R1+0x15c], R16 ;  /* 0x00015c1001007387 */ /* 0x000fe20000100800 */
[----:B------:R-:W-:-:S03]  /*8450*/  IMAD.HI.U32 R9, R23, R6, RZ ;  /* 0x0000000617097227 */ /* 0x000fc600078e00ff */
[----:B------:R0:W-:Y:S01]  /*8460*/  STL [R1+0x2a0], R15 ;  /* 0x0002a00f01007387 */ /* 0x0001e20000100800 */
[--C-:B------:R-:W-:Y:S01]  /*8470*/  @!P6 IMAD.IADD R5, R5, 0x1, -R2.reuse ;  /* 0x000000010505e824 */ /* 0x100fe200078e0a02 */
[----:B------:R-:W-:Y:S01]  /*8480*/  ISETP.GT.U32.AND P6, PT, R2, R0, PT ;  /* 0x000000000200720c */ /* 0x000fe20003fc4070 */
[----:B------:R-:W-:Y:S02]  /*8490*/  IMAD.MOV R9, RZ, RZ, -R9 ;  /* 0x000000ffff097224 */ /* 0x000fe400078e0a09 */
[----:B------:R-:W-:Y:S01]  /*84a0*/  @!P0 IMAD.IADD R3, R3, 0x1, -R2 ;  /* 0x0000000103038824 */ /* 0x000fe200078e0a02 */
[----:B------:R-:W-:Y:S01]  /*84b0*/  ISETP.GE.AND P0, PT, R8, RZ, PT ;  /* 0x000000ff0800720c */ /* 0x000fe20003f06270 */
[----:B------:R-:W-:Y:S02]  /*84c0*/  IMAD R6, R2, R9, R6 ;  /* 0x0000000902067224 */ /* 0x000fe400078e0206 */
[----:B------:R-:W-:Y:S02]  /*84d0*/  @!P5 IMAD.IADD R4, R4, 0x1, -R2 ;  /* 0x000000010404d824 */ /* 0x000fe400078e0a02 */
[----:B0-----:R-:W-:-:S02]  /*84e0*/  IMAD.MOV.U32 R15, RZ, RZ, R3 ;  /* 0x000000ffff0f7224 */ /* 0x001fc400078e0003 */
[C---:B------:R-:W-:Y:S01]  /*84f0*/  VIADD R11, R13.reuse, 0x65 ;  /* 0x000000650d0b7836 */ /* 0x040fe20000000000 */
[C---:B------:R-:W-:Y:S01]  /*8500*/  ISETP.GT.U32.AND P5, PT, R2.reuse, R4, PT ;  /* 0x000000040200720c */ /* 0x040fe20003fa4070 */
[----:B------:R-:W-:Y:S01]  /*8510*/  @!P4 IMAD.MOV R15, RZ, RZ, -R15 ;  /* 0x000000ffff0fc224 */ /* 0x000fe200078e0a0f */
[----:B------:R-:W-:Y:S01]  /*8520*/  ISETP.GT.U32.AND P4, PT, R2, R6, PT ;  /* 0x000000060200720c */ /* 0x000fe20003f84070 */
[----:B------:R-:W-:Y:S01]  /*8530*/  @!P6 IMAD.IADD R0, R0, 0x1, -R2 ;  /* 0x000000010000e824 */ /* 0x000fe200078e0a02 */
[----:B------:R-:W-:Y:S01]  /*8540*/  IABS R9, R11 ;  /* 0x0000000b00097213 */ /* 0x000fe20000000000 */
[----:B------:R-:W-:Y:S01]  /*8550*/  VIADD R8, R13, 0x64 ;  /* 0x000000640d087836 */ /* 0x000fe20000000000 */
[----:B------:R-:W-:Y:S01]  /*8560*/  STL [R1+0x29c], R15 ;  /* 0x00029c0f01007387 */ /* 0x000fe20000100800 */
[----:B------:R-:W-:Y:S01]  /*8570*/  IMAD.MOV.U32 R14, RZ, RZ, R5 ;  /* 0x000000ffff0e7224 */ /* 0x000fe200078e0005 */
[----:B------:R-:W-:Y:S01]  /*8580*/  ISETP.GT.U32.AND P6, PT, R2, R0, PT ;  /* 0x000000000200720c */ /* 0x000fe20003fc4070 */
[----:B------:R-:W-:Y:S01]  /*8590*/  IMAD.HI.U32 R5, R23, R9, RZ ;  /* 0x0000000917057227 */ /* 0x000fe200078e00ff */
[----:B------:R-:W-:-:S03]  /*85a0*/  IABS R10, R8 ;  /* 0x00000008000a7213 */ /* 0x000fc60000000000 */
[----:B------:R-:W-:Y:S01]  /*85b0*/  @!P2 IMAD.MOV R14, RZ, RZ, -R14 ;  /* 0x000000ffff0ea224 */ /* 0x000fe200078e0a0e */
[----:B------:R-:W-:Y:S01]  /*85c0*/  ISETP.GE.AND P2, PT, R11, RZ, PT ;  /* 0x000000ff0b00720c */ /* 0x000fe20003f46270 */
[--C-:B------:R-:W-:Y:S01]  /*85d0*/  @!P5 IMAD.IADD R4, R4, 0x1, -R2.reuse ;  /* 0x000000010404d824 */ /* 0x100fe200078e0a02 */
[----:B------:R-:W-:Y:S01]  /*85e0*/  ISETP.GE.AND P5, PT, R8, RZ, PT ;  /* 0x000000ff0800720c */ /* 0x000fe20003fa6270 */
[----:B------:R-:W-:Y:S01]  /*85f0*/  @!P4 IMAD.IADD R6, R6, 0x1, -R2 ;  /* 0x000000010606c824 */ /* 0x000fe200078e0a02 */
[----:B------:R0:W-:Y:S01]  /*8600*/  STL [R1+0x294], R14 ;  /* 0x0002940e01007387 */ /* 0x0001e20000100800 */
[----:B------:R-:W-:-:S03]  /*8610*/  IMAD.HI.U32 R8, R23, R10, RZ ;  /* 0x0000000a17087227 */ /* 0x000fc600078e00ff */
[----:B------:R-:W-:Y:S01]  /*8620*/  ISETP.GT.U32.AND P4, PT, R2, R6, PT ;  /* 0x000000060200720c */ /* 0x000fe20003f84070 */
[----:B------:R-:W-:Y:S02]  /*8630*/  VIADD R7, R13, 0x63 ;  /* 0x000000630d077836 */ /* 0x000fe40000000000 */
[----:B------:R-:W-:Y:S02]  /*8640*/  IMAD.MOV R5, RZ, RZ, -R5 ;  /* 0x000000ffff057224 */ /* 0x000fe400078e0a05 */
[----:B------:R-:W-:Y:S01]  /*8650*/  IMAD.MOV R8, RZ, RZ, -R8 ;  /* 0x000000ffff087224 */ /* 0x000fe200078e0a08 */
[----:B------:R-:W-:Y:S01]  /*8660*/  IABS R3, R7 ;  /* 0x0000000700037213 */ /* 0x000fe20000000000 */
[----:B0-----:R-:W-:Y:S02]  /*8670*/  IMAD.MOV.U32 R14, RZ, RZ, R4 ;  /* 0x000000ffff0e7224 */ /* 0x001fe400078e0004 */
[----:B------:R-:W-:Y:S02]  /*8680*/  @!P6 IMAD.IADD R0, R0, 0x1, -R2 ;  /* 0x000000010000e824 */ /* 0x000fe400078e0a02 */
[----:B------:R-:W-:Y:S01]  /*8690*/  @!P3 IMAD.MOV R14, RZ, RZ, -R14 ;  /* 0x000000ffff0eb224 */ /* 0x000fe200078e0a0e */
[----:B------:R-:W-:Y:S01]  /*86a0*/  ISETP.GE.AND P3, PT, R7, RZ, PT ;  /* 0x000000ff0700720c */ /* 0x000fe20003f66270 */
[----:B------:R-:W-:-:S02]  /*86b0*/  IMAD R5, R2, R5, R9 ;  /* 0x0000000502057224 */ /* 0x000fc400078e0209 */
[C---:B------:R-:W-:Y:S01]  /*86c0*/  IMAD R7, R2.reuse, R8, R10 ;  /* 0x0000000802077224 */ /* 0x040fe200078e020a */
[----:B------:R0:W-:Y:S01]  /*86d0*/  STL [R1+0x25c], R14 ;  /* 0x00025c0e01007387 */ /* 0x0001e20000100800 */
[----:B------:R-:W-:Y:S01]  /*86e0*/  IMAD.MOV.U32 R4, RZ, RZ, R0 ;  /* 0x000000ffff047224 */ /* 0x000fe200078e0000 */
[----:B------:R-:W-:Y:S01]  /*86f0*/  ISETP.GT.U32.AND P6, PT, R2, R5, PT ;  /* 0x000000050200720c */ /* 0x000fe20003fc4070 */
[----:B------:R-:W-:-:S04]  /*8700*/  IMAD.HI.U32 R11, R23, R3, RZ ;  /* 0x00000003170b7227 */ /* 0x000fc800078e00ff */
[----:B------:R-:W-:Y:S01]  /*8710*/  @!P1 IMAD.MOV R4, RZ, RZ, -R4 ;  /* 0x000000ffff049224 */ /* 0x000fe200078e0a04 */
[----:B------:R-:W-:Y:S01]  /*8720*/  ISETP.GT.U32.AND P1, PT, R2, R7, PT ;  /* 0x000000070200720c */ /* 0x000fe20003f24070 */
[----:B------:R-:W-:Y:S02]  /*8730*/  IMAD.MOV R11, RZ, RZ, -R11 ;  /* 0x000000ffff0b7224 */ /* 0x000fe400078e0a0b */
[----:B------:R-:W-:Y:S01]  /*8740*/  @!P4 IMAD.IADD R6, R6, 0x1, -R2 ;  /* 0x000000010606c824 */ /* 0x000fe200078e0a02 */
[----:B------:R1:W-:Y:S01]  /*8750*/  STL [R1+0x288], R4 ;  /* 0x0002880401007387 */ /* 0x0003e20000100800 */
[----:B------:R-:W-:Y:S02]  /*8760*/  IMAD R8, R2, R11, R3 ;  /* 0x0000000b02087224 */ /* 0x000fe400078e0203 */
[----:B------:R-:W-:Y:S02]  /*8770*/  IMAD.MOV.U32 R17, RZ, RZ, R6 ;  /* 0x000000ffff117224 */ /* 0x000fe400078e0006 */
[----:B------:R-:W-:-:S02]  /*8780*/  @!P6 IMAD.IADD R5, R5, 0x1, -R2 ;  /* 0x000000010505e824 */ /* 0x000fc400078e0a02 */
[----:B------:R-:W-:Y:S01]  /*8790*/  @!P0 IMAD.MOV R17, RZ, RZ, -R17 ;  /* 0x000000ffff118224 */ /* 0x000fe200078e0a11 */
[C---:B------:R-:W-:Y:S01]  /*87a0*/  ISETP.GT.U32.AND P0, PT, R2.reuse, R8, PT ;  /* 0x000000080200720c */ /* 0x040fe20003f04070 */
[----:B------:R-:W-:Y:S01]  /*87b0*/  @!P1 IMAD.IADD R7, R7, 0x1, -R2 ;  /* 0x0000000107079824 */ /* 0x000fe200078e0a02 */
[C---:B------:R-:W-:Y:S01]  /*87c0*/  ISETP.GT.U32.AND P6, PT, R2.reuse, R5, PT ;  /* 0x000000050200720c */ /* 0x040fe20003fc4070 */
[C---:B------:R-:W-:Y:S01]  /*87d0*/  VIADD R15, R13.reuse, 0x62 ;  /* 0x000000620d0f7836 */ /* 0x040fe20000000000 */
[----:B------:R3:W-:Y:S01]  /*87e0*/  STL [R1+0x26c], R17 ;  /* 0x00026c1101007387 */ /* 0x0007e20000100800 */
[C---:B------:R-:W-:Y:S01]  /*87f0*/  VIADD R11, R13.reuse, 0x61 ;  /* 0x000000610d0b7836 */ /* 0x040fe20000000000 */
[----:B------:R-:W-:Y:S01]  /*8800*/  ISETP.GT.U32.AND P1, PT, R2, R7, PT ;  /* 0x000000070200720c */ /* 0x000fe20003f24070 */
[----:B------:R-:W-:Y:S01]  /*8810*/  VIADD R3, R13, 0x60 ;  /* 0x000000600d037836 */ /* 0x000fe20000000000 */
[----:B------:R-:W-:Y:S01]  /*8820*/  ISETP.GE.AND P4, PT, R15, RZ, PT ;  /* 0x000000ff0f00720c */ /* 0x000fe20003f86270 */
[----:B------:R-:W-:Y:S01]  /*8830*/  VIADD R10, R13, 0x5f ;  /* 0x0000005f0d0a7836 */ /* 0x000fe20000000000 */
[----:B------:R-:W-:-:S02]  /*8840*/  IABS R15, R15 ;  /* 0x0000000f000f7213 */ /* 0x000fc40000000000 */
[----:B0-----:R-:W-:Y:S01]  /*8850*/  IABS R14, R11 ;  /* 0x0000000b000e7213 */ /* 0x001fe20000000000 */
[----:B------:R-:W-:Y:S01]  /*8860*/  @!P0 IMAD.IADD R8, R8, 0x1, -R2 ;  /* 0x0000000108088824 */ /* 0x000fe200078e0a02 */
[----:B-1----:R-:W-:Y:S01]  /*8870*/  IABS R4, R3 ;  /* 0x0000000300047213 */ /* 0x002fe20000000000 */
[C---:B------:R-:W-:Y:S01]  /*8880*/  IMAD.HI.U32 R16, R23.reuse, R15, RZ ;  /* 0x0000000f17107227 */ /* 0x040fe200078e00ff */
[----:B------:R-:W-:Y:S02]  /*8890*/  IABS R0, R10 ;  /* 0x0000000a00007213 */ /* 0x000fe40000000000 */
[----:B------:R-:W-:Y:S01]  /*88a0*/  ISETP.GT.U32.AND P0, PT, R2, R8, PT ;  /* 0x000000080200720c */ /* 0x000fe20003f04070 */
[----:B------:R-:W-:Y:S02]  /*88b0*/  IMAD.MOV R16, RZ, RZ, -R16 ;  /* 0x000000ffff107224 */ /* 0x000fe400078e0a10 */
[----:B------:R-:W-:-:S04]  /*88c0*/  IMAD.HI.U32 R9, R23, R14, RZ ;  /* 0x0000000e17097227 */ /* 0x000fc800078e00ff */
[--C-:B------:R-:W-:Y:S01]  /*88d0*/  @!P6 IMAD.IADD R5, R5, 0x1, -R2.reuse ;  /* 0x000000010505e824 */ /* 0x100fe200078e0a02 */
[----:B------:R-:W-:Y:S01]  /*88e0*/  ISETP.GE.AND P6, PT, R11, RZ, PT ;  /* 0x000000ff0b00720c */ /* 0x000fe20003fc6270 */
[----:B------:R-:W-:Y:S02]  /*88f0*/  @!P1 IMAD.IADD R7, R7, 0x1, -R2 ;  /* 0x0000000107079824 */ /* 0x000fe400078e0a02 */
[----:B------:R-:W-:-:S04]  /*8900*/  IMAD.HI.U32 R6, R23, R4, RZ ;  /* 0x0000000417067227 */ /* 0x000fc800078e00ff */
[C---:B------:R-:W-:Y:S02]  /*8910*/  IMAD R11, R2.reuse, R16, R15 ;  /* 0x00000010020b7224 */ /* 0x040fe400078e020f */
[----:B------:R-:W-:Y:S02]  /*8920*/  IMAD.MOV R9, RZ, RZ, -R9 ;  /* 0x000000ffff097224 */ /* 0x000fe400078e0a09 */
[----:B---3--:R-:W-:Y:S01]  /*8930*/  IMAD.MOV.U32 R17, RZ, RZ, R7 ;  /* 0x000000ffff117224 */ /* 0x008fe200078e0007 */
[C---:B------:R-:W-:Y:S01]  /*8940*/  ISETP.GT.U32.AND P1, PT, R2.reuse, R11, PT ;  /* 0x0000000b0200720c */ /* 0x040fe20003f24070 */
[----:B------:R-:W-:Y:S02]  /*8950*/  IMAD.MOV R6, RZ, RZ, -R6 ;  /* 0x000000ffff067224 */ /* 0x000fe400078e0a06 */
[----:B------:R-:W-:Y:S02]  /*8960*/  IMAD R14, R2, R9, R14 ;  /* 0x00000009020e7224 */ /* 0x000fe400078e020e */
[----:B------:R-:W-:-:S04]  /*8970*/  IMAD.HI.U32 R9, R23, R0, RZ ;  /* 0x0000000017097227 */ /* 0x000fc800078e00ff */
[----:B------:R-:W-:Y:S01]  /*8980*/  @!P5 IMAD.MOV R17, RZ, RZ, -R17 ;  /* 0x000000ffff11d224 */ /* 0x000fe200078e0a11 */
[----:B------:R-:W-:Y:S01]  /*8990*/  ISETP.GE.AND P5, PT, R3, RZ, PT ;  /* 0x000000ff0300720c */ /* 0x000fe20003fa6270 */
[----:B------:R-:W-:Y:S02]  /*89a0*/  IMAD R3, R2, R6, R4 ;  /* 0x0000000602037224 */ /* 0x000fe400078e0204 */
[----:B------:R-:W-:Y:S02]  /*89b0*/  IMAD.MOV.U32 R18, RZ, RZ, R5 ;  /* 0x000000ffff127224 */ /* 0x000fe400078e0005 */
[----:B------:R-:W-:Y:S02]  /*89c0*/  IMAD.MOV R5, RZ, RZ, -R9 ;  /* 0x000000ffff057224 */ /* 0x000fe400078e0a09 */
[----:B------:R-:W-:Y:S01]  /*89d0*/  @!P0 IMAD.IADD R8, R8, 0x1, -R2 ;  /* 0x0000000108088824 */ /* 0x000fe200078e0a02 */
[C---:B------:R-:W-:Y:S01]  /*89e0*/  ISETP.GT.U32.AND P0, PT, R2.reuse, R3, PT ;  /* 0x000000030200720c */ /* 0x040fe20003f04070 */
[----:B------:R-:W-:-:S02]  /*89f0*/  IMAD R0, R2, R5, R0 ;  /* 0x0000000502007224 */ /* 0x000fc400078e0200 */
[----:B------:R-:W-:Y:S02]  /*8a00*/  IMAD.MOV.U32 R16, RZ, RZ, R8 ;  /* 0x000000ffff107224 */ /* 0x000fe400078e0008 */
[----:B------:R-:W-:Y:S01]  /*8a10*/  @!P2 IMAD.MOV R18, RZ, RZ, -R18 ;  /* 0x000000ffff12a224 */ /* 0x000fe200078e0a12 */
[C---:B------:R-:W-:Y:S01]  /*8a20*/  ISETP.GT.U32.AND P2, PT, R2.reuse, R14, PT ;  /* 0x0000000e0200720c */ /* 0x040fe20003f44070 */
[----:B------:R-:W-:Y:S02]  /*8a30*/  @!P1 IMAD.IADD R11, R11, 0x1, -R2 ;  /* 0x000000010b0b9824 */ /* 0x000fe400078e0a02 */
[----:B------:R-:W-:Y:S01]  /*8a40*/  @!P3 IMAD.MOV R16, RZ, RZ, -R16 ;  /* 0x000000ffff10b224 */ /* 0x000fe200078e0a10 */
[C---:B------:R-:W-:Y:S01]  /*8a50*/  ISETP.GT.U32.AND P3, PT, R2.reuse, R0, PT ;  /* 0x000000000200720c */ /* 0x040fe20003f64070 */
[----:B------:R-:W-:Y:S01]  /*8a60*/  VIADD R4, R13, 0x5e ;  /* 0x0000005e0d047836 */ /* 0x000fe20000000000 */
[C---:B------:R-:W-:Y:S01]  /*8a70*/  ISETP.GT.U32.AND P1, PT, R2.reuse, R11, PT ;  /* 0x0000000b0200720c */ /* 0x040fe20003f24070 */
[--C-:B------:R-:W-:Y:S01]  /*8a80*/  @!P0 IMAD.IADD R3, R3, 0x1, -R2.reuse ;  /* 0x0000000103038824 */ /* 0x100fe200078e0a02 */
[----:B------:R-:W-:Y:S01]  /*8a90*/  STL [R1+0x16c], R18 ;  /* 0x00016c1201007387 */ /* 0x000fe20000100800 */
[C---:B------:R-:W-:Y:S01]  /*8aa0*/  VIADD R5, R13.reuse, 0x5d ;  /* 0x0000005d0d057836 */ /* 0x040fe20000000000 */
[----:B------:R-:W-:Y:S01]  /*8ab0*/  IABS R7, R4 ;  /* 0x0000000400077213 */ /* 0x000fe20000000000 */
[----:B------:R-:W-:Y:S01]  /*8ac0*/  VIADD R6, R13, 0x5c ;  /* 0x0000005c0d067836 */ /* 0x000fe20000000000 */
[----:B------:R-:W-:Y:S01]  /*8ad0*/  ISETP.GT.U32.AND P0, PT, R2, R3, PT ;  /* 0x000000030200720c */ /* 0x000fe20003f04070 */
[--C-:B------:R-:W-:Y:S01]  /*8ae0*/  @!P2 IMAD.IADD R14, R14, 0x1, -R2.reuse ;  /* 0x000000010e0ea824 */ /* 0x100fe200078e0a02 */
[----:B------:R-:W-:Y:S01]  /*8af0*/  IABS R9, R5 ;  /* 0x0000000500097213 */ /* 0x000fe20000000000 */
        /* <DEDUP_REMOVED lines=8> */
[----:B------:R-:W-:Y:S01]  /*8b80*/  ISETP.GT.U32.AND P3, PT, R2, R0, PT ;  /* 0x000000000200720c */ /* 0x000fe20003f64070 */
[----:B------:R1:W-:Y:S02]  /*8b90*/  STL [R1+0x22c], R16 ;  /* 0x00022c1001007387 */ /* 0x0003e40000100800 */
[----:B------:R-:W-:Y:S02]  /*8ba0*/  IMAD.MOV R15, RZ, RZ, -R15 ;  /* 0x000000ffff0f7224 */ /* 0x000fe400078e0a0f */
[----:B------:R-:W-:Y:S02]  /*8bb0*/  IMAD.MOV R10, RZ, RZ, -R10 ;  /* 0x000000ffff0a7224 */ /* 0x000fe400078e0a0a */
[----:B------:R-:W-:Y:S01]  /*8bc0*/  @!P0 IMAD.IADD R3, R3, 0x1, -R2 ;  /* 0x0000000103038824 */ /* 0x000fe200078e0a02 */
[----:B------:R-:W-:Y:S01]  /*8bd0*/  ISETP.GE.AND P0, PT, R6, RZ, PT ;  /* 0x000000ff0600720c */ /* 0x000fe20003f06270 */
[----:B------:R-:W-:-:S02]  /*8be0*/  IMAD R7, R2, R15, R7 ;  /* 0x0000000f02077224 */ /* 0x000fc400078e0207 */
[----:B------:R-:W-:Y:S02]  /*8bf0*/  IMAD R6, R2, R10, R9 ;  /* 0x0000000a02067224 */ /* 0x000fe400078e0209 */
[--C-:B------:R-:W-:Y:S01]  /*8c00*/  @!P2 IMAD.IADD R14, R14, 0x1, -R2.reuse ;  /* 0x000000010e0ea824 */ /* 0x100fe200078e0a02 */
[----:B------:R-:W-:Y:S01]  /*8c10*/  ISETP.GT.U32.AND P2, PT, R2, R7, PT ;  /* 0x000000070200720c */ /* 0x000fe20003f44070 */
[----:B------:R-:W-:Y:S01]  /*8c20*/  @!P3 IMAD.IADD R0, R0, 0x1, -R2 ;  /* 0x000000010000b824 */ /* 0x000fe200078e0a02 */
[----:B------:R-:W-:Y:S01]  /*8c30*/  ISETP.GT.U32.AND P3, PT, R2, R6, PT ;  /* 0x000000060200720c */ /* 0x000fe20003f64070 */
[----:B0-----:R-:W-:Y:S02]  /*8c40*/  IMAD.MOV.U32 R17, RZ, RZ, R11 ;  /* 0x000000ffff117224 */ /* 0x001fe400078e000b */
[----:B------:R-:W-:-:S04]  /*8c50*/  IMAD.HI.U32 R11, R23, R8, RZ ;  /* 0x00000008170b7227 */ /* 0x000fc800078e00ff */
[----:B------:R-:W-:Y:S01]  /*8c60*/  @!P4 IMAD.MOV R17, RZ, RZ, -R17 ;  /* 0x000000ffff11c224 */ /* 0x000fe200078e0a11 */
[----:B------:R-:W-:Y:S01]  /*8c70*/  ISETP.GE.AND P4, PT, R4, RZ, PT ;  /* 0x000000ff0400720c */ /* 0x000fe20003f86270 */
[----:B------:R-:W-:Y:S02]  /*8c80*/  IMAD.MOV R11, RZ, RZ, -R11 ;  /* 0x000000ffff0b7224 */ /* 0x000fe400078e0a0b */
[----:B------:R-:W-:Y:S01]  /*8c90*/  VIADD R4, R13, 0x5b ;  /* 0x0000005b0d047836 */ /* 0x000fe20000000000 */
[----:B------:R-:W-:Y:S01]  /*8ca0*/  STL [R1+0x178], R17 ;  /* 0x0001781101007387 */ /* 0x000fe20000100800 */
[----:B-1----:R-:W-:Y:S02]  /*8cb0*/  IMAD.MOV.U32 R16, RZ, RZ, R14 ;  /* 0x000000ffff107224 */ /* 0x002fe400078e000e */
[----:B------:R-:W-:Y:S02]  /*8cc0*/  @!P2 IMAD.IADD R7, R7, 0x1, -R2 ;  /* 0x000000010707a824 */ /* 0x000fe400078e0a02 */
[----:B------:R-:W-:Y:S01]  /*8cd0*/  IMAD R8, R2, R11, R8 ;  /* 0x0000000b02087224 */ /* 0x000fe200078e0208 */
[----:B------:R-:W-:Y:S01]  /*8ce0*/  IABS R11, R4 ;  /* 0x00000004000b7213 */ /* 0x000fe20000000000 */
[----:B------:R-:W-:Y:S01]  /*8cf0*/  @!P3 IMAD.IADD R6, R6, 0x1, -R2 ;  /* 0x000000010606b824 */ /* 0x000fe200078e0a02 */
[C---:B------:R-:W-:Y:S01]  /*8d00*/  ISETP.GT.U32.AND P2, PT, R2.reuse, R7, PT ;  /* 0x000000070200720c */ /* 0x040fe20003f44070 */
[----:B------:R-:W-:Y:S01]  /*8d10*/  @!P6 IMAD.MOV R16, RZ, RZ, -R16 ;  /* 0x000000ffff10e224 */ /* 0x000fe200078e0a10 */
[----:B------:R-:W-:Y:S01]  /*8d20*/  ISETP.GE.AND P6, PT, R5, RZ, PT ;  /* 0x000000ff0500720c */ /* 0x000fe20003fc6270 */
[----:B------:R-:W-:Y:S01]  /*8d30*/  IMAD.HI.U32 R5, R23, R11, RZ ;  /* 0x0000000b17057227 */ /* 0x000fe200078e00ff */
[----:B------:R-:W-:-:S02]  /*8d40*/  ISETP.GT.U32.AND P3, PT, R2, R6, PT ;  /* 0x000000060200720c */ /* 0x000fc40003f64070 */
[----:B------:R-:W-:Y:S01]  /*8d50*/  STL [R1+0x19c], R16 ;  /* 0x00019c1001007387 */ /* 0x000fe20000100800 */
[----:B------:R-:W-:Y:S02]  /*8d60*/  IMAD.MOV.U32 R15, RZ, RZ, R3 ;  /* 0x000000ffff0f7224 */ /* 0x000fe400078e0003 */
[----:B------:R-:W-:Y:S02]  /*8d70*/  IMAD.MOV R5, RZ, RZ, -R5 ;  /* 0x000000ffff057224 */ /* 0x000fe400078e0a05 */
[----:B------:R-:W-:Y:S02]  /*8d80*/  VIADD R3, R13, 0x5a ;  /* 0x0000005a0d037836 */ /* 0x000fe40000000000 */
[----:B------:R-:W-:Y:S02]  /*8d90*/  IMAD R11, R2, R5, R11 ;  /* 0x00000005020b7224 */ /* 0x000fe400078e020b */
[--C-:B------:R-:W-:Y:S01]  /*8da0*/  @!P2 IMAD.IADD R7, R7, 0x1, -R2.reuse ;  /* 0x000000010707a824 */ /* 0x100fe200078e0a02 */
[----:B------:R-:W-:Y:S01]  /*8db0*/  IABS R20, R3 ;  /* 0x0000000300147213 */ /* 0x000fe20000000000 */
[----:B------:R-:W-:Y:S01]  /*8dc0*/  @!P3 IMAD.IADD R6, R6, 0x1, -R2 ;  /* 0x000000010606b824 */ /* 0x000fe200078e0a02 */
[C---:B------:R-:W-:Y:S01]  /*8dd0*/  ISETP.GT.U32.AND P2, PT, R2.reuse, R8, PT ;  /* 0x000000080200720c */ /* 0x040fe20003f44070 */
[----:B------:R-:W-:Y:S01]  /*8de0*/  IMAD.MOV.U32 R14, RZ, RZ, R0 ;  /* 0x000000ffff0e7224 */ /* 0x000fe200078e0000 */
[----:B------:R-:W-:Y:S01]  /*8df0*/  ISETP.GT.U32.AND P3, PT, R2, R11, PT ;  /* 0x0000000b0200720c */ /* 0x000fe20003f64070 */
        /* <DEDUP_REMOVED lines=8> */
[----:B------:R-:W-:Y:S01]  /*8e80*/  IMAD R20, R2, R0, R20 ;  /* 0x0000000002147224 */ /* 0x000fe200078e0214 */
[----:B------:R0:W-:Y:S01]  /*8e90*/  STL [R1+0x210], R14 ;  /* 0x0002100e01007387 */ /* 0x0001e20000100800 */
[--C-:B------:R-:W-:Y:S01]  /*8ea0*/  @!P2 IMAD.IADD R8, R8, 0x1, -R2.reuse ;  /* 0x000000010808a824 */ /* 0x100fe200078e0a02 */
[----:B------:R-:W-:Y:S01]  /*8eb0*/  IABS R9, R3 ;  /* 0x0000000300097213 */ /* 0x000fe20000000000 */
[----:B------:R-:W-:-:S02]  /*8ec0*/  @!P3 IMAD.IADD R11, R11, 0x1, -R2 ;  /* 0x000000010b0bb824 */ /* 0x000fc400078e0a02 */
[----:B------:R-:W-:Y:S01]  /*8ed0*/  VIADD R18, R13, 0x57 ;  /* 0x000000570d127836 */ /* 0x000fe20000000000 */
[C---:B------:R-:W-:Y:S01]  /*8ee0*/  ISETP.GT.U32.AND P2, PT, R2.reuse, R8, PT ;  /* 0x000000080200720c */ /* 0x040fe20003f44070 */
[----:B------:R-:W-:Y:S01]  /*8ef0*/  IMAD.HI.U32 R5, R23, R9, RZ ;  /* 0x0000000917057227 */ /* 0x000fe200078e00ff */
[----:B------:R-:W-:-:S03]  /*8f00*/  ISETP.GT.U32.AND P3, PT, R2, R11, PT ;  /* 0x0000000b0200720c */ /* 0x000fc60003f64070 */
[----:B0-----:R-:W-:Y:S01]  /*8f10*/  IMAD.MOV.U32 R14, RZ, RZ, R7 ;  /* 0x000000ffff0e7224 */ /* 0x001fe200078e0007 */
[----:B------:R-:W-:Y:S01]  /*8f20*/  IABS R7, R18 ;  /* 0x0000001200077213 */ /* 0x000fe20000000000 */
[----:B------:R-:W-:Y:S02]  /*8f30*/  IMAD.MOV R5, RZ, RZ, -R5 ;  /* 0x000000ffff057224 */ /* 0x000fe400078e0a05 */
[----:B------:R-:W-:Y:S01]  /*8f40*/  @!P4 IMAD.MOV R14, RZ, RZ, -R14 ;  /* 0x000000ffff0ec224 */ /* 0x000fe200078e0a0e */
[C---:B------:R-:W-:Y:S01]  /*8f50*/  ISETP.GT.U32.AND P4, PT, R2.reuse, R20, PT ;  /* 0x000000140200720c */ /* 0x040fe20003f84070 */
[----:B------:R-:W-:Y:S02]  /*8f60*/  VIADD R4, R13, 0x58 ;  /* 0x000000580d047836 */ /* 0x000fe40000000000 */
[----:B------:R-:W-:Y:S01]  /*8f70*/  IMAD R9, R2, R5, R9 ;  /* 0x0000000502097224 */ /* 0x000fe200078e0209 */
[----:B------:R-:W-:Y:S01]  /*8f80*/  STL [R1+0x17c], R14 ;  /* 0x00017c0e01007387 */ /* 0x000fe20000100800 */
[--C-:B------:R-:W-:Y:S01]  /*8f90*/  @!P2 IMAD.IADD R8, R8, 0x1, -R2.reuse ;  /* 0x000000010808a824 */ /* 0x100fe200078e0a02 */
[----:B------:R-:W-:Y:S01]  /*8fa0*/  IABS R15, R4 ;  /* 0x00000004000f7213 */ /* 0x000fe20000000000 */
[----:B------:R-:W-:Y:S01]  /*8fb0*/  @!P3 IMAD.IADD R11, R11, 0x1, -R2 ;  /* 0x000000010b0bb824 */ /* 0x000fe200078e0a02 */
[----:B------:R-:W-:Y:S01]  /*8fc0*/  ISETP.GE.AND P2, PT, R4, RZ, PT ;  /* 0x000000ff0400720c */ /* 0x000fe20003f46270 */
[----:B------:R-:W-:Y:S01]  /*8fd0*/  IMAD.HI.U32 R4, R23, R7, RZ ;  /* 0x0000000717047227 */ /* 0x000fe200078e00ff */
[----:B------:R-:W-:-:S03]  /*8fe0*/  ISETP.GT.U32.AND P3, PT, R2, R9, PT ;  /* 0x000000090200720c */ /* 0x000fc60003f64070 */
[----:B------:R-:W-:Y:S02]  /*8ff0*/  @!P4 IMAD.IADD R20, R20, 0x1, -R2 ;  /* 0x000000011414c824 */ /* 0x000fe400078e0a02 */
[----:B------:R-:W-:-:S03]  /*9000*/  IMAD.HI.U32 R0, R23, R15, RZ ;  /* 0x0000000f17007227 */ /* 0x000fc600078e00ff */
[C---:B------:R-:W-:Y:S01]  /*9010*/  ISETP.GT.U32.AND P4, PT, R2.reuse, R20, PT ;  /* 0x000000140200720c */ /* 0x040fe20003f84070 */
[----:B------:R-:W-:Y:S02]  /*9020*/  IMAD.MOV.U32 R10, RZ, RZ, R6 ;  /* 0x000000ffff0a7224 */ /* 0x000fe400078e0006 */
[----:B------:R-:W-:Y:S02]  /*9030*/  IMAD.MOV R4, RZ, RZ, -R4 ;  /* 0x000000ffff047224 */ /* 0x000fe400078e0a04 */
[----:B------:R-:W-:Y:S02]  /*9040*/  IMAD.MOV R0, RZ, RZ, -R0 ;  /* 0x000000ffff007224 */ /* 0x000fe400078e0a00 */
[----:B------:R-:W-:Y:S02]  /*9050*/  VIADD R6, R13, 0x55 ;  /* 0x000000550d067836 */ /* 0x000fe40000000000 */
[----:B------:R-:W-:Y:S01]  /*9060*/  @!P6 IMAD.MOV R10, RZ, RZ, -R10 ;  /* 0x000000ffff0ae224 */ /* 0x000fe200078e0a0a */
[----:B------:R-:W-:Y:S01]  /*9070*/  ISETP.GE.AND P6, PT, R3, RZ, PT ;  /* 0x000000ff0300720c */ /* 0x000fe20003fc6270 */
[C---:B------:R-:W-:Y:S01]  /*9080*/  IMAD R7, R2.reuse, R4, R7 ;  /* 0x0000000402077224 */ /* 0x040fe200078e0207 */
[----:B------:R-:W-:Y:S01]  /*9090*/  IABS R3, R19 ;  /* 0x0000001300037213 */ /* 0x000fe20000000000 */
[C---:B------:R-:W-:Y:S01]  /*90a0*/  IMAD R15, R2.reuse, R0, R15 ;  /* 0x00000000020f7224 */ /* 0x040fe200078e020f */
[----:B------:R-:W-:Y:S01]  /*90b0*/  IABS R16, R6 ;  /* 0x0000000600107213 */ /* 0x000fe20000000000 */
[----:B------:R-:W-:Y:S01]  /*90c0*/  VIADD R17, R13, 0x54 ;  /* 0x000000540d117836 */ /* 0x000fe20000000000 */
[----:B------:R0:W-:Y:S01]  /*90d0*/  STL [R1+0x180], R10 ;  /* 0x0001800a01007387 */ /* 0x0001e20000100800 */
[--C-:B------:R-:W-:Y:S01]  /*90e0*/  @!P3 IMAD.IADD R9, R9, 0x1, -R2.reuse ;  /* 0x000000010909b824 */ /* 0x100fe200078e0a02 */
[----:B------:R-:W-:Y:S01]  /*90f0*/  ISETP.GT.U32.AND P3, PT, R2, R7, PT ;  /* 0x000000070200720c */ /* 0x000fe20003f64070 */
[----:B------:R-:W-:Y:S01]  /*9100*/  @!P4 IMAD.IADD R20, R20, 0x1, -R2 ;  /* 0x000000011414c824 */ /* 0x000fe200078e0a02 */
[----:B------:R-:W-:Y:S01]  /*9110*/  ISETP.GT.U32.AND P4, PT, R2, R15, PT ;  /* 0x0000000f0200720c */ /* 0x000fe20003f84070 */
[----:B------:R-:W-:Y:S01]  /*9120*/  IMAD.HI.U32 R22, R23, R3, RZ ;  /* 0x0000000317167227 */ /* 0x000fe200078e00ff */
[----:B------:R-:W-:-:S03]  /*9130*/  IABS R5, R17 ;  /* 0x0000001100057213 */ /* 0x000fc60000000000 */
[----:B------:R-:W-:-:S04]  /*9140*/  IMAD.HI.U32 R21, R23, R16, RZ ;  /* 0x0000001017157227 */ /* 0x000fc800078e00ff */
[----:B------:R-:W-:Y:S02]  /*9150*/  IMAD.MOV R22, RZ, RZ, -R22 ;  /* 0x000000ffff167224 */ /* 0x000fe400078e0a16 */
[----:B------:R-:W-:-:S04]  /*9160*/  IMAD.HI.U32 R4, R23, R5, RZ ;  /* 0x0000000517047227 */ /* 0x000fc800078e00ff */
[----:B------:R-:W-:Y:S02]  /*9170*/  IMAD.MOV R21, RZ, RZ, -R21 ;  /* 0x000000ffff157224 */ /* 0x000fe400078e0a15 */
[----:B0-----:R-:W-:Y:S02]  /*9180*/  VIADD R10, R13, 0x53 ;  /* 0x000000530d0a7836 */ /* 0x001fe40000000000 */
[C---:B------:R-:W-:Y:S02]  /*9190*/  IMAD R3, R2.reuse, R22, R3 ;  /* 0x0000001602037224 */ /* 0x040fe400078e0203 */
[----:B------:R-:W-:Y:S01]  /*91a0*/  IMAD.MOV R22, RZ, RZ, -R4 ;  /* 0x000000ffff167224 */ /* 0x000fe200078e0a04 */
[----:B------:R-:W-:Y:S01]  /*91b0*/  IABS R0, R10 ;  /* 0x0000000a00007213 */ /* 0x000fe20000000000 */
[----:B------:R-:W-:Y:S02]  /*91c0*/  IMAD R4, R2, R21, R16 ;  /* 0x0000001502047224 */ /* 0x000fe400078e0210 */
[----:B------:R-:W-:-:S02]  /*91d0*/  @!P3 IMAD.IADD R7, R7, 0x1, -R2 ;  /* 0x000000010707b824 */ /* 0x000fc400078e0a02 */
[----:B------:R-:W-:Y:S02]  /*91e0*/  IMAD.MOV.U32 R21, RZ, RZ, R11 ;  /* 0x000000ffff157224 */ /* 0x000fe400078e000b */
[----:B------:R-:W-:Y:S01]  /*91f0*/  @!P4 IMAD.IADD R15, R15, 0x1, -R2 ;  /* 0x000000010f0fc824 */ /* 0x000fe200078e0a02 */
[C---:B------:R-:W-:Y:S01]  /*9200*/  ISETP.GT.U32.AND P4, PT, R2.reuse, R3, PT ;  /* 0x000000030200720c */ /* 0x040fe20003f84070 */
[----:B------:R-:W-:Y:S02]  /*9210*/  IMAD.MOV.U32 R24, RZ, RZ, R8 ;  /* 0x000000ffff187224 */ /* 0x000fe400078e0008 */
[----:B------:R-:W-:Y:S01]  /*9220*/  @!P5 IMAD.MOV R21, RZ, RZ, -R21 ;  /* 0x000000ffff15d224 */ /* 0x000fe200078e0a15 */
[C---:B------:R-:W-:Y:S01]  /*9230*/  ISETP.GT.U32.AND P5, PT, R2.reuse, R7, PT ;  /* 0x000000070200720c */ /* 0x040fe20003fa4070 */
[----:B------:R-:W-:Y:S01]  /*9240*/  IMAD.HI.U32 R14, R23, R0, RZ ;  /* 0x00000000170e7227 */ /* 0x000fe200078e00ff */
[----:B------:R-:W-:-:S03]  /*9250*/  ISETP.GT.U32.AND P3, PT, R2, R15, PT ;  /* 0x0000000f0200720c */ /* 0x000fc60003f64070 */
[----:B------:R-:W-:Y:S01]  /*9260*/  @!P0 IMAD.MOV R24, RZ, RZ, -R24 ;  /* 0x000000ffff188224 */ /* 0x000fe200078e0a18 */
[C---:B------:R-:W-:Y:S01]  /*9270*/  ISETP.GT.U32.AND P0, PT, R2.reuse, R9, PT ;  /* 0x000000090200720c */ /* 0x040fe20003f04070 */
[----:B------:R-:W-:Y:S02]  /*9280*/  IMAD.MOV R16, RZ, RZ, -R14 ;  /* 0x000000ffff107224 */ /* 0x000fe400078e0a0e */
[----:B------:R-:W-:Y:S01]  /*9290*/  @!P1 IMAD.MOV R20, RZ, RZ, -R20 ;  /* 0x000000ffff149224 */ /* 0x000fe200078e0a14 */
[C---:B------:R-:W-:Y:S01]  /*92a0*/  ISETP.GT.U32.AND P1, PT, R2.reuse, R4, PT ;  /* 0x000000040200720c */ /* 0x040fe20003f24070 */
[C---:B------:R-:W-:Y:S01]  /*92b0*/  IMAD R0, R2.reuse, R16, R0 ;  /* 0x0000001002007224 */ /* 0x040fe200078e0200 */
[----:B------:R-:W-:Y:S01]  /*92c0*/  STL [R1+0x38], R24 ;  /* 0x0000381801007387 */ /* 0x000fe20000100800 */
[--C-:B------:R-:W-:Y:S02]  /*92d0*/  @!P4 IMAD.IADD R3, R3, 0x1, -R2.reuse ;  /* 0x000000010303c824 */ /* 0x100fe400078e0a02 */
[C---:B------:R-:W-:Y:S01]  /*92e0*/  IMAD R5, R2.reuse, R22, R5 ;  /* 0x0000001602057224 */ /* 0x040fe200078e0205 */
[----:B------:R0:W-:Y:S01]  /*92f0*/  STL [R1+0x2c], R21 ;  /* 0x00002c1501007387 */ /* 0x0001e20000100800 */
[--C-:B------:R-:W-:Y:S01]  /*9300*/  @!P5 IMAD.IADD R7, R7, 0x1, -R2.reuse ;  /* 0x000000010707d824 */ /* 0x100fe200078e0a02 */
[C---:B------:R-:W-:Y:S01]  /*9310*/  ISETP.GT.U32.AND P5, PT, R2.reuse, R0, PT ;  /* 0x000000000200720c */ /* 0x040fe20003fa4070 */
[--C-:B------:R-:W-:Y:S01]  /*9320*/  @!P0 IMAD.IADD R9, R9, 0x1, -R2.reuse ;  /* 0x0000000109098824 */ /* 0x100fe200078e0a02 */
[C---:B------:R-:W-:Y:S01]  /*9330*/  ISETP.GT.U32.AND P4, PT, R2.reuse, R3, PT ;  /* 0x000000030200720c */ /* 0x040fe20003f84070 */
[C---:B------:R-:W-:Y:S01]  /*9340*/  VIADD R8, R13.reuse, 0x51 ;  /* 0x000000510d087836 */ /* 0x040fe20000000000 */
[----:B------:R-:W-:Y:S01]  /*9350*/  ISETP.GT.U32.AND P0, PT, R2, R5, PT ;  /* 0x000000050200720c */ /* 0x000fe20003f04070 */
[----:B------:R-:W-:Y:S01]  /*9360*/  VIADD R14, R13, 0x52 ;  /* 0x000000520d0e7836 */ /* 0x000fe20000000000 */
[----:B------:R1:W-:Y:S01]  /*9370*/  STL [R1+0x28], R20 ;  /* 0x0000281401007387 */ /* 0x0003e20000100800 */
[--C-:B------:R-:W-:Y:S01]  /*9380*/  @!P1 IMAD.IADD R4, R4, 0x1, -R2.reuse ;  /* 0x0000000104049824 */ /* 0x100fe200078e0a02 */
[----:B------:R-:W-:Y:S01]  /*9390*/  IABS R11, R8 ;  /* 0x00000008000b7213 */ /* 0x000fe20000000000 */
[--C-:B------:R-:W-:Y:S01]  /*93a0*/  @!P3 IMAD.IADD R15, R15, 0x1, -R2.reuse ;  /* 0x000000010f0fb824 */ /* 0x100fe200078e0a02 */
[----:B------:R-:W-:Y:S01]  /*93b0*/  IABS R16, R14 ;  /* 0x0000000e00107213 */ /* 0x000fe20000000000 */
[----:B------:R-:W-:Y:S01]  /*93c0*/  IMAD.MOV.U32 R22, RZ, RZ, R9 ;  /* 0x000000ffff167224 */ /* 0x000fe200078e0009 */
[----:B------:R-:W-:Y:S01]  /*93d0*/  ISETP.GE.AND P3, PT, R18, RZ, PT ;  /* 0x000000ff1200720c */ /* 0x000fe20003f66270 */
[--C-:B------:R-:W-:Y:S01]  /*93e0*/  @!P5 IMAD.IADD R0, R0, 0x1, -R2.reuse ;  /* 0x000000010000d824 */ /* 0x100fe200078e0a02 */
[----:B------:R-:W-:Y:S01]  /*93f0*/  ISETP.GT.U32.AND P5, PT, R2, R4, PT ;  /* 0x000000040200720c */ /* 0x000fe20003fa4070 */
[----:B------:R-:W-:Y:S01]  /*9400*/  @!P4 IMAD.IADD R3, R3, 0x1, -R2 ;  /* 0x000000010303c824 */ /* 0x000fe200078e0a02 */
[----:B------:R-:W-:Y:S01]  /*9410*/  ISETP.GE.AND P4, PT, R19, RZ, PT ;  /* 0x000000ff1300720c */ /* 0x000fe20003f86270 */
[----:B------:R-:W-:Y:S01]  /*9420*/  IMAD.HI.U32 R18, R23, R11, RZ ;  /* 0x0000000b17127227 */ /* 0x000fe200078e00ff */
[----:B------:R-:W-:-:S03]  /*9430*/  ISETP.GE.AND P1, PT, R6, RZ, PT ;  /* 0x000000ff0600720c */ /* 0x000fc60003f26270 */
[----:B------:R-:W-:Y:S01]  /*9440*/  @!P0 IMAD.IADD R5, R5, 0x1, -R2 ;  /* 0x0000000105058824 */ /* 0x000fe200078e0a02 */
[----:B------:R-:W-:Y:S01]  /*9450*/  ISETP.GE.AND P0, PT, R17, RZ, PT ;  /* 0x000000ff1100720c */ /* 0x000fe20003f06270 */
[----:B0-----:R-:W-:Y:S02]  /*9460*/  IMAD.MOV.U32 R21, RZ, RZ, R15 ;  /* 0x000000ffff157224 */ /* 0x001fe400078e000f */
[----:B-1----:R-:W-:-:S04]  /*9470*/  IMAD.HI.U32 R20, R23, R16, RZ ;  /* 0x0000001017147227 */ /* 0x002fc800078e00ff */
[----:B------:R-:W-:Y:S02]  /*9480*/  IMAD.MOV R18, RZ, RZ, -R18 ;  /* 0x000000ffff127224 */ /* 0x000fe400078e0a12 */
[----:B------:R-:W-:Y:S01]  /*9490*/  @!P2 IMAD.MOV R21, RZ, RZ, -R21 ;  /* 0x000000ffff15a224 */ /* 0x000fe200078e0a15 */
[C---:B------:R-:W-:Y:S01]  /*94a0*/  ISETP.GT.U32.AND P2, PT, R2.reuse, R5, PT ;  /* 0x000000050200720c */ /* 0x040fe20003f44070 */
[----:B------:R-:W-:Y:S02]  /*94b0*/  IMAD.MOV R20, RZ, RZ, -R20 ;  /* 0x000000ffff147224 */ /* 0x000fe400078e0a14 */
[C---:B------:R-:W-:Y:S02]  /*94c0*/  IMAD R11, R2.reuse, R18, R11 ;  /* 0x00000012020b7224 */ /* 0x040fe400078e020b */
[----:B------:R-:W-:Y:S02]  /*94d0*/  IMAD R6, R2, R20, R16 ;  /* 0x0000001402067224 */ /* 0x000fe400078e0210 */
[----:B------:R-:W-:-:S02]  /*94e0*/  IMAD.MOV.U32 R15, RZ, RZ, R7 ;  /* 0x000000ffff0f7224 */ /* 0x000fc400078e0007 */
[----:B------:R-:W-:Y:S02]  /*94f0*/  VIADD R9, R13, 0x50 ;  /* 0x000000500d097836 */ /* 0x000fe40000000000 */
[----:B------:R-:W-:Y:S01]  /*9500*/  @!P6 IMAD.MOV R22, RZ, RZ, -R22 ;  /* 0x000000ffff16e224 */ /* 0x000fe200078e0a16 */
[----:B------:R-:W-:Y:S01]  /*9510*/  ISETP.GT.U32.AND P6, PT, R2, R0, PT ;  /* 0x000000000200720c */ /* 0x000fe20003fc4070 */
[--C-:B------:R-:W-:Y:S01]  /*9520*/  @!P5 IMAD.IADD R4, R4, 0x1, -R2.reuse ;  /* 0x000000010404d824 */ /* 0x100fe200078e0a02 */
[C---:B------:R-:W-:Y:S01]  /*9530*/  ISETP.GT.U32.AND P5, PT, R2.reuse, R11, PT ;  /* 0x0000000b0200720c */ /* 0x040fe20003fa4070 */
[----:B------:R-:W-:Y:S01]  /*9540*/  @!P3 IMAD.MOV R15, RZ, RZ, -R15 ;  /* 0x000000ffff0fb224 */ /* 0x000fe200078e0a0f */
[----:B------:R-:W-:Y:S01]  /*9550*/  ISETP.GT.U32.AND P3, PT, R2, R6, PT ;  /* 0x000000060200720c */ /* 0x000fe20003f64070 */
[----:B------:R-:W-:Y:S01]  /*9560*/  @!P4 IMAD.MOV R3, RZ, RZ, -R3 ;  /* 0x000000ffff03c224 */ /* 0x000fe200078e0a03 */
[----:B------:R-:W-:Y:S01]  /*9570*/  ISETP.GE.AND P4, PT, R10, RZ, PT ;  /* 0x000000ff0a00720c */ /* 0x000fe20003f86270 */
[----:B------:R-:W-:Y:S01]  /*9580*/  @!P2 IMAD.IADD R5, R5, 0x1, -R2 ;  /* 0x000000010505a824 */ /* 0x000fe200078e0a02 */
[----:B------:R-:W-:Y:S01]  /*9590*/  IABS R10, R9 ;  /* 0x00000009000a7213 */ /* 0x000fe20000000000 */
[----:B------:R-:W-:Y:S01]  /*95a0*/  VIADD R7, R13, 0x4f ;  /* 0x0000004f0d077836 */ /* 0x000fe20000000000 */
[----:B------:R-:W-:Y:S01]  /*95b0*/  ISETP.GE.AND P2, PT, R14, RZ, PT ;  /* 0x000000ff0e00720c */ /* 0x000fe20003f46270 */
[----:B------:R-:W-:Y:S01]  /*95c0*/  STL [R1+0x24], R22 ;  /* 0x0000241601007387 */ /* 0x000fe20000100800 */
[----:B------:R-:W-:-:S02]  /*95d0*/  @!P0 IMAD.MOV R5, RZ, RZ, -R5 ;  /* 0x000000ffff058224 */ /* 0x000fc400078e0a05 */
[----:B------:R-:W-:Y:S01]  /*95e0*/  IMAD.HI.U32 R14, R23, R10, RZ ;  /* 0x0000000a170e7227 */ /* 0x000fe200078e00ff */
[----:B------:R-:W-:Y:S01]  /*95f0*/  STL [R1+0x10], R21 ;  /* 0x0000101501007387 */ /* 0x000fe20000100800 */
[----:B------:R-:W-:Y:S02]  /*9600*/  IABS R19, R7 ;  /* 0x0000000700137213 */ /* 0x000fe40000000000 */
[----:B------:R-:W-:Y:S01]  /*9610*/  @!P6 IMAD.IADD R0, R0, 0x1, -R2 ;  /* 0x000000010000e824 */ /* 0x000fe200078e0a02 */
[----:B------:R-:W-:Y:S01]  /*9620*/  STL [R1+0xe08], R3 ;  /* 0x000e080301007387 */ /* 0x000fe20000100800 */
[----:B------:R-:W-:Y:S01]  /*9630*/  IMAD.MOV R14, RZ, RZ, -R14 ;  /* 0x000000ffff0e7224 */ /* 0x000fe200078e0a0e */
[----:B------:R-:W-:Y:S01]  /*9640*/  ISETP.GE.AND P6, PT, R8, RZ, PT ;  /* 0x000000ff0800720c */ /* 0x000fe20003fc6270 */
[--C-:B------:R-:W-:Y:S01]  /*9650*/  @!P5 IMAD.IADD R11, R11, 0x1, -R2.reuse ;  /* 0x000000010b0bd824 */ /* 0x100fe200078e0a02 */
[----:B------:R0:W-:Y:S01]  /*9660*/  STL [R1+0x8], R15 ;  /* 0x0000080f01007387 */ /* 0x0001e20000100800 */
[----:B------:R-:W-:Y:S01]  /*9670*/  @!P3 IMAD.IADD R6, R6, 0x1, -R2 ;  /* 0x000000010606b824 */ /* 0x000fe200078e0a02 */
[----:B------:R-:W-:Y:S01]  /*9680*/  ISETP.GE.AND P5, PT, R7, RZ, PT ;  /* 0x000000ff0700720c */ /* 0x000fe20003fa6270 */
[C---:B------:R-:W-:Y:S01]  /*9690*/  IMAD R14, R2.reuse, R14, R10 ;  /* 0x0000000e020e7224 */ /* 0x040fe200078e020a */
[C---:B------:R-:W-:Y:S01]  /*96a0*/  ISETP.GT.U32.AND P0, PT, R2.reuse, R11, PT ;  /* 0x0000000b0200720c */ /* 0x040fe20003f04070 */
[----:B------:R-:W-:Y:S01]  /*96b0*/  @!P1 IMAD.MOV R4, RZ, RZ, -R4 ;  /* 0x000000ffff049224 */ /* 0x000fe200078e0a04 */
[----:B------:R-:W-:Y:S01]  /*96c0*/  ISETP.GT.U32.AND P1, PT, R2, R6, PT ;  /* 0x000000060200720c */ /* 0x000fe20003f24070 */
[----:B------:R-:W-:Y:S01]  /*96d0*/  IMAD.HI.U32 R8, R23, R19, RZ ;  /* 0x0000001317087227 */ /* 0x000fe200078e00ff */
[----:B------:R-:W-:-:S02]  /*96e0*/  ISETP.GE.AND P3, PT, R9, RZ, PT ;  /* 0x000000ff0900720c */ /* 0x000fc40003f66270 */
[----:B------:R-:W-:Y:S01]  /*96f0*/  STL [R1+0xe0c], R4 ;  /* 0x000e0c0401007387 */ /* 0x000fe20000100800 */
[----:B0-----:R-:W-:Y:S02]  /*9700*/  IMAD.MOV.U32 R15, RZ, RZ, R0 ;  /* 0x000000ffff0f7224 */ /* 0x001fe400078e0000 */
[----:B------:R-:W-:Y:S01]  /*9710*/  IMAD.MOV R8, RZ, RZ, -R8 ;  /* 0x000000ffff087224 */ /* 0x000fe200078e0a08 */
[----:B------:R-:W-:Y:S01]  /*9720*/  STL [R1+0xe10], R5 ;  /* 0x000e100501007387 */ /* 0x000fe20000100800 */
[----:B------:R-:W-:Y:S01]  /*9730*/  @!P4 IMAD.MOV R15, RZ, RZ, -R15 ;  /* 0x000000ffff0fc224 */ /* 0x000fe200078e0a0f */
[C---:B------:R-:W-:Y:S01]  /*9740*/  ISETP.GT.U32.AND P4, PT, R2.reuse, R14, PT ;  /* 0x0000000e0200720c */ /* 0x040fe20003f84070 */
[C---:B------:R-:W-:Y:S02]  /*9750*/  IMAD R19, R2.reuse, R8, R19 ;  /* 0x0000000802137224 */ /* 0x040fe400078e0213 */
[----:B------:R-:W-:Y:S01]  /*9760*/  VIADD R16, R13, 0x4e ;  /* 0x0000004e0d107836 */ /* 0x000fe20000000000 */
[----:B------:R-:W-:Y:S01]  /*9770*/  STL [R1+0x7c], R15 ;  /* 0x00007c0f01007387 */ /* 0x000fe20000100800 */
[--C-:B------:R-:W-:Y:S01]  /*9780*/  @!P0 IMAD.IADD R11, R11, 0x1, -R2.reuse ;  /* 0x000000010b0b8824 */ /* 0x100fe200078e0a02 */
[----:B------:R-:W-:Y:S01]  /*9790*/  ISETP.GT.U32.AND P0, PT, R2, R19, PT ;  /* 0x000000130200720c */ /* 0x000fe20003f04070 */
[----:B------:R-:W-:Y:S01]  /*97a0*/  @!P1 IMAD.IADD R6, R6, 0x1, -R2 ;  /* 0x0000000106069824 */ /* 0x000fe200078e0a02 */
[----:B------:R-:W-:Y:S01]  /*97b0*/  ISETP.GE.AND P1, PT, R16, RZ, PT ;  /* 0x000000ff1000720c */ /* 0x000fe20003f26270 */
[----:B------:R-:W-:Y:S01]  /*97c0*/  VIADD R7, R13, 0x4c ;  /* 0x0000004c0d077836 */ /* 0x000fe20000000000 */
[----:B------:R-:W-:Y:S01]  /*97d0*/  IABS R16, R16 ;  /* 0x0000001000107213 */ /* 0x000fe20000000000 */
[----:B------:R-:W-:-:S02]  /*97e0*/  IMAD.MOV.U32 R3, RZ, RZ, R6 ;  /* 0x000000ffff037224 */ /* 0x000fc400078e0006 */
[----:B------:R-:W-:Y:S01]  /*97f0*/  @!P4 IMAD.IADD R14, R14, 0x1, -R2 ;  /* 0x000000010e0ec824 */ /* 0x000fe200078e0a02 */
[----:B------:R-:W-:Y:S01]  /*9800*/  IABS R9, R7 ;  /* 0x0000000700097213 */ /* 0x000fe20000000000 */
[----:B------:R-:W-:-:S03]  /*9810*/  IMAD.HI.U32 R8, R23, R16, RZ ;  /* 0x0000001017087227 */ /* 0x000fc600078e00ff */
[C---:B------:R-:W-:Y:S01]  /*9820*/  ISETP.GT.U32.AND P4, PT, R2.reuse, R14, PT ;  /* 0x0000000e0200720c */ /* 0x040fe20003f84070 */
[----:B------:R-:W-:Y:S02]  /*9830*/  VIADD R0, R13, 0x4d ;  /* 0x0000004d0d007836 */ /* 0x000fe40000000000 */
[----:B------:R-:W-:Y:S02]  /*9840*/  @!P2 IMAD.MOV R3, RZ, RZ, -R3 ;  /* 0x000000ffff03a224 */ /* 0x000fe400078e0a03 */
[----:B------:R-:W-:Y:S01]  /*9850*/  IMAD.MOV R8, RZ, RZ, -R8 ;  /* 0x000000ffff087224 */ /* 0x000fe200078e0a08 */
[----:B------:R-:W-:Y:S01]  /*9860*/  IABS R10, R0 ;  /* 0x00000000000a7213 */ /* 0x000fe20000000000 */
[----:B------:R-:W-:Y:S01]  /*9870*/  @!P0 IMAD.IADD R19, R19, 0x1, -R2 ;  /* 0x0000000113138824 */ /* 0x000fe200078e0a02 */
[----:B------:R0:W-:Y:S01]  /*9880*/  STL [R1+0xd4], R3 ;  /* 0x0000d40301007387 */ /* 0x0001e20000100800 */
[----:B------:R-:W-:Y:S01]  /*9890*/  IMAD R16, R2, R8, R16 ;  /* 0x0000000802107224 */ /* 0x000fe200078e0210 */
[----:B------:R-:W-:Y:S01]  /*98a0*/  ISETP.GE.AND P2, PT, R0, RZ, PT ;  /* 0x000000ff0000720c */ /* 0x000fe20003f46270 */
[----:B------:R-:W-:Y:S01]  /*98b0*/  IMAD.HI.U32 R0, R23, R9, RZ ;  /* 0x0000000917007227 */ /* 0x000fe200078e00ff */
[----:B------:R-:W-:-:S03]  /*98c0*/  ISETP.GT.U32.AND P0, PT, R2, R19, PT ;  /* 0x000000130200720c */ /* 0x000fc60003f04070 */
[----:B------:R-:W-:-:S04]  /*98d0*/  IMAD.HI.U32 R6, R23, R10, RZ ;  /* 0x0000000a17067227 */ /* 0x000fc800078e00ff */
[----:B0-----:R-:W-:Y:S02]  /*98e0*/  IMAD.MOV.U32 R3, RZ, RZ, R11 ;  /* 0x000000ffff037224 */ /* 0x001fe400078e000b */
[----:B------:R-:W-:Y:S01]  /*98f0*/  @!P4 IMAD.IADD R14, R14, 0x1, -R2 ;  /* 0x000000010e0ec824 */ /* 0x000fe200078e0a02 */
[C---:B------:R-:W-:Y:S01]  /*9900*/  ISETP.GT.U32.AND P4, PT, R2.reuse, R16, PT ;  /* 0x000000100200720c */ /* 0x040fe20003f84070 */
[----:B------:R-:W-:Y:S01]  /*9910*/  @!P6 IMAD.MOV R3, RZ, RZ, -R3 ;  /* 0x000000ffff03e224 */ /* 0x000fe200078e0a03 */
[----:B------:R-:W-:Y:S01]  /*9920*/  ISETP.GE.AND P6, PT, R7, RZ, PT ;  /* 0x000000ff0700720c */ /* 0x000fe20003fc6270 */
[----:B------:R-:W-:Y:S02]  /*9930*/  IMAD.MOV R7, RZ, RZ, -R0 ;  /* 0x000000ffff077224 */ /* 0x000fe400078e0a00 */
[----:B------:R-:W-:Y:S01]  /*9940*/  IMAD.MOV R6, RZ, RZ, -R6 ;  /* 0x000000ffff067224 */ /* 0x000fe200078e0a06 */
[----:B------:R0:W-:Y:S01]  /*9950*/  STL [R1+0x158], R3 ;  /* 0x0001580301007387 */ /* 0x0001e20000100800 */
[----:B------:R-:W-:-:S02]  /*9960*/  IMAD R9, R2, R7, R9 ;  /* 0x0000000702097224 */ /* 0x000fc400078e0209 */
[C---:B------:R-:W-:Y:S02]  /*9970*/  IMAD R10, R2.reuse, R6, R10 ;  /* 0x00000006020a7224 */ /* 0x040fe400078e020a */
[--C-:B------:R-:W-:Y:S02]  /*9980*/  @!P0 IMAD.IADD R19, R19, 0x1, -R2.reuse ;  /* 0x0000000113138824 */ /* 0x100fe400078e0a02 */
[C---:B------:R-:W-:Y:S01]  /*9990*/  VIADD R0, R13.reuse, 0x4b ;  /* 0x0000004b0d007836 */ /* 0x040fe20000000000 */
[----:B------:R-:W-:Y:S01]  /*99a0*/  ISETP.GT.U32.AND P0, PT, R2, R10, PT ;  /* 0x0000000a0200720c */ /* 0x000fe20003f04070 */
[----:B------:R-:W-:Y:S02]  /*99b0*/  @!P4 IMAD.IADD R16, R16, 0x1, -R2 ;  /* 0x000000011010c824 */ /* 0x000fe400078e0a02 */
[----:B0-----:R-:W-:Y:S01]  /*99c0*/  IMAD.MOV.U32 R3, RZ, RZ, R14 ;  /* 0x000000ffff037224 */ /* 0x001fe200078e000e */
[----:B------:R-:W-:Y:S01]  /*99d0*/  IABS R8, R0 ;  /* 0x0000000000087213 */ /* 0x000fe20000000000 */
[----:B------:R-:W-:Y:S01]  /*99e0*/  VIADD R7, R13, 0x49 ;  /* 0x000000490d077836 */ /* 0x000fe20000000000 */
[C---:B------:R-:W-:Y:S01]  /*99f0*/  ISETP.GT.U32.AND P4, PT, R2.reuse, R16, PT ;  /* 0x000000100200720c */ /* 0x040fe20003f84070 */
[----:B------:R-:W-:Y:S01]  /*9a00*/  @!P3 IMAD.MOV R3, RZ, RZ, -R3 ;  /* 0x000000ffff03b224 */ /* 0x000fe200078e0a03 */
[----:B------:R-:W-:Y:S01]  /*9a10*/  ISETP.GT.U32.AND P3, PT, R2, R9, PT ;  /* 0x000000090200720c */ /* 0x000fe20003f64070 */
[----:B------:R-:W-:Y:S01]  /*9a20*/  IMAD.HI.U32 R14, R23, R8, RZ ;  /* 0x00000008170e7227 */ /* 0x000fe200078e00ff */
[----:B------:R-:W-:-:S02]  /*9a30*/  IABS R17, R7 ;  /* 0x0000000700117213 */ /* 0x000fc40000000000 */
[----:B------:R0:W-:Y:S01]  /*9a40*/  STL [R1+0x14c], R3 ;  /* 0x00014c0301007387 */ /* 0x0001e20000100800 */
[----:B------:R-:W-:Y:S02]  /*9a50*/  @!P0 IMAD.IADD R10, R10, 0x1, -R2 ;  /* 0x000000010a0a8824 */ /* 0x000fe400078e0a02 */
[C---:B------:R-:W-:Y:S02]  /*9a60*/  VIADD R15, R13.reuse, 0x4a ;  /* 0x0000004a0d0f7836 */ /* 0x040fe40000000000 */
[----:B------:R-:W-:Y:S01]  /*9a70*/  VIADD R6, R13, 0x48 ;  /* 0x000000480d067836 */ /* 0x000fe20000000000 */
[----:B------:R-:W-:Y:S01]  /*9a80*/  ISETP.GT.U32.AND P0, PT, R2, R10, PT ;  /* 0x0000000a0200720c */ /* 0x000fe20003f04070 */
[----:B------:R-:W-:Y:S01]  /*9a90*/  IMAD.MOV R14, RZ, RZ, -R14 ;  /* 0x000000ffff0e7224 */ /* 0x000fe200078e0a0e */
[----:B------:R-:W-:Y:S01]  /*9aa0*/  IABS R18, R15 ;  /* 0x0000000f00127213 */ /* 0x000fe20000000000 */
[----:B------:R-:W-:Y:S01]  /*9ab0*/  @!P3 IMAD.IADD R9, R9, 0x1, -R2 ;  /* 0x000000010909b824 */ /* 0x000fe200078e0a02 */
[----:B------:R-:W-:Y:S01]  /*9ac0*/  IABS R11, R6 ;  /* 0x00000006000b7213 */ /* 0x000fe20000000000 */
[----:B0-----:R-:W-:-:S02]  /*9ad0*/  IMAD.MOV.U32 R3, RZ, RZ, R19 ;  /* 0x000000ffff037224 */ /* 0x001fc400078e0013 */
[----:B------:R-:W-:Y:S01]  /*9ae0*/  @!P4 IMAD.IADD R16, R16, 0x1, -R2 ;  /* 0x000000011010c824 */ /* 0x000fe200078e0a02 */
[----:B------:R-:W-:Y:S01]  /*9af0*/  ISETP.GT.U32.AND P3, PT, R2, R9, PT ;  /* 0x000000090200720c */ /* 0x000fe20003f64070 */
[----:B------:R-:W-:Y:S01]  /*9b00*/  @!P5 IMAD.MOV R3, RZ, RZ, -R3 ;  /* 0x000000ffff03d224 */ /* 0x000fe200078e0a03 */
[----:B------:R-:W-:Y:S01]  /*9b10*/  ISETP.GE.AND P5, PT, R0, RZ, PT ;  /* 0x000000ff0000720c */ /* 0x000fe20003fa6270 */
[C---:B------:R-:W-:Y:S02]  /*9b20*/  IMAD R0, R2.reuse, R14, R8 ;  /* 0x0000000e02007224 */ /* 0x040fe400078e0208 */
[C---:B------:R-:W-:Y:S01]  /*9b30*/  IMAD.HI.U32 R8, R23.reuse, R17, RZ ;  /* 0x0000001117087227 */ /* 0x040fe200078e00ff */
[----:B------:R0:W-:Y:S02]  /*9b40*/  STL [R1+0x144], R3 ;  /* 0x0001440301007387 */ /* 0x0001e40000100800 */
[----:B------:R-:W-:Y:S01]  /*9b50*/  ISETP.GT.U32.AND P4, PT, R2, R0, PT ;  /* 0x000000000200720c */ /* 0x000fe20003f84070 */
[----:B------:R-:W-:-:S04]  /*9b60*/  IMAD.HI.U32 R19, R23, R18, RZ ;  /* 0x0000001217137227 */ /* 0x000fc800078e00ff */
[----:B------:R-:W-:-:S04]  /*9b70*/  IMAD.HI.U32 R14, R23, R11, RZ ;  /* 0x0000000b170e7227 */ /* 0x000fc800078e00ff */
[----:B0-----:R-:W-:Y:S02]  /*9b80*/  IMAD.MOV.U32 R3, RZ, RZ, R16 ;  /* 0x000000ffff037224 */ /* 0x001fe400078e0010 */
[----:B------:R-:W-:Y:S02]  /*9b90*/  IMAD.MOV R8, RZ, RZ, -R8 ;  /* 0x000000ffff087224 */ /* 0x000fe400078e0a08 */
[----:B------:R-:W-:Y:S02]  /*9ba0*/  @!P1 IMAD.MOV R3, RZ, RZ, -R3 ;  /* 0x000000ffff039224 */ /* 0x000fe400078e0a03 */
[----:B------:R-:W-:Y:S02]  /*9bb0*/  IMAD.MOV R19, RZ, RZ, -R19 ;  /* 0x000000ffff137224 */ /* 0x000fe400078e0a13 */
[----:B------:R-:W-:Y:S01]  /*9bc0*/  IMAD.MOV R14, RZ, RZ, -R14 ;  /* 0x000000ffff0e7224 */ /* 0x000fe200078e0a0e */
[----:B------:R0:W-:Y:S01]  /*9bd0*/  STL [R1+0x130], R3 ;  /* 0x0001300301007387 */ /* 0x0001e20000100800 */
[----:B------:R-:W-:-:S02]  /*9be0*/  IMAD R17, R2, R8, R17 ;  /* 0x0000000802117224 */ /* 0x000fc400078e0211 */
[--C-:B------:R-:W-:Y:S02]  /*9bf0*/  @!P3 IMAD.IADD R9, R9, 0x1, -R2.reuse ;  /* 0x000000010909b824 */ /* 0x100fe400078e0a02 */
[----:B------:R-:W-:Y:S01]  /*9c00*/  @!P0 IMAD.IADD R10, R10, 0x1, -R2 ;  /* 0x000000010a0a8824 */ /* 0x000fe200078e0a02 */
[----:B------:R-:W-:Y:S01]  /*9c10*/  ISETP.GE.AND P0, PT, R15, RZ, PT ;  /* 0x000000ff0f00720c */ /* 0x000fe20003f06270 */
[C---:B------:R-:W-:Y:S01]  /*9c20*/  IMAD R15, R2.reuse, R19, R18 ;  /* 0x00000013020f7224 */ /* 0x040fe200078e0212 */
[C---:B------:R-:W-:Y:S01]  /*9c30*/  ISETP.GT.U32.AND P3, PT, R2.reuse, R17, PT ;  /* 0x000000110200720c */ /* 0x040fe20003f64070 */
[----:B------:R-:W-:Y:S02]  /*9c40*/  IMAD R11, R2, R14, R11 ;  /* 0x0000000e020b7224 */ /* 0x000fe400078e020b */
[----:B0-----:R-:W-:Y:S02]  /*9c50*/  IMAD.MOV.U32 R3, RZ, RZ, R9 ;  /* 0x000000ffff037224 */ /* 0x001fe400078e0009 */
[----:B------:R-:W-:Y:S01]  /*9c60*/  @!P4 IMAD.IADD R0, R0, 0x1, -R2 ;  /* 0x000000010000c824 */ /* 0x000fe200078e0a02 */
[----:B------:R-:W-:Y:S01]  /*9c70*/  ISETP.GT.U32.AND P4, PT, R2, R15, PT ;  /* 0x0000000f0200720c */ /* 0x000fe20003f84070 */
[----:B------:R-:W-:-:S02]  /*9c80*/  IMAD.MOV.U32 R4, RZ, RZ, R10 ;  /* 0x000000ffff047224 */ /* 0x000fc400078e000a */
[----:B------:R-:W-:Y:S01]  /*9c90*/  @!P6 IMAD.MOV R3, RZ, RZ, -R3 ;  /* 0x000000ffff03e224 */ /* 0x000fe200078e0a03 */
[C---:B------:R-:W-:Y:S01]  /*9ca0*/  ISETP.GT.U32.AND P6, PT, R2.reuse, R11, PT ;  /* 0x0000000b0200720c */ /* 0x040fe20003fc4070 */
[----:B------:R-:W-:Y:S01]  /*9cb0*/  @!P2 IMAD.MOV R4, RZ, RZ, -R4 ;  /* 0x000000ffff04a224 */ /* 0x000fe200078e0a04 */
[----:B------:R-:W-:Y:S01]  /*9cc0*/  ISETP.GE.AND P2, PT, R7, RZ, PT ;  /* 0x000000ff0700720c */ /* 0x000fe20003f46270 */
[C---:B------:R-:W-:Y:S01]  /*9cd0*/  VIADD R7, R13.reuse, 0x46 ;  /* 0x000000460d077836 */ /* 0x040fe20000000000 */
[----:B------:R-:W-:Y:S01]  /*9ce0*/  ISETP.GT.U32.AND P1, PT, R2, R0, PT ;  /* 0x000000000200720c */ /* 0x000fe20003f24070 */
[----:B------:R-:W-:Y:S01]  /*9cf0*/  VIADD R8, R13, 0x47 ;  /* 0x000000470d087836 */ /* 0x000fe20000000000 */
[----:B------:R-:W-:Y:S01]  /*9d00*/  STL [R1+0x138], R4 ;  /* 0x0001380401007387 */ /* 0x000fe20000100800 */
[--C-:B------:R-:W-:Y:S01]  /*9d10*/  @!P3 IMAD.IADD R17, R17, 0x1, -R2.reuse ;  /* 0x000000011111b824 */ /* 0x100fe200078e0a02 */
[----:B------:R-:W-:Y:S01]  /*9d20*/  IABS R10, R7 ;  /* 0x00000007000a7213 */ /* 0x000fe20000000000 */
[--C-:B------:R-:W-:Y:S01]  /*9d30*/  @!P4 IMAD.IADD R15, R15, 0x1, -R2.reuse ;  /* 0x000000010f0fc824 */ /* 0x100fe200078e0a02 */
[----:B------:R-:W-:Y:S01]  /*9d40*/  IABS R16, R8 ;  /* 0x0000000800107213 */ /* 0x000fe20000000000 */
[----:B------:R0:W-:Y:S01]  /*9d50*/  STL [R1+0x13c], R3 ;  /* 0x00013c0301007387 */ /* 0x0001e20000100800 */
[----:B------:R-:W-:Y:S01]  /*9d60*/  ISETP.GE.AND P4, PT, R8, RZ, PT ;  /* 0x000000ff0800720c */ /* 0x000fe20003f86270 */
[----:B------:R-:W-:Y:S01]  /*9d70*/  @!P6 IMAD.IADD R11, R11, 0x1, -R2 ;  /* 0x000000010b0be824 */ /* 0x000fe200078e0a02 */
[C---:B------:R-:W-:Y:S01]  /*9d80*/  ISETP.GT.U32.AND P6, PT, R2.reuse, R17, PT ;  /* 0x000000110200720c */ /* 0x040fe20003fc4070 */
[----:B------:R-:W-:Y:S01]  /*9d90*/  IMAD.HI.U32 R8, R23, R10, RZ ;  /* 0x0000000a17087227 */ /* 0x000fe200078e00ff */
[----:B------:R-:W-:-:S03]  /*9da0*/  ISETP.GT.U32.AND P3, PT, R2, R15, PT ;  /* 0x0000000f0200720c */ /* 0x000fc60003f64070 */
[----:B------:R-:W-:-:S04]  /*9db0*/  IMAD.HI.U32 R9, R23, R16, RZ ;  /* 0x0000001017097227 */ /* 0x000fc800078e00ff */
[----:B------:R-:W-:Y:S01]  /*9dc0*/  @!P1 IMAD.IADD R0, R0, 0x1, -R2 ;  /* 0x0000000100009824 */ /* 0x000fe200078e0a02 */
[----:B------:R-:W-:Y:S01]  /*9dd0*/  ISETP.GE.AND P1, PT, R6, RZ, PT ;  /* 0x000000ff0600720c */ /* 0x000fe20003f26270 */
[----:B------:R-:W-:Y:S02]  /*9de0*/  IMAD.MOV R8, RZ, RZ, -R8 ;  /* 0x000000ffff087224 */ /* 0x000fe400078e0a08 */
[----:B------:R-:W-:Y:S02]  /*9df0*/  IMAD.MOV R9, RZ, RZ, -R9 ;  /* 0x000000ffff097224 */ /* 0x000fe400078e0a09 */
[----:B0-----:R-:W-:Y:S02]  /*9e00*/  IMAD.MOV.U32 R3, RZ, RZ, R0 ;  /* 0x000000ffff037224 */ /* 0x001fe400078e0000 */
[C---:B------:R-:W-:Y:S02]  /*9e10*/  IMAD R10, R2.reuse, R8, R10 ;  /* 0x00000008020a7224 */ /* 0x040fe400078e020a */
[----:B------:R-:W-:-:S02]  /*9e20*/  IMAD R16, R2, R9, R16 ;  /* 0x0000000902107224 */ /* 0x000fc400078e0210 */
[----:B------:R-:W-:Y:S01]  /*9e30*/  @!P5 IMAD.MOV R3, RZ, RZ, -R3 ;  /* 0x000000ffff03d224 */ /* 0x000fe200078e0a03 */
[C---:B------:R-:W-:Y:S01]  /*9e40*/  ISETP.GT.U32.AND P5, PT, R2.reuse, R11, PT ;  /* 0x0000000b0200720c */ /* 0x040fe20003fa4070 */
[--C-:B------:R-:W-:Y:S01]  /*9e50*/  @!P6 IMAD.IADD R17, R17, 0x1, -R2.reuse ;  /* 0x000000011111e824 */ /* 0x100fe200078e0a02 */
[C---:B------:R-:W-:Y:S01]  /*9e60*/  ISETP.GT.U32.AND P6, PT, R2.reuse, R10, PT ;  /* 0x0000000a0200720c */ /* 0x040fe20003fc4070 */
[--C-:B------:R-:W-:Y:S01]  /*9e70*/  @!P3 IMAD.IADD R15, R15, 0x1, -R2.reuse ;  /* 0x000000010f0fb824 */ /* 0x100fe200078e0a02 */
[----:B------:R-:W-:Y:S01]  /*9e80*/  ISETP.GT.U32.AND P3, PT, R2, R16, PT ;  /* 0x000000100200720c */ /* 0x000fe20003f64070 */
[C---:B------:R-:W-:Y:S01]  /*9e90*/  VIADD R0, R13.reuse, 0x44 ;  /* 0x000000440d007836 */ /* 0x040fe20000000000 */
[----:B------:R0:W-:Y:S01]  /*9ea0*/  STL [R1+0x140], R3 ;  /* 0x0001400301007387 */ /* 0x0001e20000100800 */
[C---:B------:R-:W-:Y:S02]  /*9eb0*/  VIADD R14, R13.reuse, 0x43 ;  /* 0x000000430d0e7836 */ /* 0x040fe40000000000 */
[----:B------:R-:W-:Y:S01]  /*9ec0*/  VIADD R6, R13, 0x45 ;  /* 0x000000450d067836 */ /* 0x000fe20000000000 */
[----:B------:R-:W-:Y:S01]  /*9ed0*/  IABS R8, R0 ;  /* 0x0000000000087213 */ /* 0x000fe20000000000 */
[----:B------:R-:W-:Y:S01]  /*9ee0*/  IMAD.MOV.U32 R4, RZ, RZ, R17 ;  /* 0x000000ffff047224 */ /* 0x000fe200078e0011 */
[----:B------:R-:W-:Y:S01]  /*9ef0*/  IABS R18, R14 ;  /* 0x0000000e00127213 */ /* 0x000fe20000000000 */
[--C-:B------:R-:W-:Y:S01]  /*9f00*/  @!P5 IMAD.IADD R11, R11, 0x1, -R2.reuse ;  /* 0x000000010b0bd824 */ /* 0x100fe200078e0a02 */
[----:B------:R-:W-:Y:S01]  /*9f10*/  ISETP.GE.AND P5, PT, R7, RZ, PT ;  /* 0x000000ff0700720c */ /* 0x000fe20003fa6270 */
[----:B------:R-:W-:Y:S01]  /*9f20*/  @!P6 IMAD.IADD R10, R10, 0x1, -R2 ;  /* 0x000000010a0ae824 */ /* 0x000fe200078e0a02 */
[----:B------:R-:W-:Y:S01]  /*9f30*/  IABS R9, R6 ;  /* 0x0000000600097213 */ /* 0x000fe20000000000 */
[----:B0-----:R-:W-:-:S02]  /*9f40*/  IMAD.MOV.U32 R3, RZ, RZ, R15 ;  /* 0x000000ffff037224 */ /* 0x001fc400078e000f */
[----:B------:R-:W-:Y:S01]  /*9f50*/  IMAD.MOV.U32 R7, RZ, RZ, R18 ;  /* 0x000000ffff077224 */ /* 0x000fe200078e0012 */
[----:B------:R-:W-:Y:S01]  /*9f60*/  ISETP.GT.U32.AND P6, PT, R2, R10, PT ;  /* 0x0000000a0200720c */ /* 0x000fe20003fc4070 */
[----:B------:R-:W-:-:S04]  /*9f70*/  IMAD.HI.U32 R19, R23, R8, RZ ;  /* 0x0000000817137227 */ /* 0x000fc800078e00ff */
[----:B------:R-:W-:Y:S01]  /*9f80*/  @!P3 IMAD.IADD R16, R16, 0x1, -R2 ;  /* 0x000000011010b824 */ /* 0x000fe200078e0a02 */
[----:B------:R-:W-:Y:S01]  /*9f90*/  ISETP.GE.AND P3, PT, R6, RZ, PT ;  /* 0x000000ff0600720c */ /* 0x000fe20003f66270 */
[----:B------:R-:W-:Y:S02]  /*9fa0*/  @!P0 IMAD.MOV R3, RZ, RZ, -R3 ;  /* 0x000000ffff038224 */ /* 0x000fe400078e0a03 */
[----:B------:R-:W-:Y:S01]  /*9fb0*/  IMAD.HI.U32 R6, R23, R7, RZ ;  /* 0x0000000717067227 */ /* 0x000fe200078e00ff */
[----:B------:R-:W-:Y:S02]  /*9fc0*/  ISETP.GT.U32.AND P0, PT, R2, R16, PT ;  /* 0x000000100200720c */ /* 0x000fe40003f04070 */
[----:B------:R0:W-:Y:S01]  /*9fd0*/  STL [R1+0x134], R3 ;  /* 0x0001340301007387 */ /* 0x0001e20000100800 */
[----:B------:R-:W-:Y:S02]  /*9fe0*/  IMAD.MOV R15, RZ, RZ, -R19 ;  /* 0x000000ffff0f7224 */ /* 0x000fe400078e0a13 */
[----:B------:R-:W-:-:S02]  /*9ff0*/  IMAD.MOV R6, RZ, RZ, -R6 ;  /* 0x000000ffff067224 */ /* 0x000fc400078e0a06 */
[----:B------:R-:W-:Y:S02]  /*a000*/  IMAD R8, R2, R15, R8 ;  /* 0x0000000f02087224 */ /* 0x000fe400078e0208 */
[----:B------:R-:W-:-:S04]  /*a010*/  IMAD.HI.U32 R18, R23, R9, RZ ;  /* 0x0000000917127227 */ /* 0x000fc800078e00ff */
[----:B0-----:R-:W-:Y:S02]  /*a020*/  IMAD.MOV.U32 R3, RZ, RZ, R11 ;  /* 0x000000ffff037224 */ /* 0x001fe400078e000b */
[C---:B------:R-:W-:Y:S02]  /*a030*/  IMAD R7, R2.reuse, R6, R7 ;  /* 0x0000000602077224 */ /* 0x040fe400078e0207 */
[----:B------:R-:W-:Y:S01]  /*a040*/  @!P1 IMAD.MOV R3, RZ, RZ, -R3 ;  /* 0x000000ffff039224 */ /* 0x000fe200078e0a03 */
[----:B------:R-:W-:Y:S01]  /*a050*/  ISETP.GT.U32.AND P1, PT, R2, R8, PT ;  /* 0x000000080200720c */ /* 0x000fe20003f24070 */
[----:B------:R-:W-:Y:S02]  /*a060*/  IMAD.MOV R18, RZ, RZ, -R18 ;  /* 0x000000ffff127224 */ /* 0x000fe400078e0a12 */
[----:B------:R-:W-:Y:S01]  /*a070*/  @!P6 IMAD.IADD R10, R10, 0x1, -R2 ;  /* 0x000000010a0ae824 */ /* 0x000fe200078e0a02 */
[C---:B------:R-:W-:Y:S01]  /*a080*/  ISETP.GT.U32.AND P6, PT, R2.reuse, R7, PT ;  /* 0x000000070200720c */ /* 0x040fe20003fc4070 */
[----:B------:R-:W-:-:S02]  /*a090*/  IMAD R9, R2, R18, R9 ;  /* 0x0000001202097224 */ /* 0x000fc400078e0209 */
[----:B------:R-:W-:Y:S02]  /*a0a0*/  @!P2 IMAD.MOV R4, RZ, RZ, -R4 ;  /* 0x000000ffff04a224 */ /* 0x000fe400078e0a04 */
[C---:B------:R-:W-:Y:S01]  /*a0b0*/  VIADD R11, R13.reuse, 0x41 ;  /* 0x000000410d0b7836 */ /* 0x040fe20000000000 */
[----:B------:R-:W-:Y:S01]  /*a0c0*/  ISETP.GT.U32.AND P2, PT, R2, R9, PT ;  /* 0x000000090200720c */ /* 0x000fe20003f44070 */
[--C-:B------:R-:W-:Y:S01]  /*a0d0*/  @!P0 IMAD.IADD R16, R16, 0x1, -R2.reuse ;  /* 0x0000000110108824 */ /* 0x100fe200078e0a02 */
[----:B------:R-:W-:Y:S01]  /*a0e0*/  ISETP.GE.AND P0, PT, R0, RZ, PT ;  /* 0x000000ff0000720c */ /* 0x000fe20003f06270 */
[--C-:B------:R-:W-:Y:S01]  /*a0f0*/  @!P1 IMAD.IADD R8, R8, 0x1, -R2.reuse ;  /* 0x0000000108089824 */ /* 0x100fe200078e0a02 */
[----:B------:R-:W-:Y:S01]  /*a100*/  IABS R0, R11 ;  /* 0x0000000b00007213 */ /* 0x000fe20000000000 */
[----:B------:R-:W-:Y:S01]  /*a110*/  VIADD R19, R13, 0x42 ;  /* 0x000000420d137836 */ /* 0x000fe20000000000 */
[----:B------:R-:W-:Y:S01]  /*a120*/  STL [R1+0x124], R4 ;  /* 0x0001240401007387 */ /* 0x000fe20000100800 */
[--C-:B------:R-:W-:Y:S01]  /*a130*/  @!P6 IMAD.IADD R7, R7, 0x1, -R2.reuse ;  /* 0x000000010707e824 */ /* 0x100fe200078e0a02 */
[----:B------:R-:W-:Y:S01]  /*a140*/  ISETP.GT.U32.AND P6, PT, R2, R8, PT ;  /* 0x000000080200720c */ /* 0x000fe20003fc4070 */
[----:B------:R-:W-:Y:S01]  /*a150*/  IMAD.HI.U32 R17, R23, R0, RZ ;  /* 0x0000000017117227 */ /* 0x000fe200078e00ff */
[----:B------:R-:W-:Y:S01]  /*a160*/  IABS R6, R19 ;  /* 0x0000001300067213 */ /* 0x000fe20000000000 */
[----:B------:R0:W-:Y:S02]  /*a170*/  STL [R1+0x128], R3 ;  /* 0x0001280301007387 */ /* 0x0001e40000100800 */
[----:B------:R-:W-:Y:S01]  /*a180*/  @!P2 IMAD.IADD R9, R9, 0x1, -R2 ;  /* 0x000000010909a824 */ /* 0x000fe200078e0a02 */
[----:B------:R-:W-:Y:S01]  /*a190*/  ISETP.GE.AND P2, PT, R14, RZ, PT ;  /* 0x000000ff0e00720c */ /* 0x000fe20003f46270 */
[----:B------:R-:W-:-:S02]  /*a1a0*/  IMAD.MOV R17, RZ, RZ, -R17 ;  /* 0x000000ffff117224 */ /* 0x000fc400078e0a11 */
[----:B------:R-:W-:Y:S01]  /*a1b0*/  IMAD.HI.U32 R15, R23, R6, RZ ;  /* 0x00000006170f7227 */ /* 0x000fe200078e00ff */
[----:B------:R-:W-:-:S03]  /*a1c0*/  ISETP.GT.U32.AND P1, PT, R2, R9, PT ;  /* 0x000000090200720c */ /* 0x000fc60003f24070 */
[----:B0-----:R-:W-:Y:S02]  /*a1d0*/  IMAD.MOV.U32 R3, RZ, RZ, R16 ;  /* 0x000000ffff037224 */ /* 0x001fe400078e0010 */
[C---:B------:R-:W-:Y:S02]  /*a1e0*/  IMAD R0, R2.reuse, R17, R0 ;  /* 0x0000001102007224 */ /* 0x040fe400078e0200 */
[----:B------:R-:W-:Y:S01]  /*a1f0*/  @!P4 IMAD.MOV R3, RZ, RZ, -R3 ;  /* 0x000000ffff03c224 */ /* 0x000fe200078e0a03 */
[----:B------:R-:W-:Y:S01]  /*a200*/  ISETP.GT.U32.AND P4, PT, R2, R7, PT ;  /* 0x000000070200720c */ /* 0x000fe20003f84070 */
[----:B------:R-:W-:Y:S02]  /*a210*/  VIADD R14, R13, 0x40 ;  /* 0x000000400d0e7836 */ /* 0x000fe40000000000 */
[--C-:B------:R-:W-:Y:S01]  /*a220*/  @!P6 IMAD.IADD R8, R8, 0x1, -R2.reuse ;  /* 0x000000010808e824 */ /* 0x100fe200078e0a02 */
[C---:B------:R-:W-:Y:S01]  /*a230*/  ISETP.GT.U32.AND P6, PT, R2.reuse, R0, PT ;  /* 0x000000000200720c */ /* 0x040fe20003fc4070 */
[----:B------:R-:W-:Y:S01]  /*a240*/  IMAD.MOV R15, RZ, RZ, -R15 ;  /* 0x000000ffff0f7224 */ /* 0x000fe200078e0a0f */
[----:B------:R-:W-:Y:S01]  /*a250*/  IABS R16, R14 ;  /* 0x0000000e00107213 */ /* 0x000fe20000000000 */
[----:B------:R-:W-:Y:S01]  /*a260*/  @!P1 IMAD.IADD R9, R9, 0x1, -R2 ;  /* 0x0000000109099824 */ /* 0x000fe200078e0a02 */
[----:B------:R0:W-:Y:S01]  /*a270*/  STL [R1+0x12c], R3 ;  /* 0x00012c0301007387 */ /* 0x0001e20000100800 */
[----:B------:R-:W-:-:S02]  /*a280*/  IMAD R6, R2, R15, R6 ;  /* 0x0000000f02067224 */ /* 0x000fc400078e0206 */
[----:B------:R-:W-:Y:S02]  /*a290*/  VIADD R15, R13, 0x3f ;  /* 0x0000003f0d0f7836 */ /* 0x000fe40000000000 */
[----:B------:R-:W-:Y:S01]  /*a2a0*/  IMAD.HI.U32 R20, R23, R16, RZ ;  /* 0x0000001017147227 */ /* 0x000fe200078e00ff */
[----:B------:R-:W-:Y:S02]  /*a2b0*/  ISETP.GT.U32.AND P1, PT, R2, R6, PT ;  /* 0x000000060200720c */ /* 0x000fe40003f24070 */
[----:B------:R-:W-:Y:S01]  /*a2c0*/  IABS R18, R15 ;  /* 0x0000000f00127213 */ /* 0x000fe20000000000 */
[----:B------:R-:W-:Y:S01]  /*a2d0*/  @!P4 IMAD.IADD R7, R7, 0x1, -R2 ;  /* 0x000000010707c824 */ /* 0x000fe200078e0a02 */
[----:B------:R-:W-:Y:S01]  /*a2e0*/  ISETP.GE.AND P4, PT, R19, RZ, PT ;  /* 0x000000ff1300720c */ /* 0x000fe20003f86270 */
[----:B------:R-:W-:Y:S02]  /*a2f0*/  IMAD.MOV R19, RZ, RZ, -R20 ;  /* 0x000000ffff137224 */ /* 0x000fe400078e0a14 */
[----:B0-----:R-:W-:-:S02]  /*a300*/  IMAD.MOV.U32 R3, RZ, RZ, R10 ;  /* 0x000000ffff037224 */ /* 0x001fc400078e000a */
[----:B------:R-:W-:Y:S02]  /*a310*/  @!P6 IMAD.IADD R0, R0, 0x1, -R2 ;  /* 0x000000010000e824 */ /* 0x000fe400078e0a02 */
[C---:B------:R-:W-:Y:S02]  /*a320*/  IMAD R16, R2.reuse, R19, R16 ;  /* 0x0000001302107224 */ /* 0x040fe400078e0210 */
[----:B------:R-:W-:Y:S01]  /*a330*/  @!P5 IMAD.MOV R3, RZ, RZ, -R3 ;  /* 0x000000ffff03d224 */ /* 0x000fe200078e0a03 */
[C---:B------:R-:W-:Y:S01]  /*a340*/  ISETP.GT.U32.AND P5, PT, R2.reuse, R0, PT ;  /* 0x000000000200720c */ /* 0x040fe20003fa4070 */
[----:B------:R-:W-:Y:S02]  /*a350*/  IMAD.MOV.U32 R5, RZ, RZ, R9 ;  /* 0x000000ffff057224 */ /* 0x000fe400078e0009 */
[----:B------:R-:W-:Y:S01]  /*a360*/  IMAD.HI.U32 R21, R23, R18, RZ ;  /* 0x0000001217157227 */ /* 0x000fe200078e00ff */
[----:B------:R0:W-:Y:S03]  /*a370*/  STL [R1+0x120], R3 ;  /* 0x0001200301007387 */ /* 0x0001e60000100800 */
[----:B------:R-:W-:Y:S01]  /*a380*/  @!P3 IMAD.MOV R5, RZ, RZ, -R5 ;  /* 0x000000ffff05b224 */ /* 0x000fe200078e0a05 */
[----:B------:R-:W-:Y:S01]  /*a390*/  ISETP.GT.U32.AND P3, PT, R2, R16, PT ;  /* 0x000000100200720c */ /* 0x000fe20003f64070 */
[--C-:B------:R-:W-:Y:S01]  /*a3a0*/  @!P1 IMAD.IADD R6, R6, 0x1, -R2.reuse ;  /* 0x0000000106069824 */ /* 0x100fe200078e0a02 */
[----:B------:R-:W-:Y:S01]  /*a3b0*/  ISETP.GE.AND P1, PT, R11, RZ, PT ;  /* 0x000000ff0b00720c */ /* 0x000fe20003f26270 */
[----:B------:R-:W-:Y:S01]  /*a3c0*/  IMAD.MOV R21, RZ, RZ, -R21 ;  /* 0x000000ffff157224 */ /* 0x000fe200078e0a15 */
[----:B------:R-:W-:Y:S01]  /*a3d0*/  STL [R1+0xe0], R5 ;  /* 0x0000e00501007387 */ /* 0x000fe20000100800 */
[----:B------:R-:W-:Y:S01]  /*a3e0*/  @!P5 IMAD.IADD R0, R0, 0x1, -R2 ;  /* 0x000000010000d824 */ /* 0x000fe200078e0a02 */
[C---:B------:R-:W-:Y:S01]  /*a3f0*/  ISETP.GT.U32.AND P6, PT, R2.reuse, R6, PT ;  /* 0x000000060200720c */ /* 0x040fe20003fc4070 */
[----:B------:R-:W-:-:S02]  /*a400*/  IMAD R18, R2, R21, R18 ;  /* 0x0000001502127224 */ /* 0x000fc400078e0212 */
[----:B------:R-:W-:Y:S02]  /*a410*/  IMAD.MOV.U32 R4, RZ, RZ, R8 ;  /* 0x000000ffff047224 */ /* 0x000fe400078e0008 */
[C---:B------:R-:W-:Y:S01]  /*a420*/  VIADD R17, R13.reuse, 0x3e ;  /* 0x0000003e0d117836 */ /* 0x040fe20000000000 */
[----:B------:R-:W-:Y:S01]  /*a430*/  ISETP.GT.U32.AND P5, PT, R2, R18, PT ;  /* 0x000000120200720c */ /* 0x000fe20003fa4070 */
[----:B------:R-:W-:Y:S02]  /*a440*/  @!P3 IMAD.IADD R16, R16, 0x1, -R2 ;  /* 0x000000011010b824 */ /* 0x000fe400078e0a02 */
[----:B0-----:R-:W-:Y:S01]  /*a450*/  IMAD.MOV.U32 R3, RZ, RZ, R7 ;  /* 0x000000ffff037224 */ /* 0x001fe200078e0007 */
[----:B------:R-:W-:Y:S01]  /*a460*/  IABS R20, R17 ;  /* 0x0000001100147213 */ /* 0x000fe20000000000 */
[----:B------:R-:W-:Y:S01]  /*a470*/  @!P0 IMAD.MOV R4, RZ, RZ, -R4 ;  /* 0x000000ffff048224 */ /* 0x000fe200078e0a04 */
[----:B------:R-:W-:Y:S01]  /*a480*/  ISETP.GT.U32.AND P3, PT, R2, R16, PT ;  /* 0x000000100200720c */ /* 0x000fe20003f64070 */
[----:B------:R-:W-:Y:S01]  /*a490*/  VIADD R8, R13, 0x3d ;  /* 0x0000003d0d087836 */ /* 0x000fe20000000000 */
[----:B------:R-:W-:Y:S01]  /*a4a0*/  ISETP.GE.AND P0, PT, R14, RZ, PT ;  /* 0x000000ff0e00720c */ /* 0x000fe20003f06270 */
[----:B------:R-:W-:Y:S01]  /*a4b0*/  @!P6 IMAD.IADD R6, R6, 0x1, -R2 ;  /* 0x000000010606e824 */ /* 0x000fe200078e0a02 */
[----:B------:R0:W-:Y:S01]  /*a4c0*/  STL [R1+0xdc], R4 ;  /* 0x0000dc0401007387 */ /* 0x0001e20000100800 */
[----:B------:R-:W-:Y:S01]  /*a4d0*/  @!P2 IMAD.MOV R3, RZ, RZ, -R3 ;  /* 0x000000ffff03a224 */ /* 0x000fe200078e0a03 */
[----:B------:R-:W-:Y:S01]  /*a4e0*/  IABS R9, R8 ;  /* 0x0000000800097213 */ /* 0x000fe20000000000 */
[----:B------:R-:W-:Y:S01]  /*a4f0*/  IMAD.HI.U32 R7, R23, R20, RZ ;  /* 0x0000001417077227 */ /* 0x000fe200078e00ff */
[----:B------:R-:W-:-:S02]  /*a500*/  ISETP.GE.AND P2, PT, R15, RZ, PT ;  /* 0x000000ff0f00720c */ /* 0x000fc40003f46270 */
[----:B------:R1:W-:Y:S01]  /*a510*/  STL [R1+0xd8], R3 ;  /* 0x0000d80301007387 */ /* 0x0003e20000100800 */
[----:B------:R-:W-:Y:S01]  /*a520*/  @!P5 IMAD.IADD R18, R18, 0x1, -R2 ;  /* 0x000000011212d824 */ /* 0x000fe200078e0a02 */
[----:B------:R-:W-:Y:S01]  /*a530*/  ISETP.GE.AND P6, PT, R17, RZ, PT ;  /* 0x000000ff1100720c */ /* 0x000fe20003fc6270 */
[----:B------:R-:W-:Y:S02]  /*a540*/  IMAD.MOV R7, RZ, RZ, -R7 ;  /* 0x000000ffff077224 */ /* 0x000fe400078e0a07 */
[----:B0-----:R-:W-:Y:S01]  /*a550*/  IMAD.MOV.U32 R4, RZ, RZ, R6 ;  /* 0x000000ffff047224 */ /* 0x001fe200078e0006 */
[C---:B------:R-:W-:Y:S01]  /*a560*/  ISETP.GT.U32.AND P5, PT, R2.reuse, R18, PT ;  /* 0x000000120200720c */ /* 0x040fe20003fa4070 */
[----:B------:R-:W-:Y:S02]  /*a570*/  IMAD R7, R2, R7, R20 ;  /* 0x0000000702077224 */ /* 0x000fe400078e0214 */
[----:B------:R-:W-:Y:S01]  /*a580*/  @!P4 IMAD.MOV R4, RZ, RZ, -R4 ;  /* 0x000000ffff04c224 */ /* 0x000fe200078e0a04 */
[----:B------:R-:W-:Y:S01]  /*a590*/  ISETP.GE.AND P4, PT, R8, RZ, PT ;  /* 0x000000ff0800720c */ /* 0x000fe20003f86270 */
[----:B-1----:R-:W-:-:S02]  /*a5a0*/  IMAD.MOV.U32 R3, RZ, RZ, R0 ;  /* 0x000000ffff037224 */ /* 0x002fc400078e0000 */
[----:B------:R-:W-:Y:S01]  /*a5b0*/  VIADD R0, R13, 0x3c ;  /* 0x0000003c0d007836 */ /* 0x000fe20000000000 */
[----:B------:R-:W-:Y:S01]  /*a5c0*/  STL [R1+0xc4], R4 ;  /* 0x0000c40401007387 */ /* 0x000fe20000100800 */
[----:B------:R-:W-:-:S03]  /*a5d0*/  IMAD.HI.U32 R8, R23, R9, RZ ;  /* 0x0000000917087227 */ /* 0x000fc600078e00ff */
[----:B------:R-:W-:Y:S01]  /*a5e0*/  IABS R11, R0 ;  /* 0x00000000000b7213 */ /* 0x000fe20000000000 */
[----:B------:R-:W-:Y:S01]  /*a5f0*/  @!P1 IMAD.MOV R3, RZ, RZ, -R3 ;  /* 0x000000ffff039224 */ /* 0x000fe200078e0a03 */
[----:B------:R-:W-:Y:S01]  /*a600*/  ISETP.GT.U32.AND P1, PT, R2, R7, PT ;  /* 0x000000070200720c */ /* 0x000fe20003f24070 */
[----:B------:R-:W-:Y:S01]  /*a610*/  @!P3 IMAD.IADD R16, R16, 0x1, -R2 ;  /* 0x000000011010b824 */ /* 0x000fe200078e0a02 */
[----:B------:R-:W-:Y:S01]  /*a620*/  ISETP.GE.AND P3, PT, R0, RZ, PT ;  /* 0x000000ff0000720c */ /* 0x000fe20003f66270 */
[----:B------:R-:W-:Y:S01]  /*a630*/  IMAD.MOV R8, RZ, RZ, -R8 ;  /* 0x000000ffff087224 */ /* 0x000fe200078e0a08 */
[----:B------:R0:W-:Y:S01]  /*a640*/  STL [R1+0xc0], R3 ;  /* 0x0000c00301007387 */ /* 0x0001e20000100800 */
[----:B------:R-:W-:Y:S02]  /*a650*/  @!P5 IMAD.IADD R18, R18, 0x1, -R2 ;  /* 0x000000011212d824 */ /* 0x000fe400078e0a02 */
[----:B------:R-:W-:Y:S02]  /*a660*/  IMAD R9, R2, R8, R9 ;  /* 0x0000000802097224 */ /* 0x000fe400078e0209 */
[----:B------:R-:W-:-:S04]  /*a670*/  IMAD.HI.U32 R8, R23, R11, RZ ;  /* 0x0000000b17087227 */ /* 0x000fc800078e00ff */
[----:B------:R-:W-:Y:S02]  /*a680*/  IMAD.MOV R8, RZ, RZ, -R8 ;  /* 0x000000ffff087224 */ /* 0x000fe400078e0a08 */
[----:B0-----:R-:W-:Y:S02]  /*a690*/  IMAD.MOV.U32 R3, RZ, RZ, R16 ;  /* 0x000000ffff037224 */ /* 0x001fe400078e0010 */
[C---:B------:R-:W-:Y:S02]  /*a6a0*/  IMAD R11, R2.reuse, R8, R11 ;  /* 0x00000008020b7224 */ /* 0x040fe400078e020b */
[----:B------:R-:W-:Y:S01]  /*a6b0*/  @!P0 IMAD.MOV R3, RZ, RZ, -R3 ;  /* 0x000000ffff038224 */ /* 0x000fe200078e0a03 */
[C---:B------:R-:W-:Y:S01]  /*a6c0*/  ISETP.GT.U32.AND P0, PT, R2.reuse, R9, PT ;  /* 0x000000090200720c */ /* 0x040fe20003f04070 */
[----:B------:R-:W-:Y:S02]  /*a6d0*/  @!P1 IMAD.IADD R7, R7, 0x1, -R2 ;  /* 0x0000000107079824 */ /* 0x000fe400078e0a02 */
[C---:B------:R-:W-:Y:S01]  /*a6e0*/  VIADD R6, R13.reuse, 0x3b ;  /* 0x0000003b0d067836 */ /* 0x040fe20000000000 */
[----:B------:R0:W-:Y:S01]  /*a6f0*/  STL [R1+0x94], R3 ;  /* 0x0000940301007387 */ /* 0x0001e20000100800 */
[C---:B------:R-:W-:Y:S01]  /*a700*/  VIADD R10, R13.reuse, 0x39 ;  /* 0x000000390d0a7836 */ /* 0x040fe20000000000 */
[----:B------:R-:W-:Y:S01]  /*a710*/  ISETP.GT.U32.AND P1, PT, R2, R7, PT ;  /* 0x000000070200720c */ /* 0x000fe20003f24070 */
[C---:B------:R-:W-:Y:S01]  /*a720*/  VIADD R0, R13.reuse, 0x3a ;  /* 0x0000003a0d007836 */ /* 0x040fe20000000000 */
[----:B------:R-:W-:Y:S01]  /*a730*/  IABS R17, R6 ;  /* 0x0000000600117213 */ /* 0x000fe20000000000 */
[----:B------:R-:W-:Y:S01]  /*a740*/  VIADD R24, R13, 0xd ;  /* 0x0000000d0d187836 */ /* 0x000fe20000000000 */
[----:B------:R-:W-:-:S02]  /*a750*/  ISETP.GE.AND P5, PT, R6, RZ, PT ;  /* 0x000000ff0600720c */ /* 0x000fc40003fa6270 */
[----:B------:R-:W-:Y:S01]  /*a760*/  IABS R15, R10 ;  /* 0x0000000a000f7213 */ /* 0x000fe20000000000 */
[----:B------:R-:W-:Y:S01]  /*a770*/  IMAD.HI.U32 R6, R23, R17, RZ ;  /* 0x0000001117067227 */ /* 0x000fe200078e00ff */
[----:B------:R-:W-:-:S03]  /*a780*/  IABS R16, R0 ;  /* 0x0000000000107213 */ /* 0x000fc60000000000 */
[----:B0-----:R-:W-:Y:S02]  /*a790*/  IMAD.MOV.U32 R3, RZ, RZ, R18 ;  /* 0x000000ffff037224 */ /* 0x001fe400078e0012 */
[----:B------:R-:W-:Y:S02]  /*a7a0*/  @!P0 IMAD.IADD R9, R9, 0x1, -R2 ;  /* 0x0000000109098824 */ /* 0x000fe400078e0a02 */
[----:B------:R-:W-:Y:S01]  /*a7b0*/  @!P2 IMAD.MOV R3, RZ, RZ, -R3 ;  /* 0x000000ffff03a224 */ /* 0x000fe200078e0a03 */
[C---:B------:R-:W-:Y:S01]  /*a7c0*/  ISETP.GT.U32.AND P2, PT, R2.reuse, R11, PT ;  /* 0x0000000b0200720c */ /* 0x040fe20003f44070 */
[----:B------:R-:W-:Y:S01]  /*a7d0*/  IMAD.MOV R6, RZ, RZ, -R6 ;  /* 0x000000ffff067224 */ /* 0x000fe200078e0a06 */
[----:B------:R-:W-:Y:S01]  /*a7e0*/  ISETP.GT.U32.AND P0, PT, R2, R9, PT ;  /* 0x000000090200720c */ /* 0x000fe20003f04070 */
[----:B------:R-:W-:Y:S01]  /*a7f0*/  @!P1 IMAD.IADD R7, R7, 0x1, -R2 ;  /* 0x0000000107079824 */ /* 0x000fe200078e0a02 */
[----:B------:R0:W-:Y:S01]  /*a800*/  STL [R1+0xcc], R3 ;  /* 0x0000cc0301007387 */ /* 0x0001e20000100800 */
[----:B------:R-:W-:Y:S01]  /*a810*/  IMAD.HI.U32 R8, R23, R15, RZ ;  /* 0x0000000f17087227 */ /* 0x000fe200078e00ff */
[----:B------:R-:W-:-:S03]  /*a820*/  ISETP.GE.AND P1, PT, R0, RZ, PT ;  /* 0x000000ff0000720c */ /* 0x000fc60003f26270 */
[----:B------:R-:W-:Y:S02]  /*a830*/  IMAD R17, R2, R6, R17 ;  /* 0x0000000602117224 */ /* 0x000fe400078e0211 */
[----:B------:R-:W-:-:S04]  /*a840*/  IMAD.HI.U32 R6, R23, R16, RZ ;  /* 0x0000001017067227 */ /* 0x000fc800078e00ff */
[----:B------:R-:W-:Y:S02]  /*a850*/  @!P2 IMAD.IADD R11, R11, 0x1, -R2 ;  /* 0x000000010b0ba824 */ /* 0x000fe400078e0a02 */
[----:B0-----:R-:W-:Y:S02]  /*a860*/  IMAD.MOV.U32 R3, RZ, RZ, R7 ;  /* 0x000000ffff037224 */ /* 0x001fe400078e0007 */
[----:B------:R-:W-:Y:S01]  /*a870*/  IMAD.MOV R8, RZ, RZ, -R8 ;  /* 0x000000ffff087224 */ /* 0x000fe200078e0a08 */
[C---:B------:R-:W-:Y:S01]  /*a880*/  ISETP.GT.U32.AND P2, PT, R2.reuse, R11, PT ;  /* 0x0000000b0200720c */ /* 0x040fe20003f44070 */
[----:B------:R-:W-:Y:S01]  /*a890*/  @!P6 IMAD.MOV R3, RZ, RZ, -R3 ;  /* 0x000000ffff03e224 */ /* 0x000fe200078e0a03 */
[C---:B------:R-:W-:Y:S01]  /*a8a0*/  ISETP.GT.U32.AND P6, PT, R2.reuse, R17, PT ;  /* 0x000000110200720c */ /* 0x040fe20003fc4070 */
[----:B------:R-:W-:Y:S02]  /*a8b0*/  IMAD.MOV R6, RZ, RZ, -R6 ;  /* 0x000000ffff067224 */ /* 0x000fe400078e0a06 */
[C---:B------:R-:W-:Y:S01]  /*a8c0*/  IMAD R15, R2.reuse, R8, R15 ;  /* 0x00000008020f7224 */ /* 0x040fe200078e020f */
[----:B------:R0:W-:Y:S01]  /*a8d0*/  STL [R1+0xd0], R3 ;  /* 0x0000d00301007387 */ /* 0x0001e20000100800 */
[----:B------:R-:W-:-:S02]  /*a8e0*/  IMAD R16, R2, R6, R16 ;  /* 0x0000000602107224 */ /* 0x000fc400078e0210 */
[----:B------:R-:W-:Y:S02]  /*a8f0*/  VIADD R0, R13, 0x38 ;  /* 0x000000380d007836 */ /* 0x000fe40000000000 */
[--C-:B------:R-:W-:Y:S01]  /*a900*/  @!P0 IMAD.IADD R9, R9, 0x1, -R2.reuse ;  /* 0x0000000109098824 */ /* 0x100fe200078e0a02 */
[C---:B------:R-:W-:Y:S01]  /*a910*/  ISETP.GT.U32.AND P0, PT, R2.reuse, R16, PT ;  /* 0x000000100200720c */ /* 0x040fe20003f04070 */
[--C-:B------:R-:W-:Y:S01]  /*a920*/  @!P2 IMAD.IADD R11, R11, 0x1, -R2.reuse ;  /* 0x000000010b0ba824 */ /* 0x100fe200078e0a02 */
[----:B------:R-:W-:Y:S01]  /*a930*/  ISETP.GT.U32.AND P2, PT, R2, R15, PT ;  /* 0x0000000f0200720c */ /* 0x000fe20003f44070 */
[----:B------:R-:W-:Y:S01]  /*a940*/  VIADD R7, R13, 0x37 ;  /* 0x000000370d077836 */ /* 0x000fe20000000000 */
[----:B------:R-:W-:Y:S01]  /*a950*/  IABS R14, R0 ;  /* 0x00000000000e7213 */ /* 0x000fe20000000000 */
[----:B0-----:R-:W-:Y:S02]  /*a960*/  IMAD.MOV.U32 R3, RZ, RZ, R9 ;  /* 0x000000ffff037224 */ /* 0x001fe400078e0009 */
[----:B------:R-:W-:Y:S01]  /*a970*/  @!P6 IMAD.IADD R17, R17, 0x1, -R2 ;  /* 0x000000011111e824 */ /* 0x000fe200078e0a02 */
[----:B------:R-:W-:Y:S01]  /*a980*/  IABS R18, R7 ;  /* 0x0000000700127213 */ /* 0x000fe20000000000 */
[----:B------:R-:W-:-:S02]  /*a990*/  @!P4 IMAD.MOV R3, RZ, RZ, -R3 ;  /* 0x000000ffff03c224 */ /* 0x000fc400078e0a03 */
[----:B------:R-:W-:Y:S01]  /*a9a0*/  IMAD.HI.U32 R19, R23, R14, RZ ;  /* 0x0000000e17137227 */ /* 0x000fe200078e00ff */
[C---:B------:R-:W-:Y:S02]  /*a9b0*/  ISETP.GT.U32.AND P6, PT, R2.reuse, R17, PT ;  /* 0x000000110200720c */ /* 0x040fe40003fc4070 */
[----:B------:R0:W-:Y:S01]  /*a9c0*/  STL [R1+0xc8], R3 ;  /* 0x0000c80301007387 */ /* 0x0001e20000100800 */
[----:B------:R-:W-:Y:S02]  /*a9d0*/  VIADD R6, R13, 0x36 ;  /* 0x000000360d067836 */ /* 0x000fe40000000000 */
[----:B------:R-:W-:Y:S02]  /*a9e0*/  @!P2 IMAD.IADD R15, R15, 0x1, -R2 ;  /* 0x000000010f0fa824 */ /* 0x000fe400078e0a02 */
[----:B------:R-:W-:Y:S01]  /*a9f0*/  IMAD.MOV R19, RZ, RZ, -R19 ;  /* 0x000000ffff137224 */ /* 0x000fe200078e0a13 */
[----:B------:R-:W-:Y:S01]  /*aa00*/  IABS R8, R6 ;  /* 0x0000000600087213 */ /* 0x000fe20000000000 */
[----:B------:R-:W-:Y:S01]  /*aa10*/  IMAD.MOV.U32 R9, RZ, RZ, R18 ;  /* 0x000000ffff097224 */ /* 0x000fe200078e0012 */
[----:B------:R-:W-:Y:S01]  /*aa20*/  ISETP.GT.U32.AND P2, PT, R2, R15, PT ;  /* 0x0000000f0200720c */ /* 0x000fe20003f44070 */
[----:B------:R-:W-:Y:S01]  /*aa30*/  @!P0 IMAD.IADD R16, R16, 0x1, -R2 ;  /* 0x0000000110108824 */ /* 0x000fe200078e0a02 */
[----:B------:R-:W-:Y:S01]  /*aa40*/  ISETP.GE.AND P0, PT, R10, RZ, PT ;  /* 0x000000ff0a00720c */ /* 0x000fe20003f06270 */
[----:B0-----:R-:W-:-:S02]  /*aa50*/  IMAD.MOV.U32 R3, RZ, RZ, R11 ;  /* 0x000000ffff037224 */ /* 0x001fc400078e000b */
[C---:B------:R-:W-:Y:S01]  /*aa60*/  IMAD R10, R2.reuse, R19, R14 ;  /* 0x00000013020a7224 */ /* 0x040fe200078e020e */
[----:B------:R-:W-:Y:S01]  /*aa70*/  ISETP.GT.U32.AND P4, PT, R2, R16, PT ;  /* 0x000000100200720c */ /* 0x000fe20003f84070 */
[----:B------:R-:W-:-:S04]  /*aa80*/  IMAD.HI.U32 R14, R23, R9, RZ ;  /* 0x00000009170e7227 */ /* 0x000fc800078e00ff */
[----:B------:R-:W-:Y:S01]  /*aa90*/  @!P3 IMAD.MOV R3, RZ, RZ, -R3 ;  /* 0x000000ffff03b224 */ /* 0x000fe200078e0a03 */
[----:B------:R-:W-:Y:S01]  /*aaa0*/  ISETP.GE.AND P3, PT, R0, RZ, PT ;  /* 0x000000ff0000720c */ /* 0x000fe20003f66270 */
[----:B------:R-:W-:-:S03]  /*aab0*/  IMAD.HI.U32 R0, R23, R8, RZ ;  /* 0x0000000817007227 */ /* 0x000fc600078e00ff */
[----:B------:R0:W-:Y:S01]  /*aac0*/  STL [R1+0x9c], R3 ;  /* 0x00009c0301007387 */ /* 0x0001e20000100800 */
[----:B------:R-:W-:Y:S02]  /*aad0*/  IMAD.MOV R18, RZ, RZ, -R14 ;  /* 0x000000ffff127224 */ /* 0x000fe400078e0a0e */
[----:B------:R-:W-:Y:S01]  /*aae0*/  @!P6 IMAD.IADD R17, R17, 0x1, -R2 ;  /* 0x000000011111e824 */ /* 0x000fe200078e0a02 */
[C---:B------:R-:W-:Y:S01]  /*aaf0*/  ISETP.GT.U32.AND P6, PT, R2.reuse, R10, PT ;  /* 0x0000000a0200720c */ /* 0x040fe20003fc4070 */
[----:B------:R-:W-:Y:S02]  /*ab00*/  IMAD.MOV R14, RZ, RZ, -R0 ;  /* 0x000000ffff0e7224 */ /* 0x000fe400078e0a00 */
[C---:B------:R-:W-:Y:S02]  /*ab10*/  IMAD R9, R2.reuse, R18, R9 ;  /* 0x0000001202097224 */ /* 0x040fe400078e0209 */
[----:B------:R-:W-:Y:S02]  /*ab20*/  IMAD R8, R2, R14, R8 ;  /* 0x0000000e02087224 */ /* 0x000fe400078e0208 */
[----:B------:R-:W-:-:S02]  /*ab30*/  IMAD.MOV.U32 R5, RZ, RZ, R17 ;  /* 0x000000ffff057224 */ /* 0x000fc400078e0011 */
[--C-:B------:R-:W-:Y:S01]  /*ab40*/  @!P2 IMAD.IADD R15, R15, 0x1, -R2.reuse ;  /* 0x000000010f0fa824 */ /* 0x100fe200078e0a02 */
[C---:B------:R-:W-:Y:S01]  /*ab50*/  ISETP.GT.U32.AND P2, PT, R2.reuse, R9, PT ;  /* 0x000000090200720c */ /* 0x040fe20003f44070 */
[----:B------:R-:W-:Y:S01]  /*ab60*/  @!P5 IMAD.MOV R5, RZ, RZ, -R5 ;  /* 0x000000ffff05d224 */ /* 0x000fe200078e0a05 */
[----:B------:R-:W-:Y:S01]  /*ab70*/  ISETP.GT.U32.AND P5, PT, R2, R8, PT ;  /* 0x000000080200720c */ /* 0x000fe20003fa4070 */
[----:B------:R-:W-:Y:S01]  /*ab80*/  @!P4 IMAD.IADD R16, R16, 0x1, -R2 ;  /* 0x000000011010c824 */ /* 0x000fe200078e0a02 */
[----:B------:R-:W-:Y:S01]  /*ab90*/  ISETP.GE.AND P4, PT, R7, RZ, PT ;  /* 0x000000ff0700720c */ /* 0x000fe20003f86270 */
[C---:B------:R-:W-:Y:S01]  /*aba0*/  VIADD R0, R13.reuse, 0x34 ;  /* 0x000000340d007836 */ /* 0x040fe20000000000 */
[----:B------:R-:W-:Y:S01]  /*abb0*/  STL [R1+0xa0], R5 ;  /* 0x0000a00501007387 */ /* 0x000fe20000100800 */
[----:B------:R-:W-:Y:S02]  /*abc0*/  VIADD R11, R13, 0x35 ;  /* 0x000000350d0b7836 */ /* 0x000fe40000000000 */
[----:B------:R-:W-:Y:S01]  /*abd0*/  IMAD.MOV.U32 R4, RZ, RZ, R16 ;  /* 0x000000ffff047224 */ /* 0x000fe200078e0010 */
[----:B------:R-:W-:Y:S01]  /*abe0*/  IABS R14, R0 ;  /* 0x00000000000e7213 */ /* 0x000fe20000000000 */
[--C-:B------:R-:W-:Y:S01]  /*abf0*/  @!P6 IMAD.IADD R10, R10, 0x1, -R2.reuse ;  /* 0x000000010a0ae824 */ /* 0x100fe200078e0a02 */
[----:B------:R-:W-:Y:S01]  /*ac00*/  IABS R7, R11 ;  /* 0x0000000b00077213 */ /* 0x000fe20000000000 */
[----:B------:R-:W-:-:S02]  /*ac10*/  @!P2 IMAD.IADD R9, R9, 0x1, -R2 ;  /* 0x000000010909a824 */ /* 0x000fc400078e0a02 */
[----:B------:R-:W-:Y:S01]  /*ac20*/  @!P1 IMAD.MOV R4, RZ, RZ, -R4 ;  /* 0x000000ffff049224 */ /* 0x000fe200078e0a04 */
[----:B------:R-:W-:Y:S01]  /*ac30*/  ISETP.GE.AND P1, PT, R6, RZ, PT ;  /* 0x000000ff0600720c */ /* 0x000fe20003f26270 */
[----:B------:R-:W-:Y:S01]  /*ac40*/  @!P5 IMAD.IADD R8, R8, 0x1, -R2 ;  /* 0x000000010808d824 */ /* 0x000fe200078e0a02 */
[C---:B------:R-:W-:Y:S01]  /*ac50*/  ISETP.GT.U32.AND P2, PT, R2.reuse, R9, PT ;  /* 0x000000090200720c */ /* 0x040fe20003f44070 */
[----:B------:R-:W-:Y:S01]  /*ac60*/  IMAD.MOV.U32 R6, RZ, RZ, R14 ;  /* 0x000000ffff067224 */ /* 0x000fe200078e000e */
[C---:B------:R-:W-:Y:S01]  /*ac70*/  ISETP.GT.U32.AND P6, PT, R2.reuse, R10, PT ;  /* 0x0000000a0200720c */ /* 0x040fe20003fc4070 */
[----:B------:R-:W-:Y:S01]  /*ac80*/  IMAD.HI.U32 R14, R23, R7, RZ ;  /* 0x00000007170e7227 */ /* 0x000fe200078e00ff */
[----:B------:R-:W-:Y:S01]  /*ac90*/  ISETP.GT.U32.AND P5, PT, R2, R8, PT ;  /* 0x000000080200720c */ /* 0x000fe20003fa4070 */
[----:B------:R-:W-:Y:S02]  /*aca0*/  STL [R1+0xa4], R4 ;  /* 0x0000a40401007387 */ /* 0x000fe40000100800 */
[----:B0-----:R-:W-:-:S02]  /*acb0*/  IMAD.MOV.U32 R3, RZ, RZ, R15 ;  /* 0x000000ffff037224 */ /* 0x001fc400078e000f */
[----:B------:R-:W-:-:S04]  /*acc0*/  IMAD.HI.U32 R15, R23, R6, RZ ;  /* 0x00000006170f7227 */ /* 0x000fc800078e00ff */
[----:B------:R-:W-:Y:S02]  /*acd0*/  IMAD.MOV R14, RZ, RZ, -R14 ;  /* 0x000000ffff0e7224 */ /* 0x000fe400078e0a0e */
[----:B------:R-:W-:Y:S02]  /*ace0*/  IMAD.MOV R15, RZ, RZ, -R15 ;  /* 0x000000ffff0f7224 */ /* 0x000fe400078e0a0f */
[----:B------:R-:W-:Y:S01]  /*acf0*/  @!P0 IMAD.MOV R3, RZ, RZ, -R3 ;  /* 0x000000ffff038224 */ /* 0x000fe200078e0a03 */
[----:B------:R-:W-:Y:S01]  /*ad00*/  ISETP.GE.AND P0, PT, R11, RZ, PT ;  /* 0x000000ff0b00720c */ /* 0x000fe20003f06270 */
[C---:B------:R-:W-:Y:S02]  /*ad10*/  IMAD R7, R2.reuse, R14, R7 ;  /* 0x0000000e02077224 */ /* 0x040fe400078e0207 */
[----:B------:R-:W-:Y:S01]  /*ad20*/  VIADD R11, R13, 0x33 ;  /* 0x000000330d0b7836 */ /* 0x000fe20000000000 */
[----:B------:R0:W-:Y:S01]  /*ad30*/  STL [R1+0xb8], R3 ;  /* 0x0000b80301007387 */ /* 0x0001e20000100800 */
[----:B------:R-:W-:-:S02]  /*ad40*/  IMAD R6, R2, R15, R6 ;  /* 0x0000000f02067224 */ /* 0x000fc400078e0206 */
[--C-:B------:R-:W-:Y:S01]  /*ad50*/  @!P2 IMAD.IADD R9, R9, 0x1, -R2.reuse ;  /* 0x000000010909a824 */ /* 0x100fe200078e0a02 */
[----:B------:R-:W-:Y:S01]  /*ad60*/  ISETP.GT.U32.AND P2, PT, R2, R7, PT ;  /* 0x000000070200720c */ /* 0x000fe20003f44070 */
[--C-:B------:R-:W-:Y:S01]  /*ad70*/  @!P6 IMAD.IADD R10, R10, 0x1, -R2.reuse ;  /* 0x000000010a0ae824 */ /* 0x100fe200078e0a02 */
[----:B------:R-:W-:Y:S01]  /*ad80*/  ISETP.GE.AND P6, PT, R0, RZ, PT ;  /* 0x000000ff0000720c */ /* 0x000fe20003fc6270 */
[----:B------:R-:W-:Y:S01]  /*ad90*/  @!P5 IMAD.IADD R8, R8, 0x1, -R2 ;  /* 0x000000010808d824 */ /* 0x000fe200078e0a02 */
[----:B------:R-:W-:Y:S01]  /*ada0*/  IABS R0, R11 ;  /* 0x0000000b00007213 */ /* 0x000fe20000000000 */
[----:B------:R-:W-:Y:S01]  /*adb0*/  VIADD R16, R13, 0x30 ;  /* 0x000000300d107836 */ /* 0x000fe20000000000 */
[----:B------:R-:W-:Y:S01]  /*adc0*/  ISETP.GT.U32.AND P5, PT, R2, R6, PT ;  /* 0x000000060200720c */ /* 0x000fe20003fa4070 */
[----:B0-----:R-:W-:Y:S02]  /*add0*/  IMAD.MOV.U32 R3, RZ, RZ, R10 ;  /* 0x000000ffff037224 */ /* 0x001fe400078e000a */
[----:B------:R-:W-:Y:S01]  /*ade0*/  IMAD.HI.U32 R19, R23, R0, RZ ;  /* 0x0000000017137227 */ /* 0x000fe200078e00ff */
[----:B------:R-:W-:-:S03]  /*adf0*/  IABS R20, R16 ;  /* 0x0000001000147213 */ /* 0x000fc60000000000 */
[----:B------:R-:W-:Y:S01]  /*ae00*/  @!P3 IMAD.MOV R3, RZ, RZ, -R3 ;  /* 0x000000ffff03b224 */ /* 0x000fe200078e0a03 */
[----:B------:R-:W-:Y:S01]  /*ae10*/  ISETP.GE.AND P3, PT, R11, RZ, PT ;  /* 0x000000ff0b00720c */ /* 0x000fe20003f66270 */
[----:B------:R-:W-:Y:S02]  /*ae20*/  IMAD.MOV R19, RZ, RZ, -R19 ;  /* 0x000000ffff137224 */ /* 0x000fe400078e0a13 */
[----:B------:R-:W-:Y:S01]  /*ae30*/  @!P2 IMAD.IADD R7, R7, 0x1, -R2 ;  /* 0x000000010707a824 */ /* 0x000fe200078e0a02 */
[----:B------:R0:W-:Y:S01]  /*ae40*/  STL [R1+0x98], R3 ;  /* 0x0000980301007387 */ /* 0x0001e20000100800 */
[C---:B------:R-:W-:Y:S02]  /*ae50*/  VIADD R14, R13.reuse, 0x32 ;  /* 0x000000320d0e7836 */ /* 0x040fe40000000000 */
[----:B------:R-:W-:Y:S02]  /*ae60*/  IMAD R0, R2, R19, R0 ;  /* 0x0000001302007224 */ /* 0x000fe400078e0200 */
[----:B------:R-:W-:Y:S01]  /*ae70*/  @!P5 IMAD.IADD R6, R6, 0x1, -R2 ;  /* 0x000000010606d824 */ /* 0x000fe200078e0a02 */
[C---:B------:R-:W-:Y:S01]  /*ae80*/  ISETP.GT.U32.AND P5, PT, R2.reuse, R7, PT ;  /* 0x000000070200720c */ /* 0x040fe20003fa4070 */
[----:B------:R-:W-:Y:S01]  /*ae90*/  VIADD R15, R13, 0x31 ;  /* 0x000000310d0f7836 */ /* 0x000fe20000000000 */
[----:B------:R-:W-:Y:S01]  /*aea0*/  IABS R17, R14 ;  /* 0x0000000e00117213 */ /* 0x000fe20000000000 */
[----:B------:R-:W-:Y:S01]  /*aeb0*/  IMAD.HI.U32 R11, R23, R20, RZ ;  /* 0x00000014170b7227 */ /* 0x000fe200078e00ff */
[----:B------:R-:W-:-:S02]  /*aec0*/  ISETP.GT.U32.AND P2, PT, R2, R0, PT ;  /* 0x000000000200720c */ /* 0x000fc40003f44070 */
[----:B------:R-:W-:Y:S01]  /*aed0*/  IABS R18, R15 ;  /* 0x0000000f00127213 */ /* 0x000fe20000000000 */
[----:B0-----:R-:W-:Y:S02]  /*aee0*/  IMAD.MOV.U32 R3, RZ, RZ, R9 ;  /* 0x000000ffff037224 */ /* 0x001fe400078e0009 */
[----:B------:R-:W-:-:S04]  /*aef0*/  IMAD.HI.U32 R21, R23, R17, RZ ;  /* 0x0000001117157227 */ /* 0x000fc800078e00ff */
[----:B------:R-:W-:Y:S01]  /*af00*/  @!P4 IMAD.MOV R3, RZ, RZ, -R3 ;  /* 0x000000ffff03c224 */ /* 0x000fe200078e0a03 */
[----:B------:R-:W-:Y:S01]  /*af10*/  ISETP.GT.U32.AND P4, PT, R2, R6, PT ;  /* 0x000000060200720c */ /* 0x000fe20003f84070 */
[----:B------:R-:W-:Y:S02]  /*af20*/  IMAD.MOV R11, RZ, RZ, -R11 ;  /* 0x000000ffff0b7224 */ /* 0x000fe400078e0a0b */
[----:B------:R-:W-:Y:S01]  /*af30*/  VIADD R19, R13, 0x2f ;  /* 0x0000002f0d137836 */ /* 0x000fe20000000000 */
[----:B------:R0:W-:Y:S01]  /*af40*/  STL [R1+0x90], R3 ;  /* 0x0000900301007387 */ /* 0x0001e20000100800 */
[----:B------:R-:W-:-:S03]  /*af50*/  IMAD.HI.U32 R22, R23, R18, RZ ;  /* 0x0000001217167227 */ /* 0x000fc600078e00ff */
[----:B------:R-:W-:Y:S01]  /*af60*/  IABS R10, R19 ;  /* 0x00000013000a7213 */ /* 0x000fe20000000000 */
[----:B------:R-:W-:Y:S02]  /*af70*/  IMAD.MOV R21, RZ, RZ, -R21 ;  /* 0x000000ffff157224 */ /* 0x000fe400078e0a15 */
[C---:B------:R-:W-:Y:S02]  /*af80*/  IMAD R20, R2.reuse, R11, R20 ;  /* 0x0000000b02147224 */ /* 0x040fe400078e0214 */
[----:B------:R-:W-:Y:S02]  /*af90*/  @!P5 IMAD.IADD R7, R7, 0x1, -R2 ;  /* 0x000000010707d824 */ /* 0x000fe400078e0a02 */
[----:B------:R-:W-:Y:S02]  /*afa0*/  IMAD.MOV R22, RZ, RZ, -R22 ;  /* 0x000000ffff167224 */ /* 0x000fe400078e0a16 */
[----:B------:R-:W-:Y:S02]  /*afb0*/  IMAD R17, R2, R21, R17 ;  /* 0x0000001502117224 */ /* 0x000fe400078e0211 */
[----:B------:R-:W-:-:S02]  /*afc0*/  @!P2 IMAD.IADD R0, R0, 0x1, -R2 ;  /* 0x000000010000a824 */ /* 0x000fc400078e0a02 */
[----:B------:R-:W-:Y:S01]  /*afd0*/  @!P4 IMAD.IADD R6, R6, 0x1, -R2 ;  /* 0x000000010606c824 */ /* 0x000fe200078e0a02 */
[C---:B------:R-:W-:Y:S01]  /*afe0*/  ISETP.GT.U32.AND P4, PT, R2.reuse, R20, PT ;  /* 0x000000140200720c */ /* 0x040fe20003f84070 */
[----:B------:R-:W-:Y:S01]  /*aff0*/  IMAD.MOV.U32 R4, RZ, RZ, R8 ;  /* 0x000000ffff047224 */ /* 0x000fe200078e0008 */
[C---:B------:R-:W-:Y:S01]  /*b000*/  ISETP.GT.U32.AND P2, PT, R2.reuse, R0, PT ;  /* 0x000000000200720c */ /* 0x040fe20003f44070 */
[----:B0-----:R-:W-:Y:S01]  /*b010*/  IMAD.MOV.U32 R3, RZ, RZ, R7 ;  /* 0x000000ffff037224 */ /* 0x001fe200078e0007 */
[C---:B------:R-:W-:Y:S01]  /*b020*/  ISETP.GT.U32.AND P5, PT, R2.reuse, R17, PT ;  /* 0x000000110200720c */ /* 0x040fe20003fa4070 */
[----:B------:R-:W-:Y:S02]  /*b030*/  IMAD R18, R2, R22, R18 ;  /* 0x0000001602127224 */ /* 0x000fe400078e0212 */
[----:B------:R-:W-:-:S04]  /*b040*/  IMAD.HI.U32 R7, R23, R10, RZ ;  /* 0x0000000a17077227 */ /* 0x000fc800078e00ff */
[----:B------:R-:W-:Y:S01]  /*b050*/  @!P1 IMAD.MOV R4, RZ, RZ, -R4 ;  /* 0x000000ffff049224 */ /* 0x000fe200078e0a04 */
[----:B------:R-:W-:Y:S01]  /*b060*/  ISETP.GT.U32.AND P1, PT, R2, R18, PT ;  /* 0x000000120200720c */ /* 0x000fe20003f24070 */
[----:B------:R-:W-:Y:S01]  /*b070*/  @!P0 IMAD.MOV R3, RZ, RZ, -R3 ;  /* 0x000000ffff038224 */ /* 0x000fe200078e0a03 */
[----:B------:R-:W-:Y:S01]  /*b080*/  ISETP.GE.AND P0, PT, R14, RZ, PT ;  /* 0x000000ff0e00720c */ /* 0x000fe20003f06270 */
[----:B------:R-:W-:Y:S01]  /*b090*/  IMAD.MOV R7, RZ, RZ, -R7 ;  /* 0x000000ffff077224 */ /* 0x000fe200078e0a07 */
[----:B------:R-:W-:Y:S01]  /*b0a0*/  STL [R1+0x8c], R4 ;  /* 0x00008c0401007387 */ /* 0x000fe20000100800 */
[C---:B------:R-:W-:Y:S02]  /*b0b0*/  VIADD R9, R13.reuse, 0x2e ;  /* 0x0000002e0d097836 */ /* 0x040fe40000000000 */
[----:B------:R-:W-:Y:S01]  /*b0c0*/  IMAD R7, R2, R7, R10 ;  /* 0x0000000702077224 */ /* 0x000fe200078e020a */
[----:B------:R0:W-:Y:S01]  /*b0d0*/  STL [R1+0x80], R3 ;  /* 0x0000800301007387 */ /* 0x0001e20000100800 */
[----:B------:R-:W-:Y:S01]  /*b0e0*/  VIADD R10, R13, 0x2d ;  /* 0x0000002d0d0a7836 */ /* 0x000fe20000000000 */
[----:B------:R-:W-:Y:S01]  /*b0f0*/  IABS R14, R9 ;  /* 0x00000009000e7213 */ /* 0x000fe20000000000 */
[----:B------:R-:W-:-:S02]  /*b100*/  @!P4 IMAD.IADD R20, R20, 0x1, -R2 ;  /* 0x000000011414c824 */ /* 0x000fc400078e0a02 */
[--C-:B------:R-:W-:Y:S01]  /*b110*/  @!P2 IMAD.IADD R0, R0, 0x1, -R2.reuse ;  /* 0x000000010000a824 */ /* 0x100fe200078e0a02 */
[----:B------:R-:W-:Y:S01]  /*b120*/  ISETP.GE.AND P2, PT, R15, RZ, PT ;  /* 0x000000ff0f00720c */ /* 0x000fe20003f46270 */
[----:B------:R-:W-:Y:S01]  /*b130*/  @!P5 IMAD.IADD R17, R17, 0x1, -R2 ;  /* 0x000000011111d824 */ /* 0x000fe200078e0a02 */
[----:B------:R-:W-:Y:S01]  /*b140*/  ISETP.GT.U32.AND P4, PT, R2, R20, PT ;  /* 0x000000140200720c */ /* 0x000fe20003f84070 */
[----:B------:R-:W-:Y:S01]  /*b150*/  IMAD.HI.U32 R8, R23, R14, RZ ;  /* 0x0000000e17087227 */ /* 0x000fe200078e00ff */
[----:B------:R-:W-:-:S03]  /*b160*/  ISETP.GE.AND P5, PT, R16, RZ, PT ;  /* 0x000000ff1000720c */ /* 0x000fc60003fa6270 */
[----:B0-----:R-:W-:Y:S01]  /*b170*/  IMAD.MOV.U32 R3, RZ, RZ, R6 ;  /* 0x000000ffff037224 */ /* 0x001fe200078e0006 */
[----:B------:R-:W-:Y:S01]  /*b180*/  IABS R6, R10 ;  /* 0x0000000a00067213 */ /* 0x000fe20000000000 */
[--C-:B------:R-:W-:Y:S01]  /*b190*/  @!P1 IMAD.IADD R18, R18, 0x1, -R2.reuse ;  /* 0x0000000112129824 */ /* 0x100fe200078e0a02 */
[C---:B------:R-:W-:Y:S01]  /*b1a0*/  ISETP.GT.U32.AND P1, PT, R2.reuse, R17, PT ;  /* 0x000000110200720c */ /* 0x040fe20003f24070 */
[----:B------:R-:W-:Y:S02]  /*b1b0*/  @!P6 IMAD.MOV R3, RZ, RZ, -R3 ;  /* 0x000000ffff03e224 */ /* 0x000fe400078e0a03 */
[----:B------:R-:W-:Y:S01]  /*b1c0*/  VIADD R5, R13, 0x3 ;  /* 0x000000030d057836 */ /* 0x000fe20000000000 */
[----:B------:R-:W-:Y:S01]  /*b1d0*/  ISETP.GT.U32.AND P6, PT, R2, R18, PT ;  /* 0x000000120200720c */ /* 0x000fe20003fc4070 */
[--C-:B------:R-:W-:Y:S01]  /*b1e0*/  @!P4 IMAD.IADD R20, R20, 0x1, -R2.reuse ;  /* 0x000000011414c824 */ /* 0x100fe200078e0a02 */
[----:B------:R0:W-:Y:S07]  /*b1f0*/  STL [R1+0x78], R3 ;  /* 0x0000780301007387 */ /* 0x0001ee0000100800 */
[----:B------:R-:W-:Y:S01]  /*b200*/  @!P1 IMAD.IADD R17, R17, 0x1, -R2 ;  /* 0x0000000111119824 */ /* 0x000fe200078e0a02 */
[----:B------:R-:W-:Y:S01]  /*b210*/  ISETP.GE.AND P1, PT, R19, RZ, PT ;  /* 0x000000ff1300720c */ /* 0x000fe20003f26270 */
[----:B0-----:R-:W-:-:S02]  /*b220*/  IMAD.MOV.U32 R3, RZ, RZ, R0 ;  /* 0x000000ffff037224 */ /* 0x001fc400078e0000 */
[----:B------:R-:W-:Y:S02]  /*b230*/  IMAD.MOV.U32 R0, RZ, RZ, R6 ;  /* 0x000000ffff007224 */ /* 0x000fe400078e0006 */
[----:B------:R-:W-:Y:S02]  /*b240*/  IMAD.MOV R6, RZ, RZ, -R8 ;  /* 0x000000ffff067224 */ /* 0x000fe400078e0a08 */
[----:B------:R-:W-:Y:S01]  /*b250*/  @!P3 IMAD.MOV R3, RZ, RZ, -R3 ;  /* 0x000000ffff03b224 */ /* 0x000fe200078e0a03 */
[C---:B------:R-:W-:Y:S01]  /*b260*/  ISETP.GT.U32.AND P3, PT, R2.reuse, R7, PT ;  /* 0x000000070200720c */ /* 0x040fe20003f64070 */
[C---:B------:R-:W-:Y:S02]  /*b270*/  IMAD R14, R2.reuse, R6, R14 ;  /* 0x00000006020e7224 */ /* 0x040fe400078e020e */
[----:B------:R-:W-:Y:S01]  /*b280*/  VIADD R8, R13, 0x2c ;  /* 0x0000002c0d087836 */ /* 0x000fe20000000000 */
[----:B------:R0:W-:Y:S01]  /*b290*/  STL [R1+0x74], R3 ;  /* 0x0000740301007387 */ /* 0x0001e20000100800 */
[----:B------:R-:W-:Y:S01]  /*b2a0*/  IMAD.HI.U32 R11, R23, R0, RZ ;  /* 0x00000000170b7227 */ /* 0x000fe200078e00ff */
[----:B------:R-:W-:-:S02]  /*b2b0*/  ISETP.GT.U32.AND P4, PT, R2, R14, PT ;  /* 0x0000000e0200720c */ /* 0x000fc40003f84070 */
[----:B------:R-:W-:Y:S01]  /*b2c0*/  IABS R15, R8 ;  /* 0x00000008000f7213 */ /* 0x000fe20000000000 */
[--C-:B------:R-:W-:Y:S01]  /*b2d0*/  @!P6 IMAD.IADD R18, R18, 0x1, -R2.reuse ;  /* 0x000000011212e824 */ /* 0x100fe200078e0a02 */
[----:B------:R-:W-:Y:S01]  /*b2e0*/  ISETP.GE.AND P6, PT, R9, RZ, PT ;  /* 0x000000ff0900720c */ /* 0x000fe20003fc6270 */
[----:B------:R-:W-:Y:S02]  /*b2f0*/  IMAD.MOV R11, RZ, RZ, -R11 ;  /* 0x000000ffff0b7224 */ /* 0x000fe400078e0a0b */
[----:B------:R-:W-:Y:S01]  /*b300*/  @!P3 IMAD.IADD R7, R7, 0x1, -R2 ;  /* 0x000000010707b824 */ /* 0x000fe200078e0a02 */
[----:B------:R-:W-:Y:S01]  /*b310*/  ISETP.GE.AND P3, PT, R10, RZ, PT ;  /* 0x000000ff0a00720c */ /* 0x000fe20003f66270 */
[----:B0-----:R-:W-:Y:S02]  /*b320*/  IMAD.MOV.U32 R3, RZ, RZ, R17 ;  /* 0x000000ffff037224 */ /* 0x001fe400078e0011 */
[----:B------:R-:W-:Y:S02]  /*b330*/  IMAD R10, R2, R11, R0 ;  /* 0x0000000b020a7224 */ /* 0x000fe400078e0200 */
[----:B------:R-:W-:-:S02]  /*b340*/  @!P0 IMAD.MOV R3, RZ, RZ, -R3 ;  /* 0x000000ffff038224 */ /* 0x000fc400078e0a03 */
[----:B------:R-:W-:Y:S01]  /*b350*/  @!P4 IMAD.IADD R14, R14, 0x1, -R2 ;  /* 0x000000010e0ec824 */ /* 0x000fe200078e0a02 */
[C---:B------:R-:W-:Y:S01]  /*b360*/  ISETP.GT.U32.AND P4, PT, R2.reuse, R7, PT ;  /* 0x000000070200720c */ /* 0x040fe20003f84070 */
[----:B------:R-:W-:Y:S01]  /*b370*/  IMAD.MOV.U32 R4, RZ, RZ, R18 ;  /* 0x000000ffff047224 */ /* 0x000fe200078e0012 */
[----:B------:R0:W-:Y:S01]  /*b380*/  STL [R1+0x70], R3 ;  /* 0x0000700301007387 */ /* 0x0001e20000100800 */
[----:B------:R-:W-:Y:S01]  /*b390*/  IMAD.HI.U32 R21, R23, R15, RZ ;  /* 0x0000000f17157227 */ /* 0x000fe200078e00ff */
[----:B------:R-:W-:-:S03]  /*b3a0*/  ISETP.GT.U32.AND P0, PT, R2, R14, PT ;  /* 0x0000000e0200720c */ /* 0x000fc60003f04070 */
[----:B------:R-:W-:Y:S01]  /*b3b0*/  @!P2 IMAD.MOV R4, RZ, RZ, -R4 ;  /* 0x000000ffff04a224 */ /* 0x000fe200078e0a04 */
[----:B------:R-:W-:Y:S01]  /*b3c0*/  ISETP.GT.U32.AND P2, PT, R2, R10, PT ;  /* 0x0000000a0200720c */ /* 0x000fe20003f44070 */
[----:B------:R-:W-:Y:S02]  /*b3d0*/  IMAD.MOV R17, RZ, RZ, -R21 ;  /* 0x000000ffff117224 */ /* 0x000fe400078e0a15 */
[----:B------:R-:W-:Y:S01]  /*b3e0*/  VIADD R9, R13, 0x2a ;  /* 0x0000002a0d097836 */ /* 0x000fe20000000000 */
[----:B------:R1:W-:Y:S01]  /*b3f0*/  STL [R1+0x6c], R4 ;  /* 0x00006c0401007387 */ /* 0x0003e20000100800 */
[----:B0-----:R-:W-:Y:S02]  /*b400*/  IMAD.MOV.U32 R3, RZ, RZ, R20 ;  /* 0x000000ffff037224 */ /* 0x001fe400078e0014 */
[----:B------:R-:W-:Y:S01]  /*b410*/  @!P4 IMAD.IADD R7, R7, 0x1, -R2 ;  /* 0x000000010707c824 */ /* 0x000fe200078e0a02 */
[----:B------:R-:W-:Y:S01]  /*b420*/  IABS R16, R9 ;  /* 0x0000000900107213 */ /* 0x000fe20000000000 */
[----:B------:R-:W-:Y:S01]  /*b430*/  @!P5 IMAD.MOV R3, RZ, RZ, -R3 ;  /* 0x000000ffff03d224 */ /* 0x000fe200078e0a03 */
[----:B------:R-:W-:Y:S01]  /*b440*/  ISETP.GE.AND P5, PT, R8, RZ, PT ;  /* 0x000000ff0800720c */ /* 0x000fe20003fa6270 */
[----:B------:R-:W-:-:S02]  /*b450*/  IMAD R8, R2, R17, R15 ;  /* 0x0000001102087224 */ /* 0x000fc400078e020f */
[C---:B------:R-:W-:Y:S01]  /*b460*/  VIADD R11, R13.reuse, 0x2b ;  /* 0x0000002b0d0b7836 */ /* 0x040fe20000000000 */
[----:B------:R0:W-:Y:S01]  /*b470*/  STL [R1+0x68], R3 ;  /* 0x0000680301007387 */ /* 0x0001e20000100800 */
[----:B------:R-:W-:Y:S01]  /*b480*/  VIADD R0, R13, 0x29 ;  /* 0x000000290d007836 */ /* 0x000fe20000000000 */
[----:B------:R-:W-:Y:S01]  /*b490*/  ISETP.GT.U32.AND P4, PT, R2, R8, PT ;  /* 0x000000080200720c */ /* 0x000fe20003f84070 */
[----:B------:R-:W-:Y:S01]  /*b4a0*/  @!P2 IMAD.IADD R10, R10, 0x1, -R2 ;  /* 0x000000010a0aa824 */ /* 0x000fe200078e0a02 */
[----:B------:R-:W-:Y:S01]  /*b4b0*/  IABS R19, R11 ;  /* 0x0000000b00137213 */ /* 0x000fe20000000000 */
[----:B------:R-:W-:Y:S01]  /*b4c0*/  IMAD.MOV.U32 R18, RZ, RZ, R16 ;  /* 0x000000ffff127224 */ /* 0x000fe200078e0010 */
[----:B------:R-:W-:Y:S01]  /*b4d0*/  IABS R6, R0 ;  /* 0x0000000000067213 */ /* 0x000fe20000000000 */
[----:B------:R-:W-:Y:S01]  /*b4e0*/  @!P0 IMAD.IADD R14, R14, 0x1, -R2 ;  /* 0x000000010e0e8824 */ /* 0x000fe200078e0a02 */
[----:B------:R-:W-:Y:S01]  /*b4f0*/  ISETP.GT.U32.AND P2, PT, R2, R10, PT ;  /* 0x0000000a0200720c */ /* 0x000fe20003f44070 */
[----:B------:R-:W-:Y:S01]  /*b500*/  IMAD.HI.U32 R17, R23, R18, RZ ;  /* 0x0000001217117227 */ /* 0x000fe200078e00ff */
[----:B------:R-:W-:-:S03]  /*b510*/  ISETP.GE.AND P0, PT, R11, RZ, PT ;  /* 0x000000ff0b00720c */ /* 0x000fc60003f06270 */
[----:B------:R-:W-:-:S04]  /*b520*/  IMAD.HI.U32 R16, R23, R19, RZ ;  /* 0x0000001317107227 */ /* 0x000fc800078e00ff */
[----:B------:R-:W-:Y:S02]  /*b530*/  IMAD.MOV.U32 R15, RZ, RZ, R6 ;  /* 0x000000ffff0f7224 */ /* 0x000fe400078e0006 */
[----:B------:R-:W-:Y:S02]  /*b540*/  IMAD.MOV R11, RZ, RZ, -R17 ;  /* 0x000000ffff0b7224 */ /* 0x000fe400078e0a11 */
[----:B------:R-:W-:Y:S02]  /*b550*/  @!P4 IMAD.IADD R8, R8, 0x1, -R2 ;  /* 0x000000010808c824 */ /* 0x000fe400078e0a02 */
[----:B------:R-:W-:Y:S02]  /*b560*/  IMAD.MOV R16, RZ, RZ, -R16 ;  /* 0x000000ffff107224 */ /* 0x000fe400078e0a10 */
[----:B------:R-:W-:Y:S01]  /*b570*/  IMAD.HI.U32 R6, R23, R15, RZ ;  /* 0x0000000f17067227 */ /* 0x000fe200078e00ff */
[----:B------:R-:W-:-:S03]  /*b580*/  ISETP.GT.U32.AND P4, PT, R2, R8, PT ;  /* 0x000000080200720c */ /* 0x000fc60003f84070 */
[C---:B------:R-:W-:Y:S02]  /*b590*/  IMAD R11, R2.reuse, R11, R18 ;  /* 0x0000000b020b7224 */ /* 0x040fe400078e0212 */
[----:B------:R-:W-:Y:S02]  /*b5a0*/  VIADD R17, R13, 0x28 ;  /* 0x000000280d117836 */ /* 0x000fe40000000000 */
[----:B------:R-:W-:Y:S02]  /*b5b0*/  IMAD R16, R2, R16, R19 ;  /* 0x0000001002107224 */ /* 0x000fe400078e0213 */
[----:B------:R-:W-:Y:S01]  /*b5c0*/  IMAD.MOV R19, RZ, RZ, -R6 ;  /* 0x000000ffff137224 */ /* 0x000fe200078e0a06 */
[----:B------:R-:W-:Y:S01]  /*b5d0*/  IABS R18, R17 ;  /* 0x0000001100127213 */ /* 0x000fe20000000000 */
[----:B------:R-:W-:Y:S02]  /*b5e0*/  IMAD.MOV.U32 R6, RZ, RZ, R7 ;  /* 0x000000ffff067224 */ /* 0x000fe400078e0007 */
[----:B------:R-:W-:Y:S01]  /*b5f0*/  @!P2 IMAD.IADD R10, R10, 0x1, -R2 ;  /* 0x000000010a0aa824 */ /* 0x000fe200078e0a02 */
[----:B------:R-:W-:Y:S01]  /*b600*/  ISETP.GT.U32.AND P2, PT, R2, R11, PT ;  /* 0x0000000b0200720c */ /* 0x000fe20003f44070 */
[----:B-1----:R-:W-:-:S02]  /*b610*/  IMAD.MOV.U32 R4, RZ, RZ, R14 ;  /* 0x000000ffff047224 */ /* 0x002fc400078e000e */
[----:B------:R-:W-:Y:S01]  /*b620*/  @!P1 IMAD.MOV R6, RZ, RZ, -R6 ;  /* 0x000000ffff069224 */ /* 0x000fe200078e0a06 */
[C---:B------:R-:W-:Y:S01]  /*b630*/  ISETP.GT.U32.AND P1, PT, R2.reuse, R16, PT ;  /* 0x000000100200720c */ /* 0x040fe20003f24070 */
[----:B0-----:R-:W-:Y:S02]  /*b640*/  IMAD.MOV.U32 R3, RZ, RZ, R10 ;  /* 0x000000ffff037224 */ /* 0x001fe400078e000a */
[----:B------:R-:W-:Y:S01]  /*b650*/  IMAD R7, R2, R19, R15 ;  /* 0x0000001302077224 */ /* 0x000fe200078e020f */
[----:B------:R-:W-:Y:S01]  /*b660*/  STL [R1+0xdfc], R6 ;  /* 0x000dfc0601007387 */ /* 0x000fe20000100800 */
[----:B------:R-:W-:Y:S02]  /*b670*/  VIADD R15, R13, 0x27 ;  /* 0x000000270d0f7836 */ /* 0x000fe40000000000 */
[----:B------:R-:W-:-:S04]  /*b680*/  IMAD.HI.U32 R14, R23, R18, RZ ;  /* 0x00000012170e7227 */ /* 0x000fc800078e00ff */
[----:B------:R-:W-:Y:S01]  /*b690*/  @!P6 IMAD.MOV R4, RZ, RZ, -R4 ;  /* 0x000000ffff04e224 */ /* 0x000fe200078e0a04 */
[----:B------:R-:W-:Y:S01]  /*b6a0*/  ISETP.GE.AND P6, PT, R9, RZ, PT ;  /* 0x000000ff0900720c */ /* 0x000fe20003fc6270 */
[----:B------:R-:W-:Y:S01]  /*b6b0*/  @!P3 IMAD.MOV R3, RZ, RZ, -R3 ;  /* 0x000000ffff03b224 */ /* 0x000fe200078e0a03 */
[----:B------:R-:W-:Y:S01]  /*b6c0*/  IABS R9, R15 ;  /* 0x0000000f00097213 */ /* 0x000fe20000000000 */
[----:B------:R-:W-:Y:S01]  /*b6d0*/  @!P4 IMAD.IADD R8, R8, 0x1, -R2 ;  /* 0x000000010808c824 */ /* 0x000fe200078e0a02 */
[----:B------:R-:W-:Y:S01]  /*b6e0*/  STL [R1+0x30], R4 ;  /* 0x0000300401007387 */ /* 0x000fe20000100800 */
[----:B------:R-:W-:Y:S01]  /*b6f0*/  IMAD.MOV R14, RZ, RZ, -R14 ;  /* 0x000000ffff0e7224 */ /* 0x000fe200078e0a0e */
[----:B------:R-:W-:Y:S01]  /*b700*/  ISETP.GT.U32.AND P3, PT, R2, R7, PT ;  /* 0x000000070200720c */ /* 0x000fe20003f64070 */
[----:B------:R-:W-:Y:S01]  /*b710*/  @!P2 IMAD.IADD R11, R11, 0x1, -R2 ;  /* 0x000000010b0ba824 */ /* 0x000fe200078e0a02 */
[----:B------:R0:W-:Y:S01]  /*b720*/  STL [R1+0x60], R3 ;  /* 0x0000600301007387 */ /* 0x0001e20000100800 */
[----:B------:R-:W-:Y:S01]  /*b730*/  ISETP.GE.AND P4, PT, R0, RZ, PT ;  /* 0x000000ff0000720c */ /* 0x000fe20003f86270 */
[----:B------:R-:W-:-:S02]  /*b740*/  IMAD R0, R2, R14, R18 ;  /* 0x0000000e02007224 */ /* 0x000fc400078e0212 */
[----:B------:R-:W-:Y:S02]  /*b750*/  IMAD.MOV.U32 R14, RZ, RZ, R9 ;  /* 0x000000ffff0e7224 */ /* 0x000fe400078e0009 */
[----:B------:R-:W-:Y:S01]  /*b760*/  @!P1 IMAD.IADD R16, R16, 0x1, -R2 ;  /* 0x0000000110109824 */ /* 0x000fe200078e0a02 */
[----:B------:R-:W-:Y:S01]  /*b770*/  ISETP.GE.AND P1, PT, R17, RZ, PT ;  /* 0x000000ff1100720c */ /* 0x000fe20003f26270 */
[----:B------:R-:W-:-:S03]  /*b780*/  IMAD.HI.U32 R18, R23, R14, RZ ;  /* 0x0000000e17127227 */ /* 0x000fc600078e00ff */
[C---:B------:R-:W-:Y:S01]  /*b790*/  ISETP.GT.U32.AND P2, PT, R2.reuse, R16, PT ;  /* 0x000000100200720c */ /* 0x040fe20003f44070 */
[----:B0-----:R-:W-:Y:S02]  /*b7a0*/  IMAD.MOV.U32 R3, RZ, RZ, R8 ;  /* 0x000000ffff037224 */ /* 0x001fe400078e0008 */
[----:B------:R-:W-:Y:S02]  /*b7b0*/  IMAD.MOV R18, RZ, RZ, -R18 ;  /* 0x000000ffff127224 */ /* 0x000fe400078e0a12 */
[----:B------:R-:W-:Y:S01]  /*b7c0*/  @!P5 IMAD.MOV R3, RZ, RZ, -R3 ;  /* 0x000000ffff03d224 */ /* 0x000fe200078e0a03 */
[C---:B------:R-:W-:Y:S01]  /*b7d0*/  ISETP.GT.U32.AND P5, PT, R2.reuse, R11, PT ;  /* 0x0000000b0200720c */ /* 0x040fe20003fa4070 */
[----:B------:R-:W-:Y:S02]  /*b7e0*/  @!P3 IMAD.IADD R7, R7, 0x1, -R2 ;  /* 0x000000010707b824 */ /* 0x000fe400078e0a02 */
[C---:B------:R-:W-:Y:S01]  /*b7f0*/  IMAD R14, R2.reuse, R18, R14 ;  /* 0x00000012020e7224 */ /* 0x040fe200078e020e */
[----:B------:R0:W-:Y:S01]  /*b800*/  STL [R1+0x64], R3 ;  /* 0x0000640301007387 */ /* 0x0001e20000100800 */
[C---:B------:R-:W-:Y:S01]  /*b810*/  VIADD R8, R13.reuse, 0x25 ;  /* 0x000000250d087836 */ /* 0x040fe20000000000 */
[----:B------:R-:W-:Y:S01]  /*b820*/  ISETP.GT.U32.AND P3, PT, R2, R7, PT ;  /* 0x000000070200720c */ /* 0x000fe20003f64070 */
[----:B------:R-:W-:Y:S01]  /*b830*/  @!P2 IMAD.IADD R16, R16, 0x1, -R2 ;  /* 0x000000011010a824 */ /* 0x000fe200078e0a02 */
[----:B------:R-:W-:Y:S01]  /*b840*/  ISETP.GT.U32.AND P2, PT, R2, R0, PT ;  /* 0x000000000200720c */ /* 0x000fe20003f44070 */
[----:B------:R-:W-:Y:S01]  /*b850*/  VIADD R10, R13, 0x24 ;  /* 0x000000240d0a7836 */ /* 0x000fe20000000000 */
[----:B------:R-:W-:Y:S01]  /*b860*/  IABS R18, R8 ;  /* 0x0000000800127213 */ /* 0x000fe20000000000 */
[----:B------:R-:W-:-:S02]  /*b870*/  IMAD.MOV.U32 R4, RZ, RZ, R16 ;  /* 0x000000ffff047224 */ /* 0x000fc400078e0010 */
[--C-:B------:R-:W-:Y:S01]  /*b880*/  @!P5 IMAD.IADD R11, R11, 0x1, -R2.reuse ;  /* 0x000000010b0bd824 */ /* 0x100fe200078e0a02 */
[----:B------:R-:W-:Y:S01]  /*b890*/  ISETP.GT.U32.AND P5, PT, R2, R14, PT ;  /* 0x0000000e0200720c */ /* 0x000fe20003fa4070 */
[----:B------:R-:W-:Y:S01]  /*b8a0*/  VIADD R9, R13, 0x26 ;  /* 0x000000260d097836 */ /* 0x000fe20000000000 */
[----:B------:R-:W-:Y:S01]  /*b8b0*/  IABS R19, R10 ;  /* 0x0000000a00137213 */ /* 0x000fe20000000000 */
[----:B0-----:R-:W-:Y:S02]  /*b8c0*/  IMAD.MOV.U32 R3, RZ, RZ, R11 ;  /* 0x000000ffff037224 */ /* 0x001fe400078e000b */
[----:B------:R-:W-:Y:S01]  /*b8d0*/  @!P3 IMAD.IADD R7, R7, 0x1, -R2 ;  /* 0x000000010707b824 */ /* 0x000fe200078e0a02 */
[----:B------:R-:W-:Y:S01]  /*b8e0*/  ISETP.GE.AND P3, PT, R15, RZ, PT ;  /* 0x000000ff0f00720c */ /* 0x000fe20003f66270 */
[----:B------:R-:W-:Y:S01]  /*b8f0*/  IMAD.HI.U32 R15, R23, R18, RZ ;  /* 0x00000012170f7227 */ /* 0x000fe200078e00ff */
[----:B------:R-:W-:-:S03]  /*b900*/  IABS R17, R9 ;  /* 0x0000000900117213 */ /* 0x000fc60000000000 */
[----:B------:R-:W-:Y:S02]  /*b910*/  @!P0 IMAD.MOV R4, RZ, RZ, -R4 ;  /* 0x000000ffff048224 */ /* 0x000fe400078e0a04 */
[--C-:B------:R-:W-:Y:S02]  /*b920*/  @!P5 IMAD.IADD R14, R14, 0x1, -R2.reuse ;  /* 0x000000010e0ed824 */ /* 0x100fe400078e0a02 */
[----:B------:R-:W-:Y:S01]  /*b930*/  @!P6 IMAD.MOV R3, RZ, RZ, -R3 ;  /* 0x000000ffff03e224 */ /* 0x000fe200078e0a03 */
[----:B------:R-:W-:Y:S01]  /*b940*/  STL [R1+0x34], R4 ;  /* 0x0000340401007387 */ /* 0x000fe20000100800 */
[----:B------:R-:W-:Y:S01]  /*b950*/  @!P2 IMAD.IADD R0, R0, 0x1, -R2 ;  /* 0x000000010000a824 */ /* 0x000fe200078e0a02 */
[----:B------:R-:W-:Y:S01]  /*b960*/  ISETP.GE.AND P2, PT, R9, RZ, PT ;  /* 0x000000ff0900720c */ /* 0x000fe20003f46270 */
[----:B------:R-:W-:Y:S01]  /*b970*/  IMAD.MOV R15, RZ, RZ, -R15 ;  /* 0x000000ffff0f7224 */ /* 0x000fe200078e0a0f */
[C---:B------:R-:W-:Y:S01]  /*b980*/  ISETP.GT.U32.AND P5, PT, R2.reuse, R14, PT ;  /* 0x0000000e0200720c */ /* 0x040fe20003fa4070 */
[----:B------:R-:W-:Y:S01]  /*b990*/  IMAD.HI.U32 R9, R23, R19, RZ ;  /* 0x0000001317097227 */ /* 0x000fe200078e00ff */
[----:B------:R0:W-:Y:S01]  /*b9a0*/  STL [R1+0x50], R3 ;  /* 0x0000500301007387 */ /* 0x0001e20000100800 */
[----:B------:R-:W-:-:S02]  /*b9b0*/  ISETP.GT.U32.AND P0, PT, R2, R0, PT ;  /* 0x000000000200720c */ /* 0x000fc40003f04070 */
[----:B------:R-:W-:Y:S02]  /*b9c0*/  IMAD R18, R2, R15, R18 ;  /* 0x0000000f02127224 */ /* 0x000fe400078e0212 */
[----:B------:R-:W-:-:S04]  /*b9d0*/  IMAD.HI.U32 R20, R23, R17, RZ ;  /* 0x0000001117147227 */ /* 0x000fc800078e00ff */
[----:B------:R-:W-:Y:S02]  /*b9e0*/  IMAD.MOV R9, RZ, RZ, -R9 ;  /* 0x000000ffff097224 */ /* 0x000fe400078e0a09 */
[----:B0-----:R-:W-:Y:S02]  /*b9f0*/  IMAD.MOV.U32 R3, RZ, RZ, R7 ;  /* 0x000000ffff037224 */ /* 0x001fe400078e0007 */
[----:B------:R-:W-:Y:S02]  /*ba00*/  IMAD.MOV R20, RZ, RZ, -R20 ;  /* 0x000000ffff147224 */ /* 0x000fe400078e0a14 */
[----:B------:R-:W-:Y:S01]  /*ba10*/  @!P4 IMAD.MOV R3, RZ, RZ, -R3 ;  /* 0x000000ffff03c224 */ /* 0x000fe200078e0a03 */
[C---:B------:R-:W-:Y:S01]  /*ba20*/  ISETP.GT.U32.AND P4, PT, R2.reuse, R18, PT ;  /* 0x000000120200720c */ /* 0x040fe20003f84070 */
[C---:B------:R-:W-:Y:S02]  /*ba30*/  IMAD R19, R2.reuse, R9, R19 ;  /* 0x0000000902137224 */ /* 0x040fe400078e0213 */
[----:B------:R-:W-:Y:S01]  /*ba40*/  IMAD R17, R2, R20, R17 ;  /* 0x0000001402117224 */ /* 0x000fe200078e0211 */
[----:B------:R0:W-:Y:S01]  /*ba50*/  STL [R1+0x58], R3 ;  /* 0x0000580301007387 */ /* 0x0001e20000100800 */
[--C-:B------:R-:W-:Y:S01]  /*ba60*/  @!P5 IMAD.IADD R14, R14, 0x1, -R2.reuse ;  /* 0x000000010e0ed824 */ /* 0x100fe200078e0a02 */
[----:B------:R-:W-:Y:S01]  /*ba70*/  ISETP.GT.U32.AND P5, PT, R2, R19, PT ;  /* 0x000000130200720c */ /* 0x000fe20003fa4070 */
[----:B------:R-:W-:Y:S01]  /*ba80*/  @!P0 IMAD.IADD R0, R0, 0x1, -R2 ;  /* 0x0000000100008824 */ /* 0x000fe200078e0a02 */
[----:B------:R-:W-:Y:S01]  /*ba90*/  ISETP.GT.U32.AND P6, PT, R2, R17, PT ;  /* 0x000000110200720c */ /* 0x000fe20003fc4070 */
[C---:B------:R-:W-:Y:S01]  /*baa0*/  VIADD R7, R13.reuse, 0x22 ;  /* 0x000000220d077836 */ /* 0x040fe20000000000 */
[----:B------:R-:W-:Y:S01]  /*bab0*/  ISETP.GE.AND P0, PT, R8, RZ, PT ;  /* 0x000000ff0800720c */ /* 0x000fe20003f06270 */
[----:B------:R-:W-:-:S02]  /*bac0*/  VIADD R11, R13, 0x23 ;  /* 0x000000230d0b7836 */ /* 0x000fc40000000000 */
[----:B------:R-:W-:Y:S01]  /*bad0*/  @!P4 IMAD.IADD R18, R18, 0x1, -R2 ;  /* 0x000000011212c824 */ /* 0x000fe200078e0a02 */
[----:B------:R-:W-:Y:S01]  /*bae0*/  IABS R8, R7 ;  /* 0x0000000700087213 */ /* 0x000fe20000000000 */
[----:B0-----:R-:W-:Y:S01]  /*baf0*/  IMAD.MOV.U32 R3, RZ, RZ, R0 ;  /* 0x000000ffff037224 */ /* 0x001fe200078e0000 */
[----:B------:R-:W-:Y:S01]  /*bb00*/  IABS R9, R11 ;  /* 0x0000000b00097213 */ /* 0x000fe20000000000 */
[----:B------:R-:W-:Y:S02]  /*bb10*/  VIADD R0, R13, 0x21 ;  /* 0x000000210d007836 */ /* 0x000fe40000000000 */
[----:B------:R-:W-:Y:S01]  /*bb20*/  @!P1 IMAD.MOV R3, RZ, RZ, -R3 ;  /* 0x000000ffff039224 */ /* 0x000fe200078e0a03 */
[----:B------:R-:W-:Y:S01]  /*bb30*/  ISETP.GT.U32.AND P1, PT, R2, R18, PT ;  /* 0x000000120200720c */ /* 0x000fe20003f24070 */
[--C-:B------:R-:W-:Y:S01]  /*bb40*/  @!P5 IMAD.IADD R19, R19, 0x1, -R2.reuse ;  /* 0x000000011313d824 */ /* 0x100fe200078e0a02 */
[----:B------:R-:W-:Y:S01]  /*bb50*/  IABS R16, R0 ;  /* 0x0000000000107213 */ /* 0x000fe20000000000 */
[----:B------:R-:W-:Y:S01]  /*bb60*/  @!P6 IMAD.IADD R17, R17, 0x1, -R2 ;  /* 0x000000011111e824 */ /* 0x000fe200078e0a02 */
[----:B------:R-:W-:Y:S01]  /*bb70*/  ISETP.GE.AND P6, PT, R10, RZ, PT ;  /* 0x000000ff0a00720c */ /* 0x000fe20003fc6270 */
[C---:B------:R-:W-:Y:S01]  /*bb80*/  IMAD.HI.U32 R10, R23.reuse, R8, RZ ;  /* 0x00000008170a7227 */ /* 0x040fe200078e00ff */
[C---:B------:R-:W-:Y:S01]  /*bb90*/  ISETP.GT.U32.AND P5, PT, R2.reuse, R19, PT ;  /* 0x000000130200720c */ /* 0x040fe20003fa4070 */
[----:B------:R0:W-:Y:S01]  /*bba0*/  STL [R1+0x5c], R3 ;  /* 0x00005c0301007387 */ /* 0x0001e20000100800 */
[----:B------:R-:W-:Y:S01]  /*bbb0*/  ISETP.GT.U32.AND P4, PT, R2, R17, PT ;  /* 0x000000110200720c */ /* 0x000fe20003f84070 */
[----:B------:R-:W-:-:S04]  /*bbc0*/  IMAD.HI.U32 R15, R23, R9, RZ ;  /* 0x00000009170f7227 */ /* 0x000fc800078e00ff */
[----:B------:R-:W-:Y:S02]  /*bbd0*/  IMAD.MOV R10, RZ, RZ, -R10 ;  /* 0x000000ffff0a7224 */ /* 0x000fe400078e0a0a */
[----:B------:R-:W-:Y:S02]  /*bbe0*/  IMAD.MOV R15, RZ, RZ, -R15 ;  /* 0x000000ffff0f7224 */ /* 0x000fe400078e0a0f */
[----:B------:R-:W-:Y:S01]  /*bbf0*/  @!P1 IMAD.IADD R18, R18, 0x1, -R2 ;  /* 0x0000000112129824 */ /* 0x000fe200078e0a02 */
[----:B------:R-:W-:Y:S01]  /*bc00*/  ISETP.GE.AND P1, PT, R7, RZ, PT ;  /* 0x000000ff0700720c */ /* 0x000fe20003f26270 */
[C---:B------:R-:W-:Y:S02]  /*bc10*/  IMAD R7, R2.reuse, R10, R8 ;  /* 0x0000000a02077224 */ /* 0x040fe400078e0208 */
[----:B------:R-:W-:Y:S02]  /*bc20*/  IMAD R9, R2, R15, R9 ;  /* 0x0000000f02097224 */ /* 0x000fe400078e0209 */
[----:B0-----:R-:W-:-:S02]  /*bc30*/  IMAD.MOV.U32 R3, RZ, RZ, R14 ;  /* 0x000000ffff037224 */ /* 0x001fc400078e000e */
[--C-:B------:R-:W-:Y:S01]  /*bc40*/  @!P5 IMAD.IADD R19, R19, 0x1, -R2.reuse ;  /* 0x000000011313d824 */ /* 0x100fe200078e0a02 */
[C---:B------:R-:W-:Y:S01]  /*bc50*/  ISETP.GT.U32.AND P5, PT, R2.reuse, R7, PT ;  /* 0x000000070200720c */ /* 0x040fe20003fa4070 */
[----:B------:R-:W-:Y:S01]  /*bc60*/  @!P3 IMAD.MOV R3, RZ, RZ, -R3 ;  /* 0x000000ffff03b224 */ /* 0x000fe200078e0a03 */
[----:B------:R-:W-:Y:S01]  /*bc70*/  ISETP.GT.U32.AND P3, PT, R2, R9, PT ;  /* 0x000000090200720c */ /* 0x000fe20003f64070 */
[----:B------:R-:W-:Y:S01]  /*bc80*/  @!P4 IMAD.IADD R17, R17, 0x1, -R2 ;  /* 0x000000011111c824 */ /* 0x000fe200078e0a02 */
[----:B------:R-:W-:Y:S01]  /*bc90*/  ISETP.GE.AND P4, PT, R11, RZ, PT ;  /* 0x000000ff0b00720c */ /* 0x000fe20003f86270 */
[----:B------:R-:W-:Y:S01]  /*bca0*/  IMAD.HI.U32 R11, R23, R16, RZ ;  /* 0x00000010170b7227 */ /* 0x000fe200078e00ff */
[----:B------:R0:W-:Y:S03]  /*bcb0*/  STL [R1+0x54], R3 ;  /* 0x0000540301007387 */ /* 0x0001e60000100800 */
[----:B------:R-:W-:-:S02]  /*bcc0*/  IMAD.MOV R11, RZ, RZ, -R11 ;  /* 0x000000ffff0b7224 */ /* 0x000fc400078e0a0b */
[----:B------:R-:W-:Y:S02]  /*bcd0*/  VIADD R8, R13, 0x1f ;  /* 0x0000001f0d087836 */ /* 0x000fe40000000000 */
[--C-:B------:R-:W-:Y:S02]  /*bce0*/  @!P5 IMAD.IADD R7, R7, 0x1, -R2.reuse ;  /* 0x000000010707d824 */ /* 0x100fe400078e0a02 */
[----:B------:R-:W-:Y:S01]  /*bcf0*/  @!P3 IMAD.IADD R9, R9, 0x1, -R2 ;  /* 0x000000010909b824 */ /* 0x000fe200078e0a02 */
[----:B------:R-:W-:Y:S01]  /*bd00*/  IABS R10, R8 ;  /* 0x00000008000a7213 */ /* 0x000fe20000000000 */
[----:B0-----:R-:W-:Y:S01]  /*bd10*/  IMAD.MOV.U32 R3, RZ, RZ, R17 ;  /* 0x000000ffff037224 */ /* 0x001fe200078e0011 */
[----:B------:R-:W-:Y:S01]  /*bd20*/  ISETP.GE.AND P3, PT, R0, RZ, PT ;  /* 0x000000ff0000720c */ /* 0x000fe20003f66270 */
[C---:B------:R-:W-:Y:S01]  /*bd30*/  IMAD R16, R2.reuse, R11, R16 ;  /* 0x0000000b02107224 */ /* 0x040fe200078e0210 */
[C---:B------:R-:W-:Y:S01]  /*bd40*/  ISETP.GT.U32.AND P5, PT, R2.reuse, R9, PT ;  /* 0x000000090200720c */ /* 0x040fe20003fa4070 */
[----:B------:R-:W-:Y:S01]  /*bd50*/  @!P2 IMAD.MOV R3, RZ, RZ, -R3 ;  /* 0x000000ffff03a224 */ /* 0x000fe200078e0a03 */
[----:B------:R-:W-:Y:S01]  /*bd60*/  ISETP.GT.U32.AND P2, PT, R2, R7, PT ;  /* 0x000000070200720c */ /* 0x000fe20003f44070 */
[----:B------:R-:W-:-:S02]  /*bd70*/  IMAD.MOV.U32 R4, RZ, RZ, R18 ;  /* 0x000000ffff047224 */ /* 0x000fc400078e0012 */
[----:B------:R-:W-:Y:S01]  /*bd80*/  VIADD R15, R13, 0x20 ;  /* 0x000000200d0f7836 */ /* 0x000fe20000000000 */
[----:B------:R0:W-:Y:S01]  /*bd90*/  STL [R1+0x4c], R3 ;  /* 0x00004c0301007387 */ /* 0x0001e20000100800 */
[----:B------:R-:W-:Y:S01]  /*bda0*/  @!P0 IMAD.MOV R4, RZ, RZ, -R4 ;  /* 0x000000ffff048224 */ /* 0x000fe200078e0a04 */
[----:B------:R-:W-:Y:S01]  /*bdb0*/  ISETP.GT.U32.AND P0, PT, R2, R16, PT ;  /* 0x000000100200720c */ /* 0x000fe20003f04070 */
[----:B------:R-:W-:Y:S01]  /*bdc0*/  IMAD.HI.U32 R18, R23, R10, RZ ;  /* 0x0000000a17127227 */ /* 0x000fe200078e00ff */
[----:B------:R-:W-:Y:S02]  /*bdd0*/  IABS R14, R15 ;  /* 0x0000000f000e7213 */ /* 0x000fe40000000000 */
[----:B------:R1:W-:Y:S01]  /*bde0*/  STL [R1+0x48], R4 ;  /* 0x0000480401007387 */ /* 0x0003e20000100800 */
[--C-:B------:R-:W-:Y:S01]  /*bdf0*/  @!P5 IMAD.IADD R9, R9, 0x1, -R2.reuse ;  /* 0x000000010909d824 */ /* 0x100fe200078e0a02 */
[----:B------:R-:W-:Y:S01]  /*be00*/  ISETP.GE.AND P5, PT, R8, RZ, PT ;  /* 0x000000ff0800720c */ /* 0x000fe20003fa6270 */
[----:B------:R-:W-:-:S02]  /*be10*/  @!P2 IMAD.IADD R7, R7, 0x1, -R2 ;  /* 0x000000010707a824 */ /* 0x000fc400078e0a02 */
[----:B0-----:R-:W-:Y:S02]  /*be20*/  IMAD.MOV.U32 R3, RZ, RZ, R19 ;  /* 0x000000ffff037224 */ /* 0x001fe400078e0013 */
[----:B------:R-:W-:-:S04]  /*be30*/  IMAD.HI.U32 R17, R23, R14, RZ ;  /* 0x0000000e17117227 */ /* 0x000fc800078e00ff */
[----:B------:R-:W-:Y:S01]  /*be40*/  @!P6 IMAD.MOV R3, RZ, RZ, -R3 ;  /* 0x000000ffff03e224 */ /* 0x000fe200078e0a03 */
[----:B------:R-:W-:Y:S01]  /*be50*/  ISETP.GE.AND P6, PT, R15, RZ, PT ;  /* 0x000000ff0f00720c */ /* 0x000fe20003fc6270 */
[----:B------:R-:W-:Y:S02]  /*be60*/  IMAD.MOV R15, RZ, RZ, -R18 ;  /* 0x000000ffff0f7224 */ /* 0x000fe400078e0a12 */
[----:B------:R-:W-:Y:S01]  /*be70*/  VIADD R0, R13, 0x1e ;  /* 0x0000001e0d007836 */ /* 0x000fe20000000000 */
[----:B------:R0:W-:Y:S01]  /*be80*/  STL [R1+0x3c], R3 ;  /* 0x00003c0301007387 */ /* 0x0001e20000100800 */
[----:B------:R-:W-:Y:S02]  /*be90*/  IMAD R8, R2, R15, R10 ;  /* 0x0000000f02087224 */ /* 0x000fe400078e020a */
[----:B------:R-:W-:Y:S01]  /*bea0*/  @!P0 IMAD.IADD R16, R16, 0x1, -R2 ;  /* 0x0000000110108824 */ /* 0x000fe200078e0a02 */
[----:B------:R-:W-:Y:S01]  /*beb0*/  IABS R11, R0 ;  /* 0x00000000000b7213 */ /* 0x000fe20000000000 */
[----:B------:R-:W-:-:S02]  /*bec0*/  IMAD.MOV R17, RZ, RZ, -R17 ;  /* 0x000000ffff117224 */ /* 0x000fc400078e0a11 */
[----:B-1----:R-:W-:Y:S01]  /*bed0*/  IMAD.MOV.U32 R4, RZ, RZ, R9 ;  /* 0x000000ffff047224 */ /* 0x002fe200078e0009 */
[C---:B------:R-:W-:Y:S01]  /*bee0*/  ISETP.GT.U32.AND P0, PT, R2.reuse, R16, PT ;  /* 0x000000100200720c */ /* 0x040fe20003f04070 */
[C---:B------:R-:W-:Y:S02]  /*bef0*/  IMAD R14, R2.reuse, R17, R14 ;  /* 0x00000011020e7224 */ /* 0x040fe400078e020e */
[----:B0-----:R-:W-:Y:S02]  /*bf00*/  IMAD.MOV.U32 R3, RZ, RZ, R7 ;  /* 0x000000ffff037224 */ /* 0x001fe400078e0007 */
[----:B------:R-:W-:Y:S01]  /*bf10*/  IMAD.HI.U32 R10, R23, R11, RZ ;  /* 0x0000000b170a7227 */ /* 0x000fe200078e00ff */
[----:B------:R-:W-:-:S03]  /*bf20*/  ISETP.GT.U32.AND P2, PT, R2, R14, PT ;  /* 0x0000000e0200720c */ /* 0x000fc60003f44070 */
[----:B------:R-:W-:Y:S01]  /*bf30*/  @!P1 IMAD.MOV R3, RZ, RZ, -R3 ;  /* 0x000000ffff039224 */ /* 0x000fe200078e0a03 */
[----:B------:R-:W-:Y:S01]  /*bf40*/  ISETP.GT.U32.AND P1, PT, R2, R8, PT ;  /* 0x000000080200720c */ /* 0x000fe20003f24070 */
[----:B------:R-:W-:Y:S02]  /*bf50*/  IMAD.MOV R10, RZ, RZ, -R10 ;  /* 0x000000ffff0a7224 */ /* 0x000fe400078e0a0a */
[C---:B------:R-:W-:Y:S02]  /*bf60*/  VIADD R17, R13.reuse, 0x1d ;  /* 0x0000001d0d117836 */ /* 0x040fe40000000000 */
[----:B------:R-:W-:Y:S01]  /*bf70*/  @!P4 IMAD.MOV R4, RZ, RZ, -R4 ;  /* 0x000000ffff04c224 */ /* 0x000fe200078e0a04 */
[----:B------:R-:W-:Y:S01]  /*bf80*/  ISETP.GE.AND P4, PT, R0, RZ, PT ;  /* 0x000000ff0000720c */ /* 0x000fe20003f86270 */
[----:B------:R-:W-:Y:S01]  /*bf90*/  IMAD R11, R2, R10, R11 ;  /* 0x0000000a020b7224 */ /* 0x000fe200078e020b */
[----:B------:R-:W-:Y:S01]  /*bfa0*/  IABS R15, R17 ;  /* 0x00000011000f7213 */ /* 0x000fe20000000000 */
[--C-:B------:R-:W-:Y:S01]  /*bfb0*/  @!P0 IMAD.IADD R16, R16, 0x1, -R2.reuse ;  /* 0x0000000110108824 */ /* 0x100fe200078e0a02 */
[----:B------:R-:W-:Y:S01]  /*bfc0*/  STL [R1+0x40], R4 ;  /* 0x0000400401007387 */ /* 0x000fe20000100800 */
[C---:B------:R-:W-:Y:S01]  /*bfd0*/  VIADD R7, R13.reuse, 0x1c ;  /* 0x0000001c0d077836 */ /* 0x040fe20000000000 */
[----:B------:R-:W-:Y:S01]  /*bfe0*/  ISETP.GT.U32.AND P0, PT, R2, R11, PT ;  /* 0x0000000b0200720c */ /* 0x000fe20003f04070 */
[--C-:B------:R-:W-:Y:S01]  /*bff0*/  @!P1 IMAD.IADD R8, R8, 0x1, -R2.reuse ;  /* 0x0000000108089824 */ /* 0x100fe200078e0a02 */
[----:B------:R0:W-:Y:S01]  /*c000*/  STL [R1+0x44], R3 ;  /* 0x0000440301007387 */ /* 0x0001e20000100800 */
[----:B------:R-:W-:Y:S01]  /*c010*/  @!P2 IMAD.IADD R14, R14, 0x1, -R2 ;  /* 0x000000010e0ea824 */ /* 0x000fe200078e0a02 */
[----:B------:R-:W-:Y:S01]  /*c020*/  IABS R10, R7 ;  /* 0x00000007000a7213 */ /* 0x000fe20000000000 */
[C---:B------:R-:W-:Y:S01]  /*c030*/  VIADD R0, R13.reuse, 0x1b ;  /* 0x0000001b0d007836 */ /* 0x040fe20000000000 */
[C---:B------:R-:W-:Y:S01]  /*c040*/  ISETP.GT.U32.AND P1, PT, R2.reuse, R8, PT ;  /* 0x000000080200720c */ /* 0x040fe20003f24070 */
[C---:B------:R-:W-:Y:S01]  /*c050*/  VIADD R19, R13.reuse, 0x13 ;  /* 0x000000130d137836 */ /* 0x040fe20000000000 */
[----:B------:R-:W-:Y:S01]  /*c060*/  ISETP.GT.U32.AND P2, PT, R2, R14, PT ;  /* 0x0000000e0200720c */ /* 0x000fe20003f44070 */
[----:B------:R-:W-:Y:S01]  /*c070*/  VIADD R6, R13, 0x4 ;  /* 0x000000040d067836 */ /* 0x000fe20000000000 */
[----:B------:R-:W-:Y:S01]  /*c080*/  IABS R9, R0 ;  /* 0x0000000000097213 */ /* 0x000fe20000000000 */
[----:B0-----:R-:W-:-:S02]  /*c090*/  IMAD.MOV.U32 R3, RZ, RZ, R16 ;  /* 0x000000ffff037224 */ /* 0x001fc400078e0010 */
[----:B------:R-:W-:-:S04]  /*c0a0*/  IMAD.HI.U32 R16, R23, R15, RZ ;  /* 0x0000000f17107227 */ /* 0x000fc800078e00ff */
[----:B------:R-:W-:Y:S01]  /*c0b0*/  @!P3 IMAD.MOV R3, RZ, RZ, -R3 ;  /* 0x000000ffff03b224 */ /* 0x000fe200078e0a03 */
[----:B------:R-:W-:Y:S01]  /*c0c0*/  ISETP.GE.AND P3, PT, R17, RZ, PT ;  /* 0x000000ff1100720c */ /* 0x000fe20003f66270 */
[----:B------:R-:W-:Y:S02]  /*c0d0*/  IMAD.MOV R17, RZ, RZ, -R16 ;  /* 0x000000ffff117224 */ /* 0x000fe400078e0a10 */
[----:B------:R-:W-:Y:S01]  /*c0e0*/  IMAD.HI.U32 R16, R23, R10, RZ ;  /* 0x0000000a17107227 */ /* 0x000fe200078e00ff */
[----:B------:R0:W-:Y:S03]  /*c0f0*/  STL [R1+0x150], R3 ;  /* 0x0001500301007387 */ /* 0x0001e60000100800 */
[----:B------:R-:W-:Y:S02]  /*c100*/  IMAD R15, R2, R17, R15 ;  /* 0x00000011020f7224 */ /* 0x000fe400078e020f */
[----:B------:R-:W-:-:S02]  /*c110*/  IMAD.MOV R16, RZ, RZ, -R16 ;  /* 0x000000ffff107224 */ /* 0x000fc400078e0a10 */
[--C-:B------:R-:W-:Y:S01]  /*c120*/  @!P1 IMAD.IADD R8, R8, 0x1, -R2.reuse ;  /* 0x0000000108089824 */ /* 0x100fe200078e0a02 */
[C---:B------:R-:W-:Y:S01]  /*c130*/  ISETP.GT.U32.AND P1, PT, R2.reuse, R15, PT ;  /* 0x0000000f0200720c */ /* 0x040fe20003f24070 */
[----:B------:R-:W-:Y:S02]  /*c140*/  @!P0 IMAD.IADD R11, R11, 0x1, -R2 ;  /* 0x000000010b0b8824 */ /* 0x000fe400078e0a02 */
[C---:B------:R-:W-:Y:S02]  /*c150*/  IMAD R10, R2.reuse, R16, R10 ;  /* 0x00000010020a7224 */ /* 0x040fe400078e020a */
[----:B0-----:R-:W-:Y:S01]  /*c160*/  IMAD.MOV.U32 R3, RZ, RZ, R8 ;  /* 0x000000ffff037224 */ /* 0x001fe200078e0008 */
[----:B------:R-:W-:Y:S01]  /*c170*/  ISETP.GT.U32.AND P0, PT, R2, R11, PT ;  /* 0x0000000b0200720c */ /* 0x000fe20003f04070 */
[----:B------:R-:W-:Y:S01]  /*c180*/  @!P2 IMAD.IADD R14, R14, 0x1, -R2 ;  /* 0x000000010e0ea824 */ /* 0x000fe200078e0a02 */
[----:B------:R-:W-:Y:S01]  /*c190*/  ISETP.GE.AND P2, PT, R7, RZ, PT ;  /* 0x000000ff0700720c */ /* 0x000fe20003f46270 */
[----:B------:R-:W-:Y:S01]  /*c1a0*/  @!P5 IMAD.MOV R3, RZ, RZ, -R3 ;  /* 0x000000ffff03d224 */ /* 0x000fe200078e0a03 */
[----:B------:R-:W-:Y:S01]  /*c1b0*/  ISETP.GT.U32.AND P5, PT, R2, R10, PT ;  /* 0x0000000a0200720c */ /* 0x000fe20003fa4070 */
[----:B------:R-:W-:-:S04]  /*c1c0*/  IMAD.HI.U32 R7, R23, R9, RZ ;  /* 0x0000000917077227 */ /* 0x000fc800078e00ff */
[----:B------:R-:W-:Y:S02]  /*c1d0*/  IMAD.MOV.U32 R4, RZ, RZ, R14 ;  /* 0x000000ffff047224 */ /* 0x000fe400078e000e */
[----:B------:R-:W-:Y:S02]  /*c1e0*/  IMAD.MOV R8, RZ, RZ, -R7 ;  /* 0x000000ffff087224 */ /* 0x000fe400078e0a07 */
[----:B------:R-:W-:Y:S02]  /*c1f0*/  VIADD R7, R13, 0x1a ;  /* 0x0000001a0d077836 */ /* 0x000fe40000000000 */
[----:B------:R-:W-:Y:S02]  /*c200*/  @!P1 IMAD.IADD R15, R15, 0x1, -R2 ;  /* 0x000000010f0f9824 */ /* 0x000fe400078e0a02 */
[----:B------:R-:W-:Y:S01]  /*c210*/  @!P6 IMAD.MOV R4, RZ, RZ, -R4 ;  /* 0x000000ffff04e224 */ /* 0x000fe200078e0a04 */
[----:B------:R-:W-:Y:S01]  /*c220*/  ISETP.GE.AND P6, PT, R0, RZ, PT ;  /* 0x000000ff0000720c */ /* 0x000fe20003fc6270 */
[--C-:B------:R-:W-:Y:S01]  /*c230*/  @!P0 IMAD.IADD R11, R11, 0x1, -R2.reuse ;  /* 0x000000010b0b8824 */ /* 0x100fe200078e0a02 */
[----:B------:R-:W-:Y:S01]  /*c240*/  ISETP.GE.AND P0, PT, R7, RZ, PT ;  /* 0x000000ff0700720c */ /* 0x000fe20003f06270 */
[----:B------:R-:W-:Y:S01]  /*c250*/  VIADD R16, R13, 0x19 ;  /* 0x000000190d107836 */ /* 0x000fe20000000000 */
[----:B------:R-:W-:Y:S01]  /*c260*/  IABS R7, R7 ;  /* 0x0000000700077213 */ /* 0x000fe20000000000 */
[----:B------:R-:W-:Y:S01]  /*c270*/  @!P5 IMAD.IADD R10, R10, 0x1, -R2 ;  /* 0x000000010a0ad824 */ /* 0x000fe200078e0a02 */
[C---:B------:R-:W-:Y:S01]  /*c280*/  ISETP.GT.U32.AND P1, PT, R2.reuse, R15, PT ;  /* 0x0000000f0200720c */ /* 0x040fe20003f24070 */
[----:B------:R-:W-:Y:S01]  /*c290*/  STL [R1+0x114], R4 ;  /* 0x0001140401007387 */ /* 0x000fe20000100800 */
[----:B------:R-:W-:Y:S01]  /*c2a0*/  IABS R0, R16 ;  /* 0x0000001000007213 */ /* 0x000fe20000000000 */
[C---:B------:R-:W-:Y:S01]  /*c2b0*/  IMAD R9, R2.reuse, R8, R9 ;  /* 0x0000000802097224 */ /* 0x040fe200078e0209 */
[----:B------:R-:W-:Y:S01]  /*c2c0*/  ISETP.GT.U32.AND P5, PT, R2, R10, PT ;  /* 0x0000000a0200720c */ /* 0x000fe20003fa4070 */
[----:B------:R0:W-:Y:S01]  /*c2d0*/  STL [R1+0x118], R3 ;  /* 0x0001180301007387 */ /* 0x0001e20000100800 */
[----:B------:R-:W-:Y:S01]  /*c2e0*/  IABS R8, R12 ;  /* 0x0000000c00087213 */ /* 0x000fe20000000000 */
[----:B------:R-:W-:-:S03]  /*c2f0*/  IMAD.HI.U32 R17, R23, R0, RZ ;  /* 0x0000000017117227 */ /* 0x000fc600078e00ff */
[----:B------:R-:W1:Y:S01]  /*c300*/  I2F.RP R14, R8 ;  /* 0x00000008000e7306 */ /* 0x000e620000209400 */
[----:B------:R-:W-:Y:S02]  /*c310*/  IMAD.MOV R17, RZ, RZ, -R17 ;  /* 0x000000ffff117224 */ /* 0x000fe400078e0a11 */
[----:B------:R-:W-:Y:S01]  /*c320*/  @!P1 IMAD.IADD R15, R15, 0x1, -R2 ;  /* 0x000000010f0f9824 */ /* 0x000fe200078e0a02 */
[----:B------:R-:W-:Y:S01]  /*c330*/  ISETP.GE.AND P1, PT, R16, RZ, PT ;  /* 0x000000ff1000720c */ /* 0x000fe20003f26270 */
[----:B0-----:R-:W-:Y:S02]  /*c340*/  IMAD.MOV.U32 R3, RZ, RZ, R11 ;  /* 0x000000ffff037224 */ /* 0x001fe400078e000b */
[----:B------:R-:W-:-:S04]  /*c350*/  IMAD.HI.U32 R11, R23, R7, RZ ;  /* 0x00000007170b7227 */ /* 0x000fc800078e00ff */
[----:B------:R-:W-:Y:S02]  /*c360*/  IMAD.MOV R11, RZ, RZ, -R11 ;  /* 0x000000ffff0b7224 */ /* 0x000fe400078e0a0b */
[----:B------:R-:W-:Y:S02]  /*c370*/  @!P5 IMAD.IADD R10, R10, 0x1, -R2 ;  /* 0x000000010a0ad824 */ /* 0x000fe400078e0a02 */
[C---:B------:R-:W-:Y:S01]  /*c380*/  IMAD R7, R2.reuse, R11, R7 ;  /* 0x0000000b02077224 */ /* 0x040fe200078e0207 */
[----:B-1----:R-:W0:Y:S01]  /*c390*/  MUFU.RCP R14, R14 ;  /* 0x0000000e000e7308 */ /* 0x002e220000001000 */
[C---:B------:R-:W-:Y:S02]  /*c3a0*/  IMAD R0, R2.reuse, R17, R0 ;  /* 0x0000001102007224 */ /* 0x040fe400078e0200 */
[----:B------:R-:W-:Y:S01]  /*c3b0*/  IMAD.MOV.U32 R4, RZ, RZ, R15 ;  /* 0x000000ffff047224 */ /* 0x000fe200078e000f */
[C---:B------:R-:W-:Y:S01]  /*c3c0*/  ISETP.GT.U32.AND P5, PT, R2.reuse, R7, PT ;  /* 0x000000070200720c */ /* 0x040fe20003fa4070 */
[----:B------:R-:W-:Y:S01]  /*c3d0*/  @!P4 IMAD.MOV R3, RZ, RZ, -R3 ;  /* 0x000000ffff03c224 */ /* 0x000fe200078e0a03 */
[C---:B------:R-:W-:Y:S01]  /*c3e0*/  ISETP.GT.U32.AND P4, PT, R2.reuse, R9, PT ;  /* 0x000000090200720c */ /* 0x040fe20003f84070 */
[----:B------:R-:W-:Y:S01]  /*c3f0*/  @!P3 IMAD.MOV R4, RZ, RZ, -R4 ;  /* 0x000000ffff04b224 */ /* 0x000fe200078e0a04 */
[----:B------:R-:W-:Y:S01]  /*c400*/  ISETP.GT.U32.AND P3, PT, R2, R0, PT ;  /* 0x000000000200720c */ /* 0x000fe20003f64070 */
[C---:B------:R-:W-:Y:S01]  /*c410*/  VIADD R16, R13.reuse, 0x18 ;  /* 0x000000180d107836 */ /* 0x040fe20000000000 */
[----:B------:R1:W-:Y:S01]  /*c420*/  STL [R1+0x11c], R3 ;  /* 0x00011c0301007387 */ /* 0x0003e20000100800 */
[----:B------:R-:W-:-:S02]  /*c430*/  VIADD R11, R13, 0x17 ;  /* 0x000000170d0b7836 */ /* 0x000fc40000000000 */
[----:B------:R-:W-:Y:S01]  /*c440*/  VIADD R17, R13, 0x15 ;  /* 0x000000150d117836 */ /* 0x000fe20000000000 */
[----:B------:R-:W-:Y:S01]  /*c450*/  IABS R20, R16 ;  /* 0x0000001000147213 */ /* 0x000fe20000000000 */
[----:B------:R3:W-:Y:S01]  /*c460*/  STL [R1+0x10c], R4 ;  /* 0x00010c0401007387 */ /* 0x0007e20000100800 */
[----:B------:R-:W-:Y:S01]  /*c470*/  IABS R18, R11 ;  /* 0x0000000b00127213 */ /* 0x000fe20000000000 */
[--C-:B------:R-:W-:Y:S01]  /*c480*/  @!P5 IMAD.IADD R7, R7, 0x1, -R2.reuse ;  /* 0x000000010707d824 */ /* 0x100fe200078e0a02 */
[----:B------:R-:W-:Y:S01]  /*c490*/  ISETP.GE.AND P5, PT, R16, RZ, PT ;  /* 0x000000ff1000720c */ /* 0x000fe20003fa6270 */
[----:B------:R-:W-:Y:S02]  /*c4a0*/  @!P4 IMAD.IADD R9, R9, 0x1, -R2 ;  /* 0x000000010909c824 */ /* 0x000fe400078e0a02 */
[----:B-1----:R-:W-:Y:S02]  /*c4b0*/  IMAD.MOV.U32 R3, RZ, RZ, R10 ;  /* 0x000000ffff037224 */ /* 0x002fe400078e000a */
[----:B------:R-:W-:Y:S01]  /*c4c0*/  @!P3 IMAD.IADD R0, R0, 0x1, -R2 ;  /* 0x000000010000b824 */ /* 0x000fe200078e0a02 */
[C---:B------:R-:W-:Y:S01]  /*c4d0*/  ISETP.GT.U32.AND P4, PT, R2.reuse, R9, PT ;  /* 0x000000090200720c */ /* 0x040fe20003f84070 */
[----:B------:R-:W-:Y:S01]  /*c4e0*/  @!P2 IMAD.MOV R3, RZ, RZ, -R3 ;  /* 0x000000ffff03a224 */ /* 0x000fe200078e0a03 */
[C---:B------:R-:W-:Y:S01]  /*c4f0*/  ISETP.GT.U32.AND P2, PT, R2.reuse, R7, PT ;  /* 0x000000070200720c */ /* 0x040fe20003f44070 */
[----:B------:R-:W-:Y:S01]  /*c500*/  IMAD.HI.U32 R15, R23, R20, RZ ;  /* 0x00000014170f7227 */ /* 0x000fe200078e00ff */
[----:B------:R-:W-:-:S02]  /*c510*/  ISETP.GT.U32.AND P3, PT, R2, R0, PT ;  /* 0x000000000200720c */ /* 0x000fc40003f64070 */
[----:B------:R1:W-:Y:S01]  /*c520*/  STL [R1+0x104], R3 ;  /* 0x0001040301007387 */ /* 0x0003e20000100800 */
[----:B------:R-:W-:-:S04]  /*c530*/  IMAD.HI.U32 R10, R23, R18, RZ ;  /* 0x00000012170a7227 */ /* 0x000fc800078e00ff */
[----:B------:R-:W-:Y:S02]  /*c540*/  IMAD.MOV R15, RZ, RZ, -R15 ;  /* 0x000000ffff0f7224 */ /* 0x000fe400078e0a0f */
[----:B------:R-:W-:Y:S02]  /*c550*/  IMAD.MOV R10, RZ, RZ, -R10 ;  /* 0x000000ffff0a7224 */ /* 0x000fe400078e0a0a */
[----:B------:R-:W-:Y:S02]  /*c560*/  IMAD R20, R2, R15, R20 ;  /* 0x0000000f02147224 */ /* 0x000fe400078e0214 */
[----:B0-----:R-:W-:Y:S02]  /*c570*/  VIADD R14, R14, 0xffffffe ;  /* 0x0ffffffe0e0e7836 */ /* 0x001fe40000000000 */
[C---:B------:R-:W-:Y:S02]  /*c580*/  IMAD R18, R2.reuse, R10, R18 ;  /* 0x0000000a02127224 */ /* 0x040fe400078e0212 */
[--C-:B------:R-:W-:Y:S01]  /*c590*/  @!P2 IMAD.IADD R7, R7, 0x1, -R2.reuse ;  /* 0x000000010707a824 */ /* 0x100fe200078e0a02 */
[----:B------:R-:W-:Y:S01]  /*c5a0*/  ISETP.GT.U32.AND P2, PT, R2, R20, PT ;  /* 0x000000140200720c */ /* 0x000fe20003f44070 */
[--C-:B------:R-:W-:Y:S01]  /*c5b0*/  @!P4 IMAD.IADD R9, R9, 0x1, -R2.reuse ;  /* 0x000000010909c824 */ /* 0x100fe200078e0a02 */
[----:B------:R-:W-:Y:S01]  /*c5c0*/  ISETP.GE.AND P4, PT, R11, RZ, PT ;  /* 0x000000ff0b00720c */ /* 0x000fe20003f86270 */
[----:B------:R-:W-:Y:S01]  /*c5d0*/  @!P3 IMAD.IADD R0, R0, 0x1, -R2 ;  /* 0x000000010000b824 */ /* 0x000fe200078e0a02 */
[----:B------:R0:W2:Y:S01]  /*c5e0*/  F2I.FTZ.U32.TRUNC.NTZ R11, R14 ;  /* 0x0000000e000b7305 */ /* 0x0000a2000021f000 */
[----:B------:R-:W-:Y:S01]  /*c5f0*/  ISETP.GT.U32.AND P3, PT, R2, R18, PT ;  /* 0x000000120200720c */ /* 0x000fe20003f64070 */
[----:B---3--:R-:W-:-:S02]  /*c600*/  IMAD.MOV.U32 R4, RZ, RZ, R9 ;  /* 0x000000ffff047224 */ /* 0x008fc400078e0009 */
[----:B-1----:R-:W-:Y:S02]  /*c610*/  IMAD.MOV.U32 R3, RZ, RZ, R7 ;  /* 0x000000ffff037224 */ /* 0x002fe400078e0007 */
[----:B------:R-:W-:Y:S02]  /*c620*/  @!P6 IMAD.MOV R4, RZ, RZ, -R4 ;  /* 0x000000ffff04e224 */ /* 0x000fe400078e0a04 */
[----:B------:R-:W-:Y:S01]  /*c630*/  @!P0 IMAD.MOV R3, RZ, RZ, -R3 ;  /* 0x000000ffff038224 */ /* 0x000fe200078e0a03 */
[----:B------:R-:W-:Y:S01]  /*c640*/  ISETP.GE.AND P0, PT, R17, RZ, PT ;  /* 0x000000ff1100720c */ /* 0x000fe20003f06270 */
[----:B0-----:R-:W-:Y:S01]  /*c650*/  VIADD R14, R13, 0x16 ;  /* 0x000000160d0e7836 */ /* 0x001fe20000000000 */
[----:B------:R-:W-:Y:S01]  /*c660*/  STL [R1+0xf0], R4 ;  /* 0x0000f00401007387 */ /* 0x000fe20000100800 */
[--C-:B------:R-:W-:Y:S01]  /*c670*/  @!P2 IMAD.IADD R20, R20, 0x1, -R2.reuse ;  /* 0x000000011414a824 */ /* 0x100fe200078e0a02 */
[----:B------:R-:W-:Y:S01]  /*c680*/  IABS R17, R17 ;  /* 0x0000001100117213 */ /* 0x000fe20000000000 */
[----:B------:R-:W-:Y:S01]  /*c690*/  @!P3 IMAD.IADD R18, R18, 0x1, -R2 ;  /* 0x000000011212b824 */ /* 0x000fe200078e0a02 */
[----:B------:R-:W-:Y:S01]  /*c6a0*/  ISETP.GE.AND P6, PT, R14, RZ, PT ;  /* 0x000000ff0e00720c */ /* 0x000fe20003fc6270 */
[----:B--2---:R-:W-:Y:S01]  /*c6b0*/  IMAD.MOV R15, RZ, RZ, -R11 ;  /* 0x000000ffff0f7224 */ /* 0x004fe200078e0a0b */
[----:B------:R-:W-:Y:S01]  /*c6c0*/  IABS R14, R14 ;  /* 0x0000000e000e7213 */ /* 0x000fe20000000000 */
[----:B------:R-:W-:Y:S01]  /*c6d0*/  IMAD.MOV.U32 R10, RZ, RZ, RZ ;  /* 0x000000ffff0a7224 */ /* 0x000fe200078e00ff */
[----:B------:R-:W-:Y:S01]  /*c6e0*/  ISETP.GT.U32.AND P3, PT, R2, R20, PT ;  /* 0x000000140200720c */ /* 0x000fe20003f64070 */
[----:B------:R-:W-:Y:S01]  /*c6f0*/  IMAD R15, R15, R8, RZ ;  /* 0x000000080f0f7224 */ /* 0x000fe200078e02ff */
[----:B------:R0:W-:Y:S01]  /*c700*/  STL [R1+0xf4], R3 ;  /* 0x0000f40301007387 */ /* 0x0001e20000100800 */
[----:B------:R-:W-:-:S04]  /*c710*/  IMAD.HI.U32 R16, R23, R14, RZ ;  /* 0x0000000e17107227 */ /* 0x000fc800078e00ff */
[----:B------:R-:W-:Y:S02]  /*c720*/  IMAD.MOV R16, RZ, RZ, -R16 ;  /* 0x000000ffff107224 */ /* 0x000fe400078e0a10 */
[----:B------:R-:W-:-:S04]  /*c730*/  IMAD.HI.U32 R15, R11, R15, R10 ;  /* 0x0000000f0b0f7227 */ /* 0x000fc800078e000a */
[----:B0-----:R-:W-:Y:S02]  /*c740*/  IMAD.MOV.U32 R3, RZ, RZ, R0 ;  /* 0x000000ffff037224 */ /* 0x001fe400078e0000 */
[C---:B------:R-:W-:Y:S02]  /*c750*/  IMAD R11, R2.reuse, R16, R14 ;  /* 0x00000010020b7224 */ /* 0x040fe400078e020e */
[C---:B------:R-:W-:Y:S02]  /*c760*/  VIADD R9, R13.reuse, 0x14 ;  /* 0x000000140d097836 */ /* 0x040fe40000000000 */
[----:B------:R-:W-:Y:S01]  /*c770*/  @!P1 IMAD.MOV R3, RZ, RZ, -R3 ;  /* 0x000000ffff039224 */ /* 0x000fe200078e0a03 */
[----:B------:R-:W-:Y:S01]  /*c780*/  ISETP.GT.U32.AND P1, PT, R2, R18, PT ;  /* 0x000000120200720c */ /* 0x000fe20003f24070 */
[----:B------:R-:W-:Y:S01]  /*c790*/  @!P3 IMAD.IADD R20, R20, 0x1, -R2 ;  /* 0x000000011414b824 */ /* 0x000fe200078e0a02 */
[----:B------:R-:W-:Y:S01]  /*c7a0*/  ISETP.GT.U32.AND P3, PT, R2, R11, PT ;  /* 0x0000000b0200720c */ /* 0x000fe20003f64070 */
[----:B------:R-:W-:Y:S01]  /*c7b0*/  VIADD R14, R13, 0x12 ;  /* 0x000000120d0e7836 */ /* 0x000fe20000000000 */
[----:B------:R-:W-:Y:S01]  /*c7c0*/  IABS R7, R9 ;  /* 0x0000000900077213 */ /* 0x000fe20000000000 */
[----:B------:R0:W-:Y:S01]  /*c7d0*/  STL [R1+0xe8], R3 ;  /* 0x0000e80301007387 */ /* 0x0001e20000100800 */
[----:B------:R-:W-:Y:S01]  /*c7e0*/  ISETP.GE.AND P2, PT, R9, RZ, PT ;  /* 0x000000ff0900720c */ /* 0x000fe20003f46270 */
[----:B------:R-:W-:-:S04]  /*c7f0*/  IMAD.HI.U32 R9, R23, R17, RZ ;  /* 0x0000001117097227 */ /* 0x000fc800078e00ff */
[----:B------:R-:W-:-:S04]  /*c800*/  IMAD.HI.U32 R0, R23, R7, RZ ;  /* 0x0000000717007227 */ /* 0x000fc800078e00ff */
[----:B0-----:R-:W-:Y:S02]  /*c810*/  IMAD.MOV.U32 R3, RZ, RZ, R20 ;  /* 0x000000ffff037224 */ /* 0x001fe400078e0014 */
[----:B------:R-:W-:Y:S02]  /*c820*/  IMAD.MOV R9, RZ, RZ, -R9 ;  /* 0x000000ffff097224 */ /* 0x000fe400078e0a09 */
[----:B------:R-:W-:Y:S02]  /*c830*/  @!P5 IMAD.MOV R3, RZ, RZ, -R3 ;  /* 0x000000ffff03d224 */ /* 0x000fe400078e0a03 */
[----:B------:R-:W-:Y:S02]  /*c840*/  IMAD.MOV R0, RZ, RZ, -R0 ;  /* 0x000000ffff007224 */ /* 0x000fe400078e0a00 */
[--C-:B------:R-:W-:Y:S01]  /*c850*/  @!P1 IMAD.IADD R18, R18, 0x1, -R2.reuse ;  /* 0x0000000112129824 */ /* 0x100fe200078e0a02 */
[----:B------:R-:W-:Y:S01]  /*c860*/  ISETP.GE.AND P1, PT, R19, RZ, PT ;  /* 0x000000ff1300720c */ /* 0x000fe20003f26270 */
[----:B------:R-:W-:Y:S01]  /*c870*/  @!P3 IMAD.IADD R11, R11, 0x1, -R2 ;  /* 0x000000010b0bb824 */ /* 0x000fe200078e0a02 */
[----:B------:R0:W-:Y:S01]  /*c880*/  STL [R1+0xb4], R3 ;  /* 0x0000b40301007387 */ /* 0x0001e20000100800 */
[C---:B------:R-:W-:Y:S01]  /*c890*/  IMAD R17, R2.reuse, R9, R17 ;  /* 0x0000000902117224 */ /* 0x040fe200078e0211 */
[----:B------:R-:W-:Y:S01]  /*c8a0*/  IABS R19, R19 ;  /* 0x0000001300137213 */ /* 0x000fe20000000000 */
[C---:B------:R-:W-:Y:S01]  /*c8b0*/  IMAD R7, R2.reuse, R0, R7 ;  /* 0x0000000002077224 */ /* 0x040fe200078e0207 */
[----:B------:R-:W-:Y:S01]  /*c8c0*/  IABS R9, R14 ;  /* 0x0000000e00097213 */ /* 0x000fe20000000000 */
[----:B------:R-:W-:Y:S01]  /*c8d0*/  VIADD R16, R13, 0x11 ;  /* 0x000000110d107836 */ /* 0x000fe20000000000 */
[C---:B------:R-:W-:Y:S01]  /*c8e0*/  ISETP.GT.U32.AND P5, PT, R2.reuse, R11, PT ;  /* 0x0000000b0200720c */ /* 0x040fe20003fa4070 */
[----:B------:R-:W-:Y:S01]  /*c8f0*/  IMAD.HI.U32 R22, R23, R19, RZ ;  /* 0x0000001317167227 */ /* 0x000fe200078e00ff */
[----:B------:R-:W-:-:S02]  /*c900*/  ISETP.GT.U32.AND P3, PT, R2, R17, PT ;  /* 0x000000110200720c */ /* 0x000fc40003f64070 */
[----:B------:R-:W-:Y:S01]  /*c910*/  IABS R10, R16 ;  /* 0x00000010000a7213 */ /* 0x000fe20000000000 */
[----:B0-----:R-:W-:Y:S01]  /*c920*/  IMAD.MOV.U32 R3, RZ, RZ, R18 ;  /* 0x000000ffff037224 */ /* 0x001fe200078e0012 */
[----:B------:R-:W-:Y:S01]  /*c930*/  IABS R0, R25 ;  /* 0x0000001900007213 */ /* 0x000fe20000000000 */
[----:B------:R-:W-:-:S04]  /*c940*/  IMAD.HI.U32 R20, R23, R9, RZ ;  /* 0x0000000917147227 */ /* 0x000fc800078e00ff */
[----:B------:R-:W-:Y:S01]  /*c950*/  @!P4 IMAD.MOV R3, RZ, RZ, -R3 ;  /* 0x000000ffff03c224 */ /* 0x000fe200078e0a03 */
[C---:B------:R-:W-:Y:S01]  /*c960*/  ISETP.GT.U32.AND P4, PT, R2.reuse, R7, PT ;  /* 0x000000070200720c */ /* 0x040fe20003f84070 */
[----:B------:R-:W-:Y:S02]  /*c970*/  IMAD.MOV R22, RZ, RZ, -R22 ;  /* 0x000000ffff167224 */ /* 0x000fe400078e0a16 */
[----:B------:R-:W-:Y:S01]  /*c980*/  IMAD.MOV R20, RZ, RZ, -R20 ;  /* 0x000000ffff147224 */ /* 0x000fe200078e0a14 */
[----:B------:R0:W-:Y:S01]  /*c990*/  STL [R1+0xb0], R3 ;  /* 0x0000b00301007387 */ /* 0x0001e20000100800 */
[C---:B------:R-:W-:Y:S02]  /*c9a0*/  IMAD R19, R2.reuse, R22, R19 ;  /* 0x0000001602137224 */ /* 0x040fe400078e0213 */
[C---:B------:R-:W-:Y:S01]  /*c9b0*/  IMAD R9, R2.reuse, R20, R9 ;  /* 0x0000001402097224 */ /* 0x040fe200078e0209 */
[----:B------:R-:W-:Y:S01]  /*c9c0*/  IABS R20, R13 ;  /* 0x0000000d00147213 */ /* 0x000fe20000000000 */
[--C-:B------:R-:W-:Y:S01]  /*c9d0*/  @!P5 IMAD.IADD R11, R11, 0x1, -R2.reuse ;  /* 0x000000010b0bd824 */ /* 0x100fe200078e0a02 */
[----:B------:R-:W-:Y:S01]  /*c9e0*/  ISETP.GT.U32.AND P5, PT, R2, R19, PT ;  /* 0x000000130200720c */ /* 0x000fe20003fa4070 */
[----:B------:R-:W-:-:S02]  /*c9f0*/  @!P3 IMAD.IADD R17, R17, 0x1, -R2 ;  /* 0x000000011111b824 */ /* 0x000fc400078e0a02 */
[----:B------:R-:W-:Y:S01]  /*ca00*/  @!P4 IMAD.IADD R7, R7, 0x1, -R2 ;  /* 0x000000010707c824 */ /* 0x000fe200078e0a02 */
[C---:B------:R-:W-:Y:S01]  /*ca10*/  ISETP.GT.U32.AND P4, PT, R2.reuse, R9, PT ;  /* 0x000000090200720c */ /* 0x040fe20003f84070 */
[----:B------:R-:W-:Y:S01]  /*ca20*/  IMAD.HI.U32 R21, R23, R10, RZ ;  /* 0x0000000a17157227 */ /* 0x000fe200078e00ff */
[----:B------:R-:W-:-:S03]  /*ca30*/  ISETP.GT.U32.AND P3, PT, R2, R17, PT ;  /* 0x000000110200720c */ /* 0x000fc60003f64070 */
[----:B------:R-:W-:Y:S02]  /*ca40*/  IMAD.MOV R18, RZ, RZ, -R21 ;  /* 0x000000ffff127224 */ /* 0x000fe400078e0a15 */
[----:B0-----:R-:W-:Y:S02]  /*ca50*/  IMAD.MOV.U32 R3, RZ, RZ, R11 ;  /* 0x000000ffff037224 */ /* 0x001fe400078e000b */
[----:B------:R-:W-:Y:S01]  /*ca60*/  @!P5 IMAD.IADD R19, R19, 0x1, -R2 ;  /* 0x000000011313d824 */ /* 0x000fe200078e0a02 */
[C---:B------:R-:W-:Y:S01]  /*ca70*/  ISETP.GT.U32.AND P5, PT, R2.reuse, R7, PT ;  /* 0x000000070200720c */ /* 0x040fe20003fa4070 */
[----:B------:R-:W-:Y:S01]  /*ca80*/  IMAD R10, R2, R18, R10 ;  /* 0x00000012020a7224 */ /* 0x000fe200078e020a */
[----:B------:R-:W-:Y:S01]  /*ca90*/  IABS R18, R28 ;  /* 0x0000001c00127213 */ /* 0x000fe20000000000 */
[----:B------:R-:W-:Y:S02]  /*caa0*/  @!P4 IMAD.IADD R9, R9, 0x1, -R2 ;  /* 0x000000010909c824 */ /* 0x000fe400078e0a02 */
[----:B------:R-:W-:-:S03]  /*cab0*/  IMAD.HI.U32 R21, R23, R0, RZ ;  /* 0x0000000017157227 */ /* 0x000fc600078e00ff */
[C---:B------:R-:W-:Y:S01]  /*cac0*/  ISETP.GT.U32.AND P4, PT, R2.reuse, R9, PT ;  /* 0x000000090200720c */ /* 0x040fe20003f84070 */
[----:B------:R-:W-:Y:S01]  /*cad0*/  @!P6 IMAD.MOV R3, RZ, RZ, -R3 ;  /* 0x000000ffff03e224 */ /* 0x000fe200078e0a03 */
[C---:B------:R-:W-:Y:S01]  /*cae0*/  ISETP.GT.U32.AND P6, PT, R2.reuse, R19, PT ;  /* 0x000000130200720c */ /* 0x040fe20003fc4070 */
[----:B------:R-:W-:Y:S02]  /*caf0*/  IMAD.MOV R21, RZ, RZ, -R21 ;  /* 0x000000ffff157224 */ /* 0x000fe400078e0a15 */
[----:B------:R-:W-:Y:S01]  /*cb00*/  IMAD.HI.U32 R11, R23, R20, RZ ;  /* 0x00000014170b7227 */ /* 0x000fe200078e00ff */
[----:B------:R0:W-:Y:S03]  /*cb10*/  STL [R1+0x88], R3 ;  /* 0x0000880301007387 */ /* 0x0001e60000100800 */
[----:B------:R-:W-:Y:S01]  /*cb20*/  @!P3 IMAD.IADD R17, R17, 0x1, -R2 ;  /* 0x000000011111b824 */ /* 0x000fe200078e0a02 */
[----:B------:R-:W-:Y:S01]  /*cb30*/  ISETP.GT.U32.AND P3, PT, R2, R10, PT ;  /* 0x0000000a0200720c */ /* 0x000fe20003f64070 */
[----:B------:R-:W-:-:S04]  /*cb40*/  IMAD.HI.U32 R15, R15, R18, RZ ;  /* 0x000000120f0f7227 */ /* 0x000fc800078e00ff */
[C---:B------:R-:W-:Y:S02]  /*cb50*/  IMAD R0, R2.reuse, R21, R0 ;  /* 0x0000001502007224 */ /* 0x040fe400078e0200 */
[----:B------:R-:W-:Y:S02]  /*cb60*/  IMAD.MOV R11, RZ, RZ, -R11 ;  /* 0x000000ffff0b7224 */ /* 0x000fe400078e0a0b */
[----:B0-----:R-:W-:Y:S01]  /*cb70*/  IMAD.MOV.U32 R3, RZ, RZ, R17 ;  /* 0x000000ffff037224 */ /* 0x001fe200078e0011 */
[----:B------:R-:W-:Y:S01]  /*cb80*/  IABS R17, R24 ;  /* 0x0000001800117213 */ /* 0x000fe20000000000 */
[----:B------:R-:W-:Y:S02]  /*cb90*/  IMAD.MOV R15, RZ, RZ, -R15 ;  /* 0x000000ffff0f7224 */ /* 0x000fe400078e0a0f */
[C---:B------:R-:W-:Y:S02]  /*cba0*/  IMAD R11, R2.reuse, R11, R20 ;  /* 0x0000000b020b7224 */ /* 0x040fe400078e0214 */
[----:B------:R-:W-:Y:S01]  /*cbb0*/  @!P0 IMAD.MOV R3, RZ, RZ, -R3 ;  /* 0x000000ffff038224 */ /* 0x000fe200078e0a03 */
[----:B------:R-:W-:Y:S01]  /*cbc0*/  ISETP.GT.U32.AND P0, PT, R2, R0, PT ;  /* 0x000000000200720c */ /* 0x000fe20003f04070 */
[----:B------:R-:W-:-:S02]  /*cbd0*/  IMAD R15, R8, R15, R18 ;  /* 0x0000000f080f7224 */ /* 0x000fc400078e0212 */
[--C-:B------:R-:W-:Y:S01]  /*cbe0*/  @!P6 IMAD.IADD R19, R19, 0x1, -R2.reuse ;  /* 0x000000011313e824 */ /* 0x100fe200078e0a02 */
[----:B------:R-:W-:Y:S01]  /*cbf0*/  ISETP.GT.U32.AND P6, PT, R2, R11, PT ;  /* 0x0000000b0200720c */ /* 0x000fe20003fc4070 */
[--C-:B------:R-:W-:Y:S01]  /*cc00*/  @!P4 IMAD.IADD R9, R9, 0x1, -R2.reuse ;  /* 0x000000010909c824 */ /* 0x100fe200078e0a02 */
[----:B------:R-:W-:Y:S01]  /*cc10*/  ISETP.GT.U32.AND P4, PT, R8, R15, PT ;  /* 0x0000000f0800720c */ /* 0x000fe20003f84070 */
[--C-:B------:R-:W-:Y:S01]  /*cc20*/  @!P5 IMAD.IADD R7, R7, 0x1, -R2.reuse ;  /* 0x000000010707d824 */ /* 0x100fe200078e0a02 */
[----:B------:R-:W-:Y:S01]  /*cc30*/  ISETP.GE.AND P5, PT, R14, RZ, PT ;  /* 0x000000ff0e00720c */ /* 0x000fe20003fa6270 */
[C---:B------:R-:W-:Y:S01]  /*cc40*/  VIADD R14, R13.reuse, 0xf ;  /* 0x0000000f0d0e7836 */ /* 0x040fe20000000000 */
[----:B------:R0:W-:Y:S01]  /*cc50*/  STL [R1+0x84], R3 ;  /* 0x0000840301007387 */ /* 0x0001e20000100800 */
[--C-:B------:R-:W-:Y:S02]  /*cc60*/  @!P3 IMAD.IADD R10, R10, 0x1, -R2.reuse ;  /* 0x000000010a0ab824 */ /* 0x100fe400078e0a02 */
[--C-:B------:R-:W-:Y:S01]  /*cc70*/  @!P0 IMAD.IADD R0, R0, 0x1, -R2.reuse ;  /* 0x0000000100008824 */ /* 0x100fe200078e0a02 */
[----:B------:R-:W-:Y:S01]  /*cc80*/  IABS R21, R14 ;  /* 0x0000000e00157213 */ /* 0x000fe20000000000 */
[----:B------:R-:W-:Y:S01]  /*cc90*/  VIADD R18, R13, 0xe ;  /* 0x0000000e0d127836 */ /* 0x000fe20000000000 */
[C---:B------:R-:W-:Y:S01]  /*cca0*/  ISETP.GT.U32.AND P3, PT, R2.reuse, R10, PT ;  /* 0x0000000a0200720c */ /* 0x040fe20003f64070 */
[----:B------:R-:W-:Y:S01]  /*ccb0*/  @!P6 IMAD.IADD R11, R11, 0x1, -R2 ;  /* 0x000000010b0be824 */ /* 0x000fe200078e0a02 */
[C---:B------:R-:W-:Y:S01]  /*ccc0*/  ISETP.GT.U32.AND P0, PT, R2.reuse, R0, PT ;  /* 0x000000000200720c */ /* 0x040fe20003f04070 */
[----:B------:R-:W-:Y:S01]  /*ccd0*/  @!P4 IMAD.IADD R15, R15, 0x1, -R8 ;  /* 0x000000010f0fc824 */ /* 0x000fe200078e0a08 */
[----:B------:R-:W-:Y:S01]  /*cce0*/  IABS R22, R18 ;  /* 0x0000001200167213 */ /* 0x000fe20000000000 */
[----:B------:R-:W-:Y:S01]  /*ccf0*/  IMAD.HI.U32 R26, R23, R21, RZ ;  /* 0x00000015171a7227 */ /* 0x000fe200078e00ff */
[----:B------:R-:W-:-:S02]  /*cd00*/  ISETP.GT.U32.AND P6, PT, R2, R11, PT ;  /* 0x0000000b0200720c */ /* 0x000fc40003fc4070 */
[----:B------:R-:W-:Y:S01]  /*cd10*/  ISETP.GT.U32.AND P4, PT, R8, R15, PT ;  /* 0x0000000f0800720c */ /* 0x000fe20003f84070 */
[----:B------:R-:W-:-:S04]  /*cd20*/  IMAD.HI.U32 R20, R23, R17, RZ ;  /* 0x0000001117147227 */ /* 0x000fc800078e00ff */
[--C-:B------:R-:W-:Y:S01]  /*cd30*/  @!P3 IMAD.IADD R10, R10, 0x1, -R2.reuse ;  /* 0x000000010a0ab824 */ /* 0x100fe200078e0a02 */
[----:B------:R-:W-:Y:S01]  /*cd40*/  ISETP.GE.AND P3, PT, R16, RZ, PT ;  /* 0x000000ff1000720c */ /* 0x000fe20003f66270 */
[----:B------:R-:W-:Y:S01]  /*cd50*/  @!P0 IMAD.IADD R0, R0, 0x1, -R2 ;  /* 0x0000000100008824 */ /* 0x000fe200078e0a02 */
[----:B------:R-:W-:Y:S01]  /*cd60*/  ISETP.GE.AND P0, PT, R25, RZ, PT ;  /* 0x000000ff1900720c */ /* 0x000fe20003f06270 */
[----:B------:R-:W-:Y:S02]  /*cd70*/  IMAD.MOV R25, RZ, RZ, -R26 ;  /* 0x000000ffff197224 */ /* 0x000fe400078e0a1a */
[----:B------:R-:W-:Y:S01]  /*cd80*/  @!P6 IMAD.IADD R11, R11, 0x1, -R2 ;  /* 0x000000010b0be824 */ /* 0x000fe200078e0a02 */
[----:B------:R-:W-:Y:S01]  /*cd90*/  ISETP.GE.AND P6, PT, R14, RZ, PT ;  /* 0x000000ff0e00720c */ /* 0x000fe20003fc6270 */
[----:B------:R-:W-:Y:S02]  /*cda0*/  @!P4 IMAD.IADD R15, R15, 0x1, -R8 ;  /* 0x000000010f0fc824 */ /* 0x000fe400078e0a08 */
[----:B------:R-:W-:-:S02]  /*cdb0*/  IMAD R14, R2, R25, R21 ;  /* 0x00000019020e7224 */ /* 0x000fc400078e0215 */
[----:B------:R-:W-:Y:S02]  /*cdc0*/  IMAD.MOV.U32 R8, RZ, RZ, R19 ;  /* 0x000000ffff087224 */ /* 0x000fe400078e0013 */
[----:B------:R-:W-:-:S04]  /*cdd0*/  IMAD.HI.U32 R16, R23, R22, RZ ;  /* 0x0000001617107227 */ /* 0x000fc800078e00ff */
[----:B------:R-:W-:Y:S01]  /*cde0*/  @!P1 IMAD.MOV R8, RZ, RZ, -R8 ;  /* 0x000000ffff089224 */ /* 0x000fe200078e0a08 */
[C---:B------:R-:W-:Y:S01]  /*cdf0*/  ISETP.GT.U32.AND P1, PT, R2.reuse, R14, PT ;  /* 0x0000000e0200720c */ /* 0x040fe20003f24070 */
[----:B------:R-:W-:Y:S02]  /*ce00*/  IMAD.MOV R16, RZ, RZ, -R16 ;  /* 0x000000ffff107224 */ /* 0x000fe400078e0a10 */
[----:B------:R-:W-:Y:S01]  /*ce10*/  @!P2 IMAD.MOV R7, RZ, RZ, -R7 ;  /* 0x000000ffff07a224 */ /* 0x000fe200078e0a07 */
[C---:B------:R-:W-:Y:S01]  /*ce20*/  ISETP.GE.AND P2, PT, R13.reuse, RZ, PT ;  /* 0x000000ff0d00720c */ /* 0x040fe20003f46270 */
[C---:B------:R-:W-:Y:S02]  /*ce30*/  IMAD R22, R2.reuse, R16, R22 ;  /* 0x0000001002167224 */ /* 0x040fe400078e0216 */
[----:B------:R-:W-:Y:S01]  /*ce40*/  IMAD.MOV R20, RZ, RZ, -R20 ;  /* 0x000000ffff147224 */ /* 0x000fe200078e0a14 */
[----:B------:R-:W-:Y:S01]  /*ce50*/  STL [R1+0xdb4], R7 ;  /* 0x000db40701007387 */ /* 0x000fe20000100800 */
[C---:B------:R-:W-:Y:S01]  /*ce60*/  VIADD R16, R13.reuse, 0xc ;  /* 0x0000000c0d107836 */ /* 0x040fe20000000000 */
[C---:B------:R-:W-:Y:S01]  /*ce70*/  ISETP.GT.U32.AND P4, PT, R2.reuse, R22, PT ;  /* 0x000000160200720c */ /* 0x040fe20003f84070 */
[----:B------:R-:W-:Y:S01]  /*ce80*/  IMAD R17, R2, R20, R17 ;  /* 0x0000001402117224 */ /* 0x000fe200078e0211 */
[----:B------:R1:W-:Y:S01]  /*ce90*/  STL [R1+0xdb8], R8 ;  /* 0x000db80801007387 */ /* 0x0003e20000100800 */
[----:B------:R-:W-:Y:S01]  /*cea0*/  @!P1 IMAD.IADD R14, R14, 0x1, -R2 ;  /* 0x000000010e0e9824 */ /* 0x000fe200078e0a02 */
[----:B------:R-:W-:Y:S01]  /*ceb0*/  IABS R21, R16 ;  /* 0x0000001000157213 */ /* 0x000fe20000000000 */
[----:B------:R-:W-:-:S02]  /*cec0*/  VIADD R20, R13, 0xb ;  /* 0x0000000b0d147836 */ /* 0x000fc40000000000 */
[----:B------:R-:W-:Y:S01]  /*ced0*/  @!P5 IMAD.MOV R9, RZ, RZ, -R9 ;  /* 0x000000ffff09d224 */ /* 0x000fe200078e0a09 */
[----:B------:R-:W-:Y:S01]  /*cee0*/  ISETP.GE.AND P5, PT, R28, RZ, PT ;  /* 0x000000ff1c00720c */ /* 0x000fe20003fa6270 */
[C---:B------:R-:W-:Y:S01]  /*cef0*/  IMAD.HI.U32 R25, R23.reuse, R21, RZ ;  /* 0x0000001517197227 */ /* 0x040fe200078e00ff */
[----:B------:R-:W-:Y:S02]  /*cf00*/  ISETP.GT.U32.AND P1, PT, R2, R14, PT ;  /* 0x0000000e0200720c */ /* 0x000fe40003f24070 */
[----:B------:R-:W-:Y:S01]  /*cf10*/  IABS R19, R20 ;  /* 0x0000001400137213 */ /* 0x000fe20000000000 */
[----:B------:R-:W-:Y:S01]  /*cf20*/  @!P2 IMAD.MOV R11, RZ, RZ, -R11 ;  /* 0x000000ffff0ba224 */ /* 0x000fe200078e0a0b */
[----:B------:R-:W-:Y:S01]  /*cf30*/  ISETP.GE.AND P2, PT, R18, RZ, PT ;  /* 0x000000ff1200720c */ /* 0x000fe20003f46270 */
[----:B------:R-:W-:Y:S01]  /*cf40*/  IMAD.MOV R25, RZ, RZ, -R25 ;  /* 0x000000ffff197224 */ /* 0x000fe200078e0a19 */
[----:B------:R-:W-:Y:S01]  /*cf50*/  STL [R1+0xdbc], R9 ;  /* 0x000dbc0901007387 */ /* 0x000fe20000100800 */
[----:B------:R-:W-:Y:S01]  /*cf60*/  @!P3 IMAD.MOV R10, RZ, RZ, -R10 ;  /* 0x000000ffff0ab224 */ /* 0x000fe200078e0a0a */
[----:B------:R-:W-:Y:S01]  /*cf70*/  ISETP.GT.U32.AND P3, PT, R2, R17, PT ;  /* 0x000000110200720c */ /* 0x000fe20003f64070 */
[----:B------:R-:W-:-:S03]  /*cf80*/  IMAD.HI.U32 R18, R23, R19, RZ ;  /* 0x0000001317127227 */ /* 0x000fc600078e00ff */
[----:B------:R-:W-:Y:S01]  /*cf90*/  STL [R1+0xdc0], R10 ;  /* 0x000dc00a01007387 */ /* 0x000fe20000100800 */
[----:B------:R-:W-:Y:S02]  /*cfa0*/  IMAD R21, R2, R25, R21 ;  /* 0x0000001902157224 */ /* 0x000fe400078e0215 */
[----:B------:R-:W-:Y:S01]  /*cfb0*/  @!P4 IMAD.IADD R22, R22, 0x1, -R2 ;  /* 0x000000011616c824 */ /* 0x000fe200078e0a02 */
[----:B------:R-:W-:Y:S01]  /*cfc0*/  ISETP.NE.AND P4, PT, R12, RZ, PT ;  /* 0x000000ff0c00720c */ /* 0x000fe20003f85270 */
[----:B0-----:R-:W-:Y:S01]  /*cfd0*/  IMAD.MOV.U32 R3, RZ, RZ, R15 ;  /* 0x000000ffff037224 */ /* 0x001fe200078e000f */
[----:B------:R-:W-:Y:S01]  /*cfe0*/  STL [R1+0xdc4], R11 ;  /* 0x000dc40b01007387 */ /* 0x000fe20000100800 */
[----:B------:R-:W-:Y:S02]  /*cff0*/  IMAD.MOV R25, RZ, RZ, -R18 ;  /* 0x000000ffff197224 */ /* 0x000fe400078e0a12 */
[----:B------:R-:W-:Y:S01]  /*d000*/  @!P5 IMAD.MOV R3, RZ, RZ, -R3 ;  /* 0x000000ffff03d224 */ /* 0x000fe200078e0a03 */
[----:B------:R-:W-:Y:S01]  /*d010*/  ISETP.GT.U32.AND P5, PT, R2, R22, PT ;  /* 0x000000160200720c */ /* 0x000fe20003fa4070 */
[----:B------:R-:W-:Y:S01]  /*d020*/  @!P1 IMAD.IADD R14, R14, 0x1, -R2 ;  /* 0x000000010e0e9824 */ /* 0x000fe200078e0a02 */
[C---:B------:R-:W-:Y:S01]  /*d030*/  ISETP.GT.U32.AND P1, PT, R2.reuse, R21, PT ;  /* 0x000000150200720c */ /* 0x040fe20003f24070 */
[----:B------:R-:W-:-:S02]  /*d040*/  IMAD R19, R2, R25, R19 ;  /* 0x0000001902137224 */ /* 0x000fc400078e0213 */
[----:B------:R-:W-:Y:S02]  /*d050*/  @!P6 IMAD.MOV R14, RZ, RZ, -R14 ;  /* 0x000000ffff0ee224 */ /* 0x000fe400078e0a0e */
[--C-:B------:R-:W-:Y:S01]  /*d060*/  @!P3 IMAD.IADD R17, R17, 0x1, -R2.reuse ;  /* 0x000000011111b824 */ /* 0x100fe200078e0a02 */
[C---:B------:R-:W-:Y:S01]  /*d070*/  ISETP.GT.U32.AND P6, PT, R2.reuse, R19, PT ;  /* 0x000000130200720c */ /* 0x040fe20003fc4070 */
[C---:B------:R-:W-:Y:S01]  /*d080*/  VIADD R15, R13.reuse, 0xa ;  /* 0x0000000a0d0f7836 */ /* 0x040fe20000000000 */
[----:B------:R-:W-:Y:S01]  /*d090*/  @!P4 LOP3.LUT R3, RZ, R12, RZ, 0x33, !PT ;  /* 0x0000000cff03c212 */ /* 0x000fe200078e33ff */
[----:B-1----:R-:W-:Y:S01]  /*d0a0*/  VIADD R8, R13, 0x6 ;  /* 0x000000060d087836 */ /* 0x002fe20000000000 */
[----:B------:R-:W-:Y:S01]  /*d0b0*/  ISETP.GT.U32.AND P3, PT, R2, R17, PT ;  /* 0x000000110200720c */ /* 0x000fe20003f64070 */
[--C-:B------:R-:W-:Y:S01]  /*d0c0*/  @!P5 IMAD.IADD R22, R22, 0x1, -R2.reuse ;  /* 0x000000011616d824 */ /* 0x100fe200078e0a02 */
[----:B------:R-:W-:Y:S01]  /*d0d0*/  IABS R18, R15 ;  /* 0x0000000f00127213 */ /* 0x000fe20000000000 */
[----:B------:R-:W-:Y:S01]  /*d0e0*/  @!P1 IMAD.IADD R21, R21, 0x1, -R2 ;  /* 0x0000000115159824 */ /* 0x000fe200078e0a02 */
[----:B------:R-:W-:Y:S01]  /*d0f0*/  ISETP.GE.AND P4, PT, R24, RZ, PT ;  /* 0x000000ff1800720c */ /* 0x000fe20003f86270 */
[----:B------:R-:W-:Y:S01]  /*d100*/  @!P2 IMAD.MOV R22, RZ, RZ, -R22 ;  /* 0x000000ffff16a224 */ /* 0x000fe200078e0a16 */
[----:B------:R-:W-:Y:S01]  /*d110*/  ISETP.GE.AND P5, PT, R16, RZ, PT ;  /* 0x000000ff1000720c */ /* 0x000fe20003fa6270 */
[----:B------:R-:W-:Y:S01]  /*d120*/  IMAD.HI.U32 R12, R23, R18, RZ ;  /* 0x00000012170c7227 */ /* 0x000fe200078e00ff */
[C---:B------:R-:W-:Y:S01]  /*d130*/  ISETP.GT.U32.AND P2, PT, R2.reuse, R21, PT ;  /* 0x000000150200720c */ /* 0x040fe20003f44070 */
[----:B------:R0:W-:Y:S01]  /*d140*/  STL [R1+0x18], R3 ;  /* 0x0000180301007387 */ /* 0x0001e20000100800 */
[----:B------:R-:W-:Y:S01]  /*d150*/  ISETP.GE.AND P1, PT, R15, RZ, PT ;  /* 0x000000ff0f00720c */ /* 0x000fe20003f26270 */
[----:B------:R-:W-:Y:S01]  /*d160*/  @!P6 IMAD.IADD R19, R19, 0x1, -R2 ;  /* 0x000000011313e824 */ /* 0x000fe200078e0a02 */
[----:B------:R-:W-:Y:S01]  /*d170*/  IABS R25, R8 ;  /* 0x0000000800197213 */ /* 0x000fe20000000000 */
[----:B------:R-:W-:Y:S01]  /*d180*/  IMAD.MOV R16, RZ, RZ, -R12 ;  /* 0x000000ffff107224 */ /* 0x000fe200078e0a0c */
[----:B------:R-:W-:Y:S01]  /*d190*/  STL [R1+0xdc8], R14 ;  /* 0x000dc80e01007387 */ /* 0x000fe20000100800 */
[----:B------:R-:W-:Y:S01]  /*d1a0*/  VIADD R15, R13, 0x8 ;  /* 0x000000080d0f7836 */ /* 0x000fe20000000000 */
[----:B------:R-:W-:Y:S01]  /*d1b0*/  ISETP.GT.U32.AND P6, PT, R2, R19, PT ;  /* 0x000000130200720c */ /* 0x000fe20003fc4070 */
[----:B------:R-:W-:Y:S01]  /*d1c0*/  @!P3 IMAD.IADD R17, R17, 0x1, -R2 ;  /* 0x000000011111b824 */ /* 0x000fe200078e0a02 */
[----:B------:R-:W-:Y:S01]  /*d1d0*/  ISETP.GE.AND P3, PT, R20, RZ, PT ;  /* 0x000000ff1400720c */ /* 0x000fe20003f66270 */
[C---:B------:R-:W-:Y:S01]  /*d1e0*/  VIADD R12, R13.reuse, 0x9 ;  /* 0x000000090d0c7836 */ /* 0x040fe20000000000 */
[----:B------:R-:W-:Y:S01]  /*d1f0*/  IABS R27, R15 ;  /* 0x0000000f001b7213 */ /* 0x000fe20000000000 */
[----:B------:R-:W-:Y:S01]  /*d200*/  IMAD R18, R2, R16, R18 ;  /* 0x0000001002127224 */ /* 0x000fe200078e0212 */
[----:B------:R-:W-:Y:S01]  /*d210*/  STL [R1+0xdcc], R22 ;  /* 0x000dcc1601007387 */ /* 0x000fe20000100800 */
[----:B------:R-:W-:Y:S01]  /*d220*/  VIADD R16, R13, 0x7 ;  /* 0x000000070d107836 */ /* 0x000fe20000000000 */
[----:B------:R-:W-:Y:S01]  /*d230*/  IABS R20, R12 ;  /* 0x0000000c00147213 */ /* 0x000fe20000000000 */
[----:B0-----:R-:W-:-:S02]  /*d240*/  IMAD.MOV.U32 R3, RZ, RZ, R17 ;  /* 0x000000ffff037224 */ /* 0x001fc400078e0011 */
[----:B------:R-:W-:Y:S01]  /*d250*/  @!P2 IMAD.IADD R21, R21, 0x1, -R2 ;  /* 0x000000011515a824 */ /* 0x000fe200078e0a02 */
[----:B------:R-:W-:Y:S01]  /*d260*/  ISETP.GE.AND P2, PT, R12, RZ, PT ;  /* 0x000000ff0c00720c */ /* 0x000fe20003f46270 */
[----:B------:R-:W-:Y:S01]  /*d270*/  @!P4 IMAD.MOV R3, RZ, RZ, -R3 ;  /* 0x000000ffff03c224 */ /* 0x000fe200078e0a03 */
[----:B------:R-:W-:Y:S01]  /*d280*/  IABS R24, R16 ;  /* 0x0000001000187213 */ /* 0x000fe20000000000 */
[C---:B------:R-:W-:Y:S01]  /*d290*/  IMAD.HI.U32 R12, R23.reuse, R27, RZ ;  /* 0x0000001b170c7227 */ /* 0x040fe200078e00ff */
[----:B------:R-:W-:Y:S02]  /*d2a0*/  ISETP.GT.U32.AND P4, PT, R2, R18, PT ;  /* 0x000000120200720c */ /* 0x000fe40003f84070 */
[----:B------:R0:W-:Y:S01]  /*d2b0*/  STL [R1+0x20], R3 ;  /* 0x0000200301007387 */ /* 0x0001e20000100800 */
[----:B------:R-:W-:-:S04]  /*d2c0*/  IMAD.HI.U32 R17, R23, R20, RZ ;  /* 0x0000001417117227 */ /* 0x000fc800078e00ff */
[----:B------:R-:W-:Y:S01]  /*d2d0*/  @!P6 IMAD.IADD R19, R19, 0x1, -R2 ;  /* 0x000000011313e824 */ /* 0x000fe200078e0a02 */
[----:B------:R-:W-:Y:S01]  /*d2e0*/  ISETP.GE.AND P6, PT, R15, RZ, PT ;  /* 0x000000ff0f00720c */ /* 0x000fe20003fc6270 */
[----:B------:R-:W-:Y:S02]  /*d2f0*/  IMAD.MOV R12, RZ, RZ, -R12 ;  /* 0x000000ffff0c7224 */ /* 0x000fe400078e0a0c */
[----:B------:R-:W-:Y:S02]  /*d300*/  IMAD.MOV R17, RZ, RZ, -R17 ;  /* 0x000000ffff117224 */ /* 0x000fe400078e0a11 */
[----:B------:R-:W-:-:S04]  /*d310*/  IMAD.HI.U32 R15, R23, R24, RZ ;  /* 0x00000018170f7227 */ /* 0x000fc800078e00ff */
[C---:B------:R-:W-:Y:S02]  /*d320*/  IMAD R27, R2.reuse, R12, R27 ;  /* 0x0000000c021b7224 */ /* 0x040fe400078e021b */
[C---:B------:R-:W-:Y:S01]  /*d330*/  IMAD R20, R2.reuse, R17, R20 ;  /* 0x0000001102147224 */ /* 0x040fe200078e0214 */
[----:B------:R-:W-:Y:S01]  /*d340*/  IABS R17, R6 ;  /* 0x0000000600117213 */ /* 0x000fe20000000000 */
[----:B------:R-:W-:Y:S02]  /*d350*/  IMAD.MOV R15, RZ, RZ, -R15 ;  /* 0x000000ffff0f7224 */ /* 0x000fe400078e0a0f */
[----:B------:R-:W-:Y:S02]  /*d360*/  VIADD R28, R13, 0x5 ;  /* 0x000000050d1c7836 */ /* 0x000fe40000000000 */
[----:B------:R-:W-:Y:S01]  /*d370*/  @!P3 IMAD.MOV R19, RZ, RZ, -R19 ;  /* 0x000000ffff13b224 */ /* 0x000fe200078e0a13 */
[----:B------:R-:W-:Y:S01]  /*d380*/  ISETP.GT.U32.AND P3, PT, R2, R27, PT ;  /* 0x0000001b0200720c */ /* 0x000fe20003f64070 */
[----:B------:R-:W-:Y:S01]  /*d390*/  @!P4 IMAD.IADD R18, R18, 0x1, -R2 ;  /* 0x000000011212c824 */ /* 0x000fe200078e0a02 */
[C---:B------:R-:W-:Y:S01]  /*d3a0*/  ISETP.GT.U32.AND P4, PT, R2.reuse, R20, PT ;  /* 0x000000140200720c */ /* 0x040fe20003f84070 */
[----:B------:R-:W-:Y:S01]  /*d3b0*/  IMAD R24, R2, R15, R24 ;  /* 0x0000000f02187224 */ /* 0x000fe200078e0218 */
[----:B------:R-:W-:Y:S01]  /*d3c0*/  IABS R12, R28 ;  /* 0x0000001c000c7213 */ /* 0x000fe20000000000 */
[----:B------:R-:W-:-:S04]  /*d3d0*/  IMAD.HI.U32 R15, R23, R25, RZ ;  /* 0x00000019170f7227 */ /* 0x000fc800078e00ff */
[----:B------:R-:W-:Y:S02]  /*d3e0*/  IMAD.MOV R26, RZ, RZ, -R15 ;  /* 0x000000ffff1a7224 */ /* 0x000fe400078e0a0f */
[----:B------:R-:W-:-:S04]  /*d3f0*/  IMAD.HI.U32 R15, R23, R12, RZ ;  /* 0x0000000c170f7227 */ /* 0x000fc800078e00ff */
[----:B------:R-:W-:Y:S01]  /*d400*/  IMAD R25, R2, R26, R25 ;  /* 0x0000001a02197224 */ /* 0x000fe200078e0219 */
[----:B------:R-:W-:Y:S01]  /*d410*/  IABS R26, R5 ;  /* 0x00000005001a7213 */ /* 0x000fe20000000000 */
[----:B------:R-:W-:Y:S02]  /*d420*/  VIADD R4, R13, 0x2 ;  /* 0x000000020d047836 */ /* 0x000fe40000000000 */
[----:B------:R-:W-:Y:S02]  /*d430*/  IMAD.MOV R15, RZ, RZ, -R15 ;  /* 0x000000ffff0f7224 */ /* 0x000fe400078e0a0f */
[--C-:B------:R-:W-:Y:S01]  /*d440*/  @!P3 IMAD.IADD R27, R27, 0x1, -R2.reuse ;  /* 0x000000011b1bb824 */ /* 0x100fe200078e0a02 */
[----:B------:R-:W-:Y:S01]  /*d450*/  ISETP.GE.AND P3, PT, R16, RZ, PT ;  /* 0x000000ff1000720c */ /* 0x000fe20003f66270 */
[----:B------:R-:W-:Y:S02]  /*d460*/  @!P4 IMAD.IADD R20, R20, 0x1, -R2 ;  /* 0x000000011414c824 */ /* 0x000fe400078e0a02 */
[----:B------:R-:W-:-:S02]  /*d470*/  IMAD.MOV.U32 R16, RZ, RZ, R26 ;  /* 0x000000ffff107224 */ /* 0x000fc400078e001a */
[C---:B------:R-:W-:Y:S01]  /*d480*/  IMAD R12, R2.reuse, R15, R12 ;  /* 0x0000000f020c7224 */ /* 0x040fe200078e020c */
[----:B------:R-:W-:Y:S01]  /*d490*/  IABS R15, R4 ;  /* 0x00000004000f7213 */ /* 0x000fe20000000000 */
[----:B------:R-:W-:Y:S01]  /*d4a0*/  @!P5 IMAD.MOV R21, RZ, RZ, -R21 ;  /* 0x000000ffff15d224 */ /* 0x000fe200078e0a15 */
[C---:B------:R-:W-:Y:S01]  /*d4b0*/  ISETP.GT.U32.AND P5, PT, R2.reuse, R18, PT ;  /* 0x000000120200720c */ /* 0x040fe20003fa4070 */
[C---:B------:R-:W-:Y:S01]  /*d4c0*/  IMAD.HI.U32 R26, R23.reuse, R16, RZ ;  /* 0x00000010171a7227 */ /* 0x040fe200078e00ff */
[C---:B------:R-:W-:Y:S02]  /*d4d0*/  ISETP.GT.U32.AND P4, PT, R2.reuse, R20, PT ;  /* 0x000000140200720c */ /* 0x040fe40003f84070 */
[----:B------:R-:W-:Y:S01]  /*d4e0*/  STL [R1+0xdd0], R21 ;  /* 0x000dd01501007387 */ /* 0x000fe20000100800 */
[----:B------:R-:W-:Y:S02]  /*d4f0*/  IMAD.MOV R26, RZ, RZ, -R26 ;  /* 0x000000ffff1a7224 */ /* 0x000fe400078e0a1a */
[----:B0-----:R-:W-:Y:S01]  /*d500*/  IMAD.HI.U32 R3, R23, R15, RZ ;  /* 0x0000000f17037227 */ /* 0x001fe200078e00ff */
[----:B------:R-:W-:Y:S03]  /*d510*/  STL [R1+0xdd4], R19 ;  /* 0x000dd41301007387 */ /* 0x000fe60000100800 */
[----:B------:R-:W-:-:S02]  /*d520*/  IMAD R16, R2, R26, R16 ;  /* 0x0000001a02107224 */ /* 0x000fc400078e0210 */
[----:B------:R-:W-:Y:S02]  /*d530*/  IMAD.MOV R26, RZ, RZ, -R3 ;  /* 0x000000ffff1a7224 */ /* 0x000fe400078e0a03 */
[----:B------:R-:W0:Y:S01]  /*d540*/  S2R R3, SR_TID.X ;  /* 0x0000000000037919 */ /* 0x000e220000002100 */
[--C-:B------:R-:W-:Y:S01]  /*d550*/  @!P5 IMAD.IADD R18, R18, 0x1, -R2.reuse ;  /* 0x000000011212d824 */ /* 0x100fe200078e0a02 */
[----:B------:R-:W-:Y:S01]  /*d560*/  ISETP.GT.U32.AND P5, PT, R2, R24, PT ;  /* 0x000000180200720c */ /* 0x000fe20003fa4070 */
[----:B------:R-:W-:Y:S01]  /*d570*/  @!P4 IMAD.IADD R20, R20, 0x1, -R2 ;  /* 0x000000011414c824 */ /* 0x000fe200078e0a02 */
[----:B------:R-:W-:Y:S01]  /*d580*/  ISETP.GT.U32.AND P4, PT, R2, R25, PT ;  /* 0x000000190200720c */ /* 0x000fe20003f84070 */
[----:B------:R-:W-:-:S04]  /*d590*/  IMAD.HI.U32 R29, R23, R17, RZ ;  /* 0x00000011171d7227 */ /* 0x000fc800078e00ff */
[----:B------:R-:W-:Y:S02]  /*d5a0*/  IMAD.MOV R29, RZ, RZ, -R29 ;  /* 0x000000ffff1d7224 */ /* 0x000fe400078e0a1d */
[C---:B------:R-:W-:Y:S02]  /*d5b0*/  IMAD R15, R2.reuse, R26, R15 ;  /* 0x0000001a020f7224 */ /* 0x040fe400078e020f */
[----:B------:R-:W-:Y:S02]  /*d5c0*/  IMAD R17, R2, R29, R17 ;  /* 0x0000001d02117224 */ /* 0x000fe400078e0211 */
[--C-:B------:R-:W-:Y:S01]  /*d5d0*/  @!P5 IMAD.IADD R24, R24, 0x1, -R2.reuse ;  /* 0x000000011818d824 */ /* 0x100fe200078e0a02 */
[----:B------:R-:W-:Y:S01]  /*d5e0*/  ISETP.GT.U32.AND P5, PT, R2, R27, PT ;  /* 0x0000001b0200720c */ /* 0x000fe20003fa4070 */
[----:B------:R-:W-:Y:S02]  /*d5f0*/  @!P4 IMAD.IADD R25, R25, 0x1, -R2 ;  /* 0x000000011919c824 */ /* 0x000fe400078e0a02 */
[----:B------:R-:W-:-:S02]  /*d600*/  VIADD R29, R13, 0x1 ;  /* 0x000000010d1d7836 */ /* 0x000fc40000000000 */
[----:B------:R-:W-:Y:S01]  /*d610*/  @!P1 IMAD.MOV R18, RZ, RZ, -R18 ;  /* 0x000000ffff129224 */ /* 0x000fe200078e0a12 */
[----:B------:R-:W-:-:S07]  /*d620*/  ISETP.GT.U32.AND P4, PT, R2, R25, PT ;  /* 0x000000190200720c */ /* 0x000fce0003f84070 */
[----:B------:R-:W-:Y:S01]  /*d630*/  @!P5 IMAD.IADD R27, R27, 0x1, -R2 ;  /* 0x000000011b1bd824 */ /* 0x000fe200078e0a02 */
[C---:B------:R-:W-:Y:S02]  /*d640*/  ISETP.GT.U32.AND P5, PT, R2.reuse, R17, PT ;  /* 0x000000110200720c */ /* 0x040fe40003fa4070 */
[----:B0-----:R-:W-:Y:S01]  /*d650*/  SHF.R.U32.HI R3, RZ, 0x5, R3 ;  /* 0x00000005ff037819 */ /* 0x001fe20000011603 */
[----:B------:R-:W-:Y:S01]  /*d660*/  @!P2 IMAD.MOV R20, RZ, RZ, -R20 ;  /* 0x000000ffff14a224 */ /* 0x000fe200078e0a14 */
[----:B------:R-:W-:Y:S01]  /*d670*/  IABS R26, R29 ;  /* 0x0000001d001a7213 */ /* 0x000fe20000000000 */
[--C-:B------:R-:W-:Y:S01]  /*d680*/  @!P4 IMAD.IADD R25, R25, 0x1, -R2.reuse ;  /* 0x000000011919c824 */ /* 0x100fe200078e0a02 */
[----:B------:R-:W-:Y:S01]  /*d690*/  SGXT.U32 R3, R3, 0x2 ;  /* 0x000000020303781a */ /* 0x000fe20000000000 */
[----:B------:R-:W-:Y:S01]  /*d6a0*/  STL [R1+0xdd8], R18 ;  /* 0x000dd81201007387 */ /* 0x000fe20000100800 */
[C---:B------:R-:W-:Y:S02]  /*d6b0*/  ISETP.GT.U32.AND P4, PT, R2.reuse, R15, PT ;  /* 0x0000000f0200720c */ /* 0x040fe40003f84070 */
[----:B------:R-:W-:Y:S01]  /*d6c0*/  LOP3.LUT R3, R3, 0x7c, RZ, 0xfc, !PT ;  /* 0x0000007c03037812 */ /* 0x000fe200078efcff */
[----:B------:R-:W2:Y:S01]  /*d6d0*/  LDL.LU R13, [R1+0xe28] ;  /* 0x000e2800010d7983 */ /* 0x000ea20000300800 */
[C---:B------:R-:W-:Y:S01]  /*d6e0*/  ISETP.GT.U32.AND P2, PT, R2.reuse, R12, PT ;  /* 0x0000000c0200720c */ /* 0x040fe20003f44070 */
[----:B------:R-:W-:Y:S01]  /*d6f0*/  @!P5 IMAD.IADD R17, R17, 0x1, -R2 ;  /* 0x000000011111d824 */ /* 0x000fe200078e0a02 */
[----:B------:R-:W-:Y:S01]  /*d700*/  ISETP.GT.U32.AND P1, PT, R2, R24, PT ;  /* 0x000000180200720c */ /* 0x000fe20003f24070 */
[----:B------:R-:W-:-:S02]  /*d710*/  IMAD R7, R3, UR6, RZ ;  /* 0x0000000603077c24 */ /* 0x000fc4000f8e02ff */
[----:B------:R-:W-:Y:S01]  /*d720*/  IMAD R3, RZ, RZ, -UR6 ;  /* 0x80000006ff037e24 */ /* 0x000fe2000f8e02ff */
[----:B------:R-:W-:Y:S01]  /*d730*/  ISETP.GE.AND P5, PT, R28, RZ, PT ;  /* 0x000000ff1c00720c */ /* 0x000fe20003fa6270 */
[----:B------:R-:W-:-:S04]  /*d740*/  IMAD.HI.U32 R28, R23, R26, RZ ;  /* 0x0000001a171c7227 */ /* 0x000fc800078e00ff */
[--C-:B------:R-:W-:Y:S01]  /*d750*/  @!P4 IMAD.IADD R15, R15, 0x1, -R2.reuse ;  /* 0x000000010f0fc824 */ /* 0x100fe200078e0a02 */
[----:B------:R-:W-:Y:S01]  /*d760*/  ISETP.GT.U32.AND P4, PT, R2, R17, PT ;  /* 0x000000110200720c */ /* 0x000fe20003f84070 */
[C---:B------:R-:W-:Y:S02]  /*d770*/  IMAD R7, R3.reuse, 0x4, R7 ;  /* 0x0000000403077824 */ /* 0x040fe400078e0207 */
[----:B------:R-:W-:Y:S02]  /*d780*/  IMAD.MOV.U32 R23, RZ, RZ, R27 ;  /* 0x000000ffff177224 */ /* 0x000fe400078e001b */
[----:B------:R-:W-:Y:S02]  /*d790*/  IMAD R3, R3, 0x4, R7 ;  /* 0x0000000403037824 */ /* 0x000fe400078e0207 */
[----:B------:R-:W-:Y:S01]  /*d7a0*/  @!P6 IMAD.MOV R23, RZ, RZ, -R23 ;  /* 0x000000ffff17e224 */ /* 0x000fe200078e0a17 */
[----:B------:R-:W-:Y:S01]  /*d7b0*/  STL [R1+0xddc], R20 ;  /* 0x000ddc1401007387 */ /* 0x000fe20000100800 */
[----:B------:R-:W-:Y:S01]  /*d7c0*/  @!P2 IMAD.IADD R12, R12, 0x1, -R2 ;  /* 0x000000010c0ca824 */ /* 0x000fe200078e0a02 */
[----:B------:R-:W-:-:S02]  /*d7d0*/  ISETP.GE.AND P2, PT, R8, RZ, PT ;  /* 0x000000ff0800720c */ /* 0x000fc40003f46270 */
[----:B------:R-:W-:Y:S01]  /*d7e0*/  STL [R1+0xcb4], R7 ;  /* 0x000cb40701007387 */ /* 0x000fe20000100800 */
[----:B------:R-:W-:-:S03]  /*d7f0*/  @!P1 IMAD.IADD R24, R24, 0x1, -R2 ;  /* 0x0000000118189824 */ /* 0x000fc600078e0a02 */
[----:B------:R-:W-:Y:S01]  /*d800*/  STL [R1+0xcb8], R3 ;  /* 0x000cb80301007387 */ /* 0x000fe20000100800 */
[----:B------:R-:W-:-:S03]  /*d810*/  ISETP.GT.U32.AND P1, PT, R2, R16, PT ;  /* 0x000000100200720c */ /* 0x000fc60003f24070 */
[----:B------:R0:W-:Y:S01]  /*d820*/  STL [R1+0xde0], R23 ;  /* 0x000de01701007387 */ /* 0x0001e20000100800 */
[----:B------:R-:W-:Y:S01]  /*d830*/  @!P4 IMAD.IADD R17, R17, 0x1, -R2 ;  /* 0x000000011111c824 */ /* 0x000fe200078e0a02 */
[----:B------:R-:W-:Y:S01]  /*d840*/  ISETP.GE.AND P4, PT, R4, RZ, PT ;  /* 0x000000ff0400720c */ /* 0x000fe20003f86270 */
[----:B------:R-:W-:Y:S01]  /*d850*/  @!P3 IMAD.MOV R24, RZ, RZ, -R24 ;  /* 0x000000ffff18b224 */ /* 0x000fe200078e0a18 */
[----:B------:R-:W1:Y:S01]  /*d860*/  S2R R4, SR_TID.X ;  /* 0x0000000000047919 */ /* 0x000e620000002100 */
[----:B0-----:R-:W-:-:S04]  /*d870*/  IMAD R23, RZ, RZ, -UR6 ;  /* 0x80000006ff177e24 */ /* 0x001fc8000f8e02ff */
[----:B------:R-:W-:Y:S01]  /*d880*/  IMAD R3, R23, 0x4, R3 ;  /* 0x0000000417037824 */ /* 0x000fe200078e0203 */
[----:B------:R-:W-:Y:S01]  /*d890*/  STL [R1+0xde4], R24 ;  /* 0x000de41801007387 */ /* 0x000fe20000100800 */
[----:B------:R-:W-:-:S03]  /*d8a0*/  @!P2 IMAD.MOV R25, RZ, RZ, -R25 ;  /* 0x000000ffff19a224 */ /* 0x000fc600078e0a19 */
[----:B------:R0:W-:Y:S01]  /*d8b0*/  STL [R1+0xc04], R3 ;  /* 0x000c040301007387 */ /* 0x0001e20000100800 */
[----:B------:R-:W-:-:S03]  /*d8c0*/  @!P1 IMAD.IADD R16, R16, 0x1, -R2 ;  /* 0x0000000110109824 */ /* 0x000fc600078e0a02 */
[----:B------:R-:W-:Y:S01]  /*d8d0*/  STL [R1+0xde8], R25 ;  /* 0x000de81901007387 */ /* 0x000fe20000100800 */
[----:B0-----:R-:W-:-:S05]  /*d8e0*/  IMAD R3, R23, 0x4, R3 ;  /* 0x0000000417037824 */ /* 0x001fca00078e0203 */
[----:B------:R0:W-:Y:S01]  /*d8f0*/  STL [R1+0xc00], R3 ;  /* 0x000c000301007387 */ /* 0x0001e20000100800 */
[----:B------:R-:W-:Y:S01]  /*d900*/  ISETP.GT.U32.AND P6, PT, R2, R16, PT ;  /* 0x000000100200720c */ /* 0x000fe20003fc4070 */
[----:B0-----:R-:W-:-:S05]  /*d910*/  IMAD R3, R23, 0x4, R3 ;  /* 0x0000000417037824 */ /* 0x001fca00078e0203 */
[----:B------:R0:W-:Y:S01]  /*d920*/  STL [R1+0xbf8], R3 ;  /* 0x000bf80301007387 */ /* 0x0001e20000100800 */
[----:B------:R-:W-:Y:S01]  /*d930*/  IMAD.MOV R28, RZ, RZ, -R28 ;  /* 0x000000ffff1c7224 */ /* 0x000fe200078e0a1c */
[C---:B------:R-:W-:Y:S01]  /*d940*/  ISETP.GT.U32.AND P1, PT, R2.reuse, R12, PT ;  /* 0x0000000c0200720c */ /* 0x040fe20003f24070 */
[----:B0-----:R-:W-:Y:S01]  /*d950*/  IMAD R3, R23, 0x4, R3 ;  /* 0x0000000417037824 */ /* 0x001fe200078e0203 */
[C---:B------:R-:W-:Y:S01]  /*d960*/  ISETP.GT.U32.AND P3, PT, R2.reuse, R15, PT ;  /* 0x0000000f0200720c */ /* 0x040fe20003f64070 */
[----:B------:R-:W-:-:S03]  /*d970*/  IMAD R26, R2, R28, R26 ;  /* 0x0000001c021a7224 */ /* 0x000fc600078e021a */
[----:B------:R0:W-:Y:S01]  /*d980*/  STL [R1+0xbfc], R3 ;  /* 0x000bfc0301007387 */ /* 0x0001e20000100800 */
[----:B------:R-:W-:Y:S01]  /*d990*/  @!P6 IMAD.IADD R16, R16, 0x1, -R2 ;  /* 0x000000011010e824 */ /* 0x000fe200078e0a02 */
[----:B------:R-:W-:Y:S01]  /*d9a0*/  ISETP.GT.U32.AND P6, PT, R2, R26, PT ;  /* 0x0000001a0200720c */ /* 0x000fe20003fc4070 */
[----:B0-----:R-:W-:Y:S02]  /*d9b0*/  IMAD R3, R23, 0x4, R3 ;  /* 0x0000000417037824 */ /* 0x001fe400078e0203 */
[----:B-1----:R-:W-:-:S03]  /*d9c0*/  IMAD.SHL.U32 R27, R4, 0x8, RZ ;  /* 0x00000008041b7824 */ /* 0x002fc600078e00ff */
[----:B------:R0:W-:Y:S01]  /*d9d0*/  STL [R1+0xc08], R3 ;  /* 0x000c080301007387 */ /* 0x0001e20000100800 */
[--C-:B------:R-:W-:Y:S01]  /*d9e0*/  @!P1 IMAD.IADD R12, R12, 0x1, -R2.reuse ;  /* 0x000000010c0c9824 */ /* 0x100fe200078e0a02 */
[----:B------:R-:W-:Y:S01]  /*d9f0*/  ISETP.GE.AND P1, PT, R5, RZ, PT ;  /* 0x000000ff0500720c */ /* 0x000fe20003f26270 */
[----:B0-----:R-:W-:Y:S01]  /*da00*/  IMAD R3, R23, 0x4, R3 ;  /* 0x0000000417037824 */ /* 0x001fe200078e0203 */
[----:B------:R-:W-:Y:S01]  /*da10*/  LOP3.LUT R28, R4, 0x7, RZ, 0xc0, !PT ;  /* 0x00000007041c7812 */ /* 0x000fe200078ec0ff */
[----:B------:R-:W-:Y:S01]  /*da20*/  @!P3 IMAD.IADD R15, R15, 0x1, -R2 ;  /* 0x000000010f0fb824 */ /* 0x000fe200078e0a02 */
[----:B------:R-:W-:Y:S02]  /*da30*/  LOP3.LUT R27, R27, 0x30, RZ, 0xc0, !PT ;  /* 0x000000301b1b7812 */ /* 0x000fe400078ec0ff */
[----:B------:R0:W-:Y:S01]  /*da40*/  STL [R1+0xc0c], R3 ;  /* 0x000c0c0301007387 */ /* 0x0001e20000100800 */
[----:B------:R-:W-:Y:S02]  /*da50*/  SHF.R.S32.HI R5, RZ, 0x6, R4 ;  /* 0x00000006ff057819 */ /* 0x000fe40000011404 */
[----:B------:R-:W-:-:S02]  /*da60*/  ISETP.GE.AND P3, PT, R29, RZ, PT ;  /* 0x000000ff1d00720c */ /* 0x000fc40003f66270 */
[----:B------:R-:W-:Y:S01]  /*da70*/  LOP3.LUT R29, R4, 0x60, RZ, 0xc0, !PT ;  /* 0x00000060041d7812 */ /* 0x000fe200078ec0ff */
[----:B0-----:R-:W-:Y:S01]  /*da80*/  IMAD R3, R23, 0x4, R3 ;  /* 0x0000000417037824 */ /* 0x001fe200078e0203 */
[----:B------:R-:W-:Y:S01]  /*da90*/  ISETP.GE.AND P2, PT, R6, RZ, PT ;  /* 0x000000ff0600720c */ /* 0x000fe20003f46270 */
[----:B------:R-:W-:Y:S01]  /*daa0*/  IMAD.SHL.U32 R6, R4, 0x2, RZ ;  /* 0x0000000204067824 */ /* 0x000fe200078e00ff */
[----:B------:R-:W-:Y:S01]  /*dab0*/  SGXT R7, R5, 0x1 ;  /* 0x000000010507781a */ /* 0x000fe20000000200 */
[----:B------:R-:W-:Y:S01]  /*dac0*/  IMAD R27, R28, 0x40, R27 ;  /* 0x000000401c1b7824 */ /* 0x000fe200078e021b */
[----:B------:R0:W-:Y:S01]  /*dad0*/  STL [R1+0xc10], R3 ;  /* 0x000c100301007387 */ /* 0x0001e20000100800 */
[----:B------:R-:W-:Y:S02]  /*dae0*/  @!P6 IMAD.IADD R26, R26, 0x1, -R2 ;  /* 0x000000011a1ae824 */ /* 0x000fe400078e0a02 */
[C---:B------:R-:W-:Y:S02]  /*daf0*/  IMAD.SHL.U32 R5, R28.reuse, 0x10, RZ ;  /* 0x000000101c057824 */ /* 0x040fe400078e00ff */
[----:B------:R-:W-:Y:S01]  /*db00*/  IMAD R29, R28, 0x4, R29 ;  /* 0x000000041c1d7824 */ /* 0x000fe200078e021d */
[----:B------:R-:W-:Y:S01]  /*db10*/  LOP3.LUT R28, R7, 0x90, RZ, 0xc0, !PT ;  /* 0x00000090071c7812 */ /* 0x000fe200078ec0ff */
[----:B0-----:R-:W-:Y:S01]  /*db20*/  IMAD R3, R23, 0x4, R3 ;  /* 0x0000000417037824 */ /* 0x001fe200078e0203 */
[----:B------:R-:W-:-:S02]  /*db30*/  LOP3.LUT R7, R27, 0x10, R6, 0x78, !PT ;  /* 0x000000101b077812 */ /* 0x000fc400078e7806 */
[----:B------:R-:W-:Y:S02]  /*db40*/  ISETP.GT.U32.AND P6, PT, R2, R26, PT ;  /* 0x0000001a0200720c */ /* 0x000fe40003fc4070 */
[----:B------:R0:W-:Y:S01]  /*db50*/  STL [R1+0xc44], R3 ;  /* 0x000c440301007387 */ /* 0x0001e20000100800 */
[----:B------:R-:W-:-:S03]  /*db60*/  LOP3.LUT R5, R5, 0x30, R6, 0x78, !PT ;  /* 0x0000003005057812 */ /* 0x000fc600078e7806 */
[----:B------:R-:W-:Y:S01]  /*db70*/  STL [R1+0xcbc], R7 ;  /* 0x000cbc0701007387 */ /* 0x000fe20000100800 */
[----:B0-----:R-:W-:Y:S02]  /*db80*/  IMAD R3, R23, 0x4, R3 ;  /* 0x0000000417037824 */ /* 0x001fe400078e0203 */
[----:B------:R-:W-:-:S03]  /*db90*/  IMAD.U32 R5, R29, 0x40, R5 ;  /* 0x000000401d057824 */ /* 0x000fc600078e0005 */
[----:B------:R0:W-:Y:S01]  /*dba0*/  STL [R1+0xc9c], R3 ;  /* 0x000c9c0301007387 */ /* 0x0001e20000100800 */
[----:B------:R-:W-:Y:S01]  /*dbb0*/  LOP3.LUT R4, R4, 0x7f, RZ, 0xc0, !PT ;  /* 0x0000007f04047812 */ /* 0x000fe200078ec0ff */
[----:B------:R-:W-:Y:S02]  /*dbc0*/  @!P5 IMAD.MOV R12, RZ, RZ, -R12 ;  /* 0x000000ffff0cd224 */ /* 0x000fe400078e0a0c */
[----:B------:R-:W-:Y:S01]  /*dbd0*/  STL [R1+0x1e4], R5 ;  /* 0x0001e40501007387 */ /* 0x000fe20000100800 */
[----:B0-----:R-:W-:Y:S02]  /*dbe0*/  IMAD R3, R23, 0x4, R3 ;  /* 0x0000000417037824 */ /* 0x001fe400078e0203 */
[----:B------:R-:W-:-:S03]  /*dbf0*/  @!P6 IMAD.IADD R26, R26, 0x1, -R2 ;  /* 0x000000011a1ae824 */ /* 0x000fc600078e0a02 */
[----:B------:R0:W-:Y:S01]  /*dc00*/  STL [R1+0xc48], R3 ;  /* 0x000c480301007387 */ /* 0x0001e20000100800 */
[----:B------:R-:W-:-:S03]  /*dc10*/  IMAD R2, R4, UR7, RZ ;  /* 0x0000000704027c24 */ /* 0x000fc6000f8e02ff */
[----:B------:R-:W-:Y:S01]  /*dc20*/  STL [R1+0xdec], R12 ;  /* 0x000dec0c01007387 */ /* 0x000fe20000100800 */
[----:B0-----:R-:W-:Y:S01]  /*dc30*/  IMAD R3, R23, 0x4, R3 ;  /* 0x0000000417037824 */ /* 0x001fe200078e0203 */
[----:B----4-:R-:W-:-:S04]  /*dc40*/  LEA R2, P6, R2, UR8, 0x1 ;  /* 0x0000000802027c11 */ /* 0x010fc8000f8c08ff */
[----:B------:R0:W-:Y:S02]  /*dc50*/  STL [R1+0xc98], R3 ;  /* 0x000c980301007387 */ /* 0x0001e40000100800 */
[----:B0-----:R-:W-:-:S05]  /*dc60*/  IMAD R3, R23, 0x4, R3 ;  /* 0x0000000417037824 */ /* 0x001fca00078e0203 */
[----:B------:R0:W-:Y:S01]  /*dc70*/  STL [R1+0xca4], R3 ;  /* 0x000ca40301007387 */ /* 0x0001e20000100800 */
[----:B------:R-:W-:-:S03]  /*dc80*/  IMAD R4, R23, 0x4, R3 ;  /* 0x0000000417047824 */ /* 0x000fc600078e0203 */
[----:B------:R1:W-:Y:S04]  /*dc90*/  STL [R1+0xd04], R2 ;  /* 0x000d040201007387 */ /* 0x0003e80000100800 */
[----:B------:R-:W3:Y:S04]  /*dca0*/  LDL.LU R20, [R1+0xa8] ;  /* 0x0000a80001147983 */ /* 0x000ee80000300800 */
[----:B------:R-:W4:Y:S04]  /*dcb0*/  LDL.LU R18, [R1+0xac] ;  /* 0x0000ac0001127983 */ /* 0x000f280000300800 */
[----:B------:R-:W5:Y:S04]  /*dcc0*/  LDL.LU R19, [R1+0xbc] ;  /* 0x0000bc0001137983 */ /* 0x000f680000300800 */
[----:B------:R1:W-:Y:S04]  /*dcd0*/  STL [R1+0xcac], R4 ;  /* 0x000cac0401007387 */ /* 0x0003e80000100800 */
[----:B------:R-:W5:Y:S04]  /*dce0*/  LDL.LU R21, [R1+0xe4] ;  /* 0x0000e40001157983 */ /* 0x000f680000300800 */
[----:B0-----:R-:W5:Y:S04]  /*dcf0*/  LDL.LU R3, [R1+0xec] ;  /* 0x0000ec0001037983 */ /* 0x001f680000300800 */
[----:B------:R-:W5:Y:S04]  /*dd00*/  LDL.LU R22, [R1+0xf8] ;  /* 0x0000f80001167983 */ /* 0x000f680000300800 */
[----:B------:R-:W5:Y:S04]  /*dd10*/  LDL.LU R14, [R1+0xfc] ;  /* 0x0000fc00010e7983 */ /* 0x000f680000300800 */
[----:B------:R-:W5:Y:S04]  /*dd20*/  LDL.LU R11, [R1+0x100] ;  /* 0x00010000010b7983 */ /* 0x000f680000300800 */
[----:B------:R-:W5:Y:S04]  /*dd30*/  LDL.LU R10, [R1+0x108] ;  /* 0x00010800010a7983 */ /* 0x000f680000300800 */
[----:B------:R-:W5:Y:S04]  /*dd40*/  LDL.LU R9, [R1+0x110] ;  /* 0x0001100001097983 */ /* 0x000f680000300800 */
[----:B------:R-:W5:Y:S04]  /*dd50*/  LDL.LU R8, [R1+0x148] ;  /* 0x0001480001087983 */ /* 0x000f680000300800 */
[----:B------:R-:W5:Y:S01]  /*dd60*/  LDL.LU R7, [R1+0x154] ;  /* 0x0001540001077983 */ /* 0x000f620000300800 */
[----:B------:R-:W-:Y:S01]  /*dd70*/  LOP3.LUT R6, R28, 0x7e, R6, 0x78, !PT ;  /* 0x0000007e1c067812 */ /* 0x000fe200078e7806 */
[----:B------:R-:W-:-:S02]  /*dd80*/  @!P2 IMAD.MOV R17, RZ, RZ, -R17 ;  /* 0x000000ffff11a224 */ /* 0x000fc400078e0a11 */
[----:B-1----:R-:W-:Y:S02]  /*dd90*/  IMAD R2, R23, 0x4, R4 ;  /* 0x0000000417027824 */ /* 0x002fe400078e0204 */
[----:B------:R-:W-:Y:S01]  /*dda0*/  @!P1 IMAD.MOV R16, RZ, RZ, -R16 ;  /* 0x000000ffff109224 */ /* 0x000fe200078e0a10 */
[----:B------:R-:W5:Y:S01]  /*ddb0*/  LDL.LU R6, [R1+0x160] ;  /* 0x0001600001067983 */ /* 0x000f620000300800 */
[----:B------:R-:W-:Y:S02]  /*ddc0*/  @!P4 IMAD.MOV R15, RZ, RZ, -R15 ;  /* 0x000000ffff0fc224 */ /* 0x000fe400078e0a0f */
[----:B------:R-:W-:Y:S01]  /*ddd0*/  @!P3 IMAD.MOV R26, RZ, RZ, -R26 ;  /* 0x000000ffff1ab224 */ /* 0x000fe200078e0a1a */
[----:B------:R-:W5:Y:S01]  /*dde0*/  LDL.LU R5, [R1+0x164] ;  /* 0x0001640001057983 */ /* 0x000f620000300800 */
[----:B------:R-:W-:-:S03]  /*ddf0*/  @!P0 IMAD.MOV R0, RZ, RZ, -R0 ;  /* 0x000000ffff008224 */ /* 0x000fc600078e0a00 */
[----:B------:R-:W5:Y:S04]  /*de00*/  LDL.LU R4, [R1+0x168] ;  /* 0x0001680001047983 */ /* 0x000f680000300800 */
[----:B------:R-:W-:Y:S01]  /*de10*/  STL [R1+0xdf0], R17 ;  /* 0x000df01101007387 */ /* 0x000fe20000100800 */
[----:B------:R-:W-:-:S03]  /*de20*/  IMAD R12, R23, 0x4, R2 ;  /* 0x00000004170c7824 */ /* 0x000fc600078e0202 */
[----:B------:R-:W-:Y:S01]  /*de30*/  STL [R1+0xca0], R2 ;  /* 0x000ca00201007387 */ /* 0x000fe20000100800 */
[----:B--2---:R-:W-:-:S03]  /*de40*/  ISETP.NE.AND P5, PT, R13, RZ, PT ;  /* 0x000000ff0d00720c */ /* 0x004fc60003fa5270 */
[----:B------:R-:W-:Y:S01]  /*de50*/  STL [R1+0xdf4], R16 ;  /* 0x000df41001007387 */ /* 0x000fe20000100800 */
[----:B------:R-:W-:-:S03]  /*de60*/  LOP3.LUT R13, RZ, R13, RZ, 0x33, !PT ;  /* 0x0000000dff0d7212 */ /* 0x000fc600078e33ff */
[----:B------:R-:W-:Y:S04]  /*de70*/  STL [R1+0xdf8], R15 ;  /* 0x000df80f01007387 */ /* 0x000fe80000100800 */
[----:B------:R-:W-:Y:S04]  /*de80*/  STL [R1+0xe00], R26 ;  /* 0x000e001a01007387 */ /* 0x000fe80000100800 */
[----:B------:R3:W-:Y:S04]  /*de90*/  STL [R1+0xe04], R0 ;  /* 0x000e040001007387 */ /* 0x0007e80000100800 */
[----:B------:R5:W-:Y:S01]  /*dea0*/  STL [R1+0xca8], R12 ;  /* 0x000ca80c01007387 */ /* 0x000be20000100800 */
[----:B---3--:R-:W-:-:S02]  /*deb0*/  SEL R0, R13, R20, !P5 ;  /* 0x000000140d007207 */ /* 0x008fc40006800000 */
[----:B----4-:R-:W-:-:S03]  /*dec0*/  SEL R2, R13, R18, !P5 ;  /* 0x000000120d027207 */ /* 0x010fc60006800000 */
[----:B------:R0:W-:Y:S01]  /*ded0*/  STL [R1+0xa8], R0 ;  /* 0x0000a80001007387 */ /* 0x0001e20000100800 */
[----:B-----5:R-:W-:-:S03]  /*dee0*/  SEL R12, R13, R19, !P5 ;  /* 0x000000130d0c7207 */ /* 0x020fc60006800000 */
[----:B------:R1:W-:Y:S04]  /*def0*/  STL [R1+0xac], R2 ;  /* 0x0000ac0201007387 */ /* 0x0003e80000100800 */
[----:B------:R2:W-:Y:S01]  /*df00*/  STL [R1+0xbc], R12 ;  /* 0x0000bc0c01007387 */ /* 0x0005e20000100800 */
[C---:B0-----:R-:W-:Y:S02]  /*df10*/  SEL R0, R13.reuse, R21, !P5 ;  /* 0x000000150d007207 */ /* 0x041fe40006800000 */
[C---:B-1----:R-:W-:Y:S02]  /*df20*/  SEL R2, R13.reuse, R3, !P5 ;  /* 0x000000030d027207 */ /* 0x042fe40006800000 */
[----:B------:R-:W3:Y:S04]  /*df30*/  LDL.LU R3, [R1+0x170] ;  /* 0x0001700001037983 */ /* 0x000ee80000300800 */
[----:B------:R0:W-:Y:S01]  /*df40*/  STL [R1+0xe4], R0 ;  /* 0x0000e40001007387 */ /* 0x0001e20000100800 */
[----:B--2---:R-:W-:-:S03]  /*df50*/  SEL R12, R13, R14, !P5 ;  /* 0x0000000e0d0c7207 */ /* 0x004fc60006800000 */
[----:B------:R1:W-:Y:S01]  /*df60*/  STL [R1+0xec], R2 ;  /* 0x0000ec0201007387 */ /* 0x0003e20000100800 */
[C---:B0-----:R-:W-:Y:S02]  /*df70*/  SEL R0, R13.reuse, R22, !P5 ;  /* 0x000000160d007207 */ /* 0x041fe40006800000 */
[----:B-1----:R-:W-:-:S03]  /*df80*/  SEL R2, R13, R11, !P5 ;  /* 0x0000000b0d027207 */ /* 0x002fc60006800000 */
[----:B------:R0:W-:Y:S01]  /*df90*/  STL [R1+0xf8], R0 ;  /* 0x0000f80001007387 */ /* 0x0001e20000100800 */
[----:B------:R-:W-:-:S03]  /*dfa0*/  SEL R9, R13, R9, !P5 ;  /* 0x000000090d097207 */ /* 0x000fc60006800000 */
[----:B------:R-:W-:Y:S01]  /*dfb0*/  STL [R1+0xfc], R12 ;  /* 0x0000fc0c01007387 */ /* 0x000fe20000100800 */
[----:B0-----:R-:W-:-:S03]  /*dfc0*/  SEL R0, R13, R10, !P5 ;  /* 0x0000000a0d007207 */ /* 0x001fc60006800000 */
[----:B------:R0:W-:Y:S04]  /*dfd0*/  STL [R1+0x100], R2 ;  /* 0x0001000201007387 */ /* 0x0001e80000100800 */
[----:B------:R1:W-:Y:S01]  /*dfe0*/  STL [R1+0x108], R0 ;  /* 0x0001080001007387 */ /* 0x0003e20000100800 */
[----:B0-----:R-:W-:-:S03]  /*dff0*/  SEL R2, R13, R8, !P5 ;  /* 0x000000080d027207 */ /* 0x001fc60006800000 */
[----:B------:R-:W-:Y:S01]  /*e000*/  STL [R1+0x110], R9 ;  /* 0x0001100901007387 */ /* 0x000fe20000100800 */
[----:B-1----:R-:W-:-:S03]  /*e010*/  SEL R0, R13, R7, !P5 ;  /* 0x000000070d007207 */ /* 0x002fc60006800000 */
[----:B------:R-:W-:Y:S04]  /*e020*/  STL [R1+0x148], R2 ;  /* 0x0001480201007387 */ /* 0x000fe80000100800 */
[----:B------:R0:W-:Y:S04]  /*e030*/  STL [R1+0x154], R0 ;  /* 0x0001540001007387 */ /* 0x0001e80000100800 */
[----:B0-----:R-:W2:Y:S01]  /*e040*/  LDL.LU R0, [R1+0x188] ;  /* 0x0001880001007983 */ /* 0x001ea20000300800 */
[C---:B------:R-:W-:Y:S02]  /*e050*/  SEL R6, R13.reuse, R6, !P5 ;  /* 0x000000060d067207 */ /* 0x040fe40006800000 */
[----:B------:R-:W-:-:S03]  /*e060*/  SEL R2, R13, R5, !P5 ;  /* 0x000000050d027207 */ /* 0x000fc60006800000 */
[----:B------:R-:W-:Y:S01]  /*e070*/  STL [R1+0x160], R6 ;  /* 0x0001600601007387 */ /* 0x000fe20000100800 */
[----:B------:R-:W-:-:S03]  /*e080*/  SEL R4, R13, R4, !P5 ;  /* 0x000000040d047207 */ /* 0x000fc60006800000 */
[----:B--2---:R0:W-:Y:S04]  /*e090*/  STL [R1+0xe24], R0 ;  /* 0x000e240001007387 */ /* 0x0041e80000100800 */
[----:B------:R1:W-:Y:S04]  /*e0a0*/  STL [R1+0x164], R2 ;  /* 0x0001640201007387 */ /* 0x0003e80000100800 */
[----:B0-----:R-:W2:Y:S04]  /*e0b0*/  LDL.LU R0, [R1+0x184] ;  /* 0x0001840001007983 */ /* 0x001ea80000300800 */
[----:B------:R-:W4:Y:S04]  /*e0c0*/  LDL.LU R26, [R1+0x18c] ;  /* 0x00018c00011a7983 */ /* 0x000f280000300800 */
[----:B------:R-:W5:Y:S04]  /*e0d0*/  LDL.LU R15, [R1+0x190] ;  /* 0x00019000010f7983 */ /* 0x000f680000300800 */
[----:B------:R-:W4:Y:S04]  /*e0e0*/  LDL.LU R16, [R1+0x194] ;  /* 0x0001940001107983 */ /* 0x000f280000300800 */
[----:B------:R-:W4:Y:S04]  /*e0f0*/  LDL.LU R17, [R1+0x198] ;  /* 0x0001980001117983 */ /* 0x000f280000300800 */
[----:B-1----:R-:W5:Y:S04]  /*e100*/  LDL.LU R2, [R1+0x1a0] ;  /* 0x0001a00001027983 */ /* 0x002f680000300800 */
[----:B------:R-:W5:Y:S04]  /*e110*/  LDL.LU R12, [R1+0x1a4] ;  /* 0x0001a400010c7983 */ /* 0x000f680000300800 */
[----:B------:R-:W5:Y:S04]  /*e120*/  LDL.LU R29, [R1+0x1a8] ;  /* 0x0001a800011d7983 */ /* 0x000f680000300800 */
[----:B------:R-:W5:Y:S04]  /*e130*/  LDL.LU R5, [R1+0x1ac] ;  /* 0x0001ac0001057983 */ /* 0x000f680000300800 */
[----:B------:R-:W5:Y:S04]  /*e140*/  LDL.LU R28, [R1+0x1b0] ;  /* 0x0001b000011c7983 */ /* 0x000f680000300800 */
[----:B------:R-:W5:Y:S04]  /*e150*/  LDL.LU R27, [R1+0x1b4] ;  /* 0x0001b400011b7983 */ /* 0x000f680000300800 */
[----:B------:R0:W-:Y:S04]  /*e160*/  STL [R1+0x168], R4 ;  /* 0x0001680401007387 */ /* 0x0001e80000100800 */
[----:B------:R-:W5:Y:S01]  /*e170*/  LDL.LU R25, [R1+0x1b8] ;  /* 0x0001b80001197983 */ /* 0x000f620000300800 */
[----:B---3--:R-:W-:-:S03]  /*e180*/  SEL R3, R13, R3, !P5 ;  /* 0x000000030d037207 */ /* 0x008fc60006800000 */
[----:B------:R-:W3:Y:S04]  /*e190*/  LDL.LU R24, [R1+0x1bc] ;  /* 0x0001bc0001187983 */ /* 0x000ee80000300800 */
[----:B------:R-:W3:Y:S04]  /*e1a0*/  LDL.LU R23, [R1+0x1c0] ;  /* 0x0001c00001177983 */ /* 0x000ee80000300800 */
[----:B------:R-:W3:Y:S04]  /*e1b0*/  LDL.LU R20, [R1+0x1c4] ;  /* 0x0001c40001147983 */ /* 0x000ee80000300800 */
[----:B------:R-:W3:Y:S04]  /*e1c0*/  LDL.LU R18, [R1+0x1c8] ;  /* 0x0001c80001127983 */ /* 0x000ee80000300800 */
[----:B------:R-:W3:Y:S04]  /*e1d0*/  LDL.LU R19, [R1+0x1cc] ;  /* 0x0001cc0001137983 */ /* 0x000ee80000300800 */
[----:B0-----:R-:W3:Y:S04]  /*e1e0*/  LDL.LU R4, [R1+0x1d0] ;  /* 0x0001d00001047983 */ /* 0x001ee80000300800 */
[----:B------:R-:W3:Y:S04]  /*e1f0*/  LDL.LU R21, [R1+0x1d4] ;  /* 0x0001d40001157983 */ /* 0x000ee80000300800 */
[----:B------:R-:W3:Y:S04]  /*e200*/  LDL.LU R22, [R1+0x1d8] ;  /* 0x0001d80001167983 */ /* 0x000ee80000300800 */
[----:B------:R0:W-:Y:S04]  /*e210*/  STL [R1+0x170], R3 ;  /* 0x0001700301007387 */ /* 0x0001e80000100800 */
[----:B------:R-:W3:Y:S04]  /*e220*/  LDL.LU R14, [R1+0x1dc] ;  /* 0x0001dc00010e7983 */ /* 0x000ee80000300800 */
[----:B------:R-:W3:Y:S04]  /*e230*/  LDL.LU R11, [R1+0x1f0] ;  /* 0x0001f000010b7983 */ /* 0x000ee80000300800 */
[----:B------:R-:W3:Y:S04]  /*e240*/  LDL.LU R10, [R1+0x1f4] ;  /* 0x0001f400010a7983 */ /* 0x000ee80000300800 */
[----:B------:R-:W3:Y:S04]  /*e250*/  LDL.LU R9, [R1+0x1f8] ;  /* 0x0001f80001097983 */ /* 0x000ee80000300800 */
[----:B------:R-:W3:Y:S04]  /*e260*/  LDL.LU R8, [R1+0x1fc] ;  /* 0x0001fc0001087983 */ /* 0x000ee80000300800 */
[----:B------:R-:W3:Y:S04]  /*e270*/  LDL.LU R7, [R1+0x200] ;  /* 0x0002000001077983 */ /* 0x000ee80000300800 */
[----:B------:R-:W3:Y:S04]  /*e280*/  LDL.LU R6, [R1+0x204] ;  /* 0x0002040001067983 */ /* 0x000ee80000300800 */
[----:B0-----:R-:W3:Y:S01]  /*e290*/  LDL.LU R3, [R1+0x208] ;  /* 0x0002080001037983 */ /* 0x001ee20000300800 */
[----:B--2---:R-:W-:-:S05]  /*e2a0*/  SEL R0, R13, R0, !P5 ;  /* 0x000000000d007207 */ /* 0x004fca0006800000 */
[----:B------:R0:W-:Y:S04]  /*e2b0*/  STL [R1+0x184], R0 ;  /* 0x0001840001007387 */ /* 0x0001e80000100800 */
[----:B0-----:R-:W2:Y:S01]  /*e2c0*/  LDL.LU R0, [R1+0xe24] ;  /* 0x000e240001007983 */ /* 0x001ea20000300800 */
[C---:B----4-:R-:W-:Y:S02]  /*e2d0*/  SEL R26, R13.reuse, R26, !P5 ;  /* 0x0000001a0d1a7207 */ /* 0x050fe40006800000 */
[C---:B------:R-:W-:Y:S02]  /*e2e0*/  SEL R16, R13.reuse, R16, !P5 ;  /* 0x000000100d107207 */ /* 0x040fe40006800000 */
[C---:B-----5:R-:W-:Y:S02]  /*e2f0*/  SEL R12, R13.reuse, R12, !P5 ;  /* 0x0000000c0d0c7207 */ /* 0x060fe40006800000 */
[----:B---3--:R-:W-:-:S02]  /*e300*/  SEL R9, R13, R9, !P5 ;  /* 0x000000090d097207 */ /* 0x008fc40006800000 */
[----:B--2---:R-:W-:-:S05]  /*e310*/  SEL R0, R13, R0, !P5 ;  /* 0x000000000d007207 */ /* 0x004fca0006800000 */
[----:B------:R0:W-:Y:S04]  /*e320*/  STL [R1+0x188], R0 ;  /* 0x0001880001007387 */ /* 0x0001e80000100800 */
[----:B------:R-:W-:Y:S01]  /*e330*/  STL [R1+0x18c], R26 ;  /* 0x00018c1a01007387 */ /* 0x000fe20000100800 */
[C---:B0-----:R-:W-:Y:S02]  /*e340*/  SEL R0, R13.reuse, R15, !P5 ;  /* 0x0000000f0d007207 */ /* 0x041fe40006800000 */
[----:B------:R-:W-:-:S03]  /*e350*/  SEL R15, R13, R17, !P5 ;  /* 0x000000110d0f7207 */ /* 0x000fc60006800000 */
[----:B------:R0:W-:Y:S04]  /*e360*/  STL [R1+0x190], R0 ;  /* 0x0001900001007387 */ /* 0x0001e80000100800 */
[----:B------:R-:W-:Y:S01]  /*e370*/  STL [R1+0x194], R16 ;  /* 0x0001941001007387 */ /* 0x000fe20000100800 */
[----:B0-----:R-:W-:-:S03]  /*e380*/  SEL R0, R13, R2, !P5 ;  /* 0x000000020d007207 */ /* 0x001fc60006800000 */
[----:B------:R-:W-:Y:S01]  /*e390*/  STL [R1+0x198], R15 ;  /* 0x0001980f01007387 */ /* 0x000fe20000100800 */
[----:B------:R-:W-:-:S03]  /*e3a0*/  SEL R2, R13, R29, !P5 ;  /* 0x0000001d0d027207 */ /* 0x000fc60006800000 */
[----:B------:R0:W-:Y:S04]  /*e3b0*/  STL [R1+0x1a0], R0 ;  /* 0x0001a00001007387 */ /* 0x0001e80000100800 */
[----:B------:R1:W-:Y:S01]  /*e3c0*/  STL [R1+0x1a4], R12 ;  /* 0x0001a40c01007387 */ /* 0x0003e20000100800 */
[----:B0-----:R-:W-:-:S03]  /*e3d0*/  SEL R0, R13, R5, !P5 ;  /* 0x000000050d007207 */ /* 0x001fc60006800000 */
[----:B------:R-:W2:Y:S01]  /*e3e0*/  LDL.LU R5, [R1+0x20c] ;  /* 0x00020c0001057983 */ /* 0x000ea20000300800 */
[----:B-1----:R-:W-:-:S03]  /*e3f0*/  SEL R12, R13, R28, !P5 ;  /* 0x0000001c0d0c7207 */ /* 0x002fc60006800000 */
[----:B------:R0:W-:Y:S04]  /*e400*/  STL [R1+0x1a8], R2 ;  /* 0x0001a80201007387 */ /* 0x0001e80000100800 */
[----:B------:R1:W-:Y:S01]  /*e410*/  STL [R1+0x1ac], R0 ;  /* 0x0001ac0001007387 */ /* 0x0003e20000100800 */
[----:B0-----:R-:W-:-:S03]  /*e420*/  SEL R2, R13, R27, !P5 ;  /* 0x0000001b0d027207 */ /* 0x001fc60006800000 */
[----:B------:R0:W-:Y:S01]  /*e430*/  STL [R1+0x1b0], R12 ;  /* 0x0001b00c01007387 */ /* 0x0001e20000100800 */
[----:B-1----:R-:W-:-:S03]  /*e440*/  SEL R0, R13, R25, !P5 ;  /* 0x000000190d007207 */ /* 0x002fc60006800000 */
[----:B------:R1:W-:Y:S04]  /*e450*/  STL [R1+0x1b4], R2 ;  /* 0x0001b40201007387 */ /* 0x0003e80000100800 */
[----:B------:R3:W-:Y:S01]  /*e460*/  STL [R1+0x1b8], R0 ;  /* 0x0001b80001007387 */ /* 0x0007e20000100800 */
[C---:B0-----:R-:W-:Y:S02]  /*e470*/  SEL R12, R13.reuse, R24, !P5 ;  /* 0x000000180d0c7207 */ /* 0x041fe40006800000 */
[----:B-1----:R-:W-:-:S03]  /*e480*/  SEL R2, R13, R23, !P5 ;  /* 0x000000170d027207 */ /* 0x002fc60006800000 */
[----:B------:R0:W-:Y:S01]  /*e490*/  STL [R1+0x1bc], R12 ;  /* 0x0001bc0c01007387 */ /* 0x0001e20000100800 */
[----:B---3--:R-:W-:-:S03]  /*e4a0*/  SEL R0, R13, R20, !P5 ;  /* 0x000000140d007207 */ /* 0x008fc60006800000 */
[----:B------:R1:W-:Y:S04]  /*e4b0*/  STL [R1+0x1c0], R2 ;  /* 0x0001c00201007387 */ /* 0x0003e80000100800 */
[----:B------:R3:W-:Y:S01]  /*e4c0*/  STL [R1+0x1c4], R0 ;  /* 0x0001c40001007387 */ /* 0x0007e20000100800 */
[C---:B0-----:R-:W-:Y:S02]  /*e4d0*/  SEL R12, R13.reuse, R18, !P5 ;  /* 0x000000120d0c7207 */ /* 0x041fe40006800000 */
[----:B-1----:R-:W-:-:S03]  /*e4e0*/  SEL R2, R13, R19, !P5 ;  /* 0x000000130d027207 */ /* 0x002fc60006800000 */
[----:B------:R0:W-:Y:S01]  /*e4f0*/  STL [R1+0x1c8], R12 ;  /* 0x0001c80c01007387 */ /* 0x0001e20000100800 */
[----:B---3--:R-:W-:-:S03]  /*e500*/  SEL R0, R13, R4, !P5 ;  /* 0x000000040d007207 */ /* 0x008fc60006800000 */
[----:B------:R-:W3:Y:S04]  /*e510*/  LDL.LU R4, [R1+0x214] ;  /* 0x0002140001047983 */ /* 0x000ee80000300800 */
[----:B------:R1:W-:Y:S04]  /*e520*/  STL [R1+0x1cc], R2 ;  /* 0x0001cc0201007387 */ /* 0x0003e80000100800 */
[----:B------:R4:W-:Y:S01]  /*e530*/  STL [R1+0x1d0], R0 ;  /* 0x0001d00001007387 */ /* 0x0009e20000100800 */
[C---:B0-----:R-:W-:Y:S02]  /*e540*/  SEL R12, R13.reuse, R14, !P5 ;  /* 0x0000000e0d0c7207 */ /* 0x041fe40006800000 */
[----:B-1----:R-:W-:-:S02]  /*e550*/  SEL R2, R13, R21, !P5 ;  /* 0x000000150d027207 */ /* 0x002fc40006800000 */
[----:B----4-:R-:W-:-:S03]  /*e560*/  SEL R0, R13, R22, !P5 ;  /* 0x000000160d007207 */ /* 0x010fc60006800000 */
[----:B------:R0:W-:Y:S04]  /*e570*/  STL [R1+0x1d4], R2 ;  /* 0x0001d40201007387 */ /* 0x0001e80000100800 */
[----:B------:R1:W-:Y:S01]  /*e580*/  STL [R1+0x1d8], R0 ;  /* 0x0001d80001007387 */ /* 0x0003e20000100800 */
[----:B0-----:R-:W-:-:S03]  /*e590*/  SEL R2, R13, R11, !P5 ;  /* 0x0000000b0d027207 */ /* 0x001fc60006800000 */
[----:B------:R-:W-:Y:S01]  /*e5a0*/  STL [R1+0x1dc], R12 ;  /* 0x0001dc0c01007387 */ /* 0x000fe20000100800 */
[----:B-1----:R-:W-:-:S03]  /*e5b0*/  SEL R0, R13, R10, !P5 ;  /* 0x0000000a0d007207 */ /* 0x002fc60006800000 */
[----:B------:R0:W-:Y:S04]  /*e5c0*/  STL [R1+0x1f0], R2 ;  /* 0x0001f00201007387 */ /* 0x0001e80000100800 */
[----:B------:R1:W-:Y:S01]  /*e5d0*/  STL [R1+0x1f4], R0 ;  /* 0x0001f40001007387 */ /* 0x0003e20000100800 */
[----:B0-----:R-:W-:-:S03]  /*e5e0*/  SEL R2, R13, R8, !P5 ;  /* 0x000000080d027207 */ /* 0x001fc60006800000 */
[----:B------:R-:W-:Y:S01]  /*e5f0*/  STL [R1+0x1f8], R9 ;  /* 0x0001f80901007387 */ /* 0x000fe20000100800 */
[----:B-1----:R-:W-:-:S03]  /*e600*/  SEL R0, R13, R7, !P5 ;  /* 0x000000070d007207 */ /* 0x002fc60006800000 */
[----:B------:R-:W-:Y:S04]  /*e610*/  STL [R1+0x1fc], R2 ;  /* 0x0001fc0201007387 */ /* 0x000fe80000100800 */
[----:B------:R0:W-:Y:S04]  /*e620*/  STL [R1+0x200], R0 ;  /* 0x0002000001007387 */ /* 0x0001e80000100800 */
[----:B0-----:R-:W4:Y:S01]  /*e630*/  LDL.LU R0, [R1+0x21c] ;  /* 0x00021c0001007983 */ /* 0x001f220000300800 */
[C---:B------:R-:W-:Y:S02]  /*e640*/  SEL R6, R13.reuse, R6, !P5 ;  /* 0x000000060d067207 */ /* 0x040fe40006800000 */
[----:B------:R-:W-:-:S03]  /*e650*/  SEL R2, R13, R3, !P5 ;  /* 0x000000030d027207 */ /* 0x000fc60006800000 */
[----:B------:R-:W-:Y:S04]  /*e660*/  STL [R1+0x204], R6 ;  /* 0x0002040601007387 */ /* 0x000fe80000100800 */
[----:B----4-:R0:W-:Y:S04]  /*e670*/  STL [R1+0xe20], R0 ;  /* 0x000e200001007387 */ /* 0x0101e80000100800 */
[----:B------:R1:W-:Y:S04]  /*e680*/  STL [R1+0x208], R2 ;  /* 0x0002080201007387 */ /* 0x0003e80000100800 */
[----:B0-----:R-:W4:Y:S04]  /*e690*/  LDL.LU R0, [R1+0x218] ;  /* 0x0002180001007983 */ /* 0x001f280000300800 */
[----:B------:R-:W5:Y:S01]  /*e6a0*/  LDL.LU R26, [R1+0x220] ;  /* 0x00022000011a7983 */ /* 0x000f620000300800 */
[----:B--2---:R-:W-:-:S03]  /*e6b0*/  SEL R5, R13, R5, !P5 ;  /* 0x000000050d057207 */ /* 0x004fc60006800000 */
[----:B------:R-:W2:Y:S04]  /*e6c0*/  LDL.LU R15, [R1+0x224] ;  /* 0x00022400010f7983 */ /* 0x000ea80000300800 */
[----:B------:R-:W2:Y:S04]  /*e6d0*/  LDL.LU R16, [R1+0x228] ;  /* 0x0002280001107983 */ /* 0x000ea80000300800 */
[----:B------:R-:W2:Y:S04]  /*e6e0*/  LDL.LU R17, [R1+0x230] ;  /* 0x0002300001117983 */ /* 0x000ea80000300800 */
[----:B-1----:R-:W5:Y:S04]  /*e6f0*/  LDL.LU R2, [R1+0x234] ;  /* 0x0002340001027983 */ /* 0x002f680000300800 */
        /* <DEDUP_REMOVED lines=21> */
[----:B------:R-:W5:Y:S04]  /*e850*/  LDL.LU R8, [R1+0x28c] ;  /* 0x00028c0001087983 */ /* 0x000f680000300800 */
[----:B------:R-:W5:Y:S04]  /*e860*/  LDL.LU R7, [R1+0x290] ;  /* 0x0002900001077983 */ /* 0x000f680000300800 */
[----:B------:R-:W5:Y:S04]  /*e870*/  LDL.LU R6, [R1+0x298] ;  /* 0x0002980001067983 */ /* 0x000f680000300800 */
[----:B0-----:R-:W5:Y:S01]  /*e880*/  LDL.LU R4, [R1+0x2d8] ;  /* 0x0002d80001047983 */ /* 0x001f620000300800 */
[----:B----4-:R-:W-:-:S05]  /*e890*/  SEL R0, R13, R0, !P5 ;  /* 0x000000000d007207 */ /* 0x010fca0006800000 */
[----:B------:R0:W-:Y:S04]  /*e8a0*/  STL [R1+0x218], R0 ;  /* 0x0002180001007387 */ /* 0x0001e80000100800 */
[----:B0-----:R-:W4:Y:S01]  /*e8b0*/  LDL.LU R0, [R1+0xe20] ;  /* 0x000e200001007983 */ /* 0x001f220000300800 */
[C---:B--2---:R-:W-:Y:S02]  /*e8c0*/  SEL R15, R13.reuse, R15, !P5 ;  /* 0x0000000f0d0f7207 */ /* 0x044fe40006800000 */
[C---:B------:R-:W-:Y:S02]  /*e8d0*/  SEL R16, R13.reuse, R16, !P5 ;  /* 0x000000100d107207 */ /* 0x040fe40006800000 */
[C---:B---3--:R-:W-:Y:S02]  /*e8e0*/  SEL R9, R13.reuse, R9, !P5 ;  /* 0x000000090d097207 */ /* 0x048fe40006800000 */
[----:B----4-:R-:W-:-:S05]  /*e8f0*/  SEL R0, R13, R0, !P5 ;  /* 0x000000000d007207 */ /* 0x010fca0006800000 */
[----:B------:R5:W-:Y:S02]  /*e900*/  STL [R1+0x21c], R0 ;  /* 0x00021c0001007387 */ /* 0x000be40000100800 */
[----:B-----5:R-:W-:-:S05]  /*e910*/  SEL R0, R13, R26, !P5 ;  /* 0x0000001a0d007207 */ /* 0x020fca0006800000 */
[----:B------:R0:W-:Y:S04]  /*e920*/  STL [R1+0x220], R0 ;  /* 0x0002200001007387 */ /* 0x0001e80000100800 */
[----:B------:R1:W-:Y:S01]  /*e930*/  STL [R1+0x224], R15 ;  /* 0x0002240f01007387 */ /* 0x0003e20000100800 */
[----:B0-----:R-:W-:-:S03]  /*e940*/  SEL R0, R13, R17, !P5 ;  /* 0x000000110d007207 */ /* 0x001fc60006800000 */
[----:B------:R-:W-:Y:S01]  /*e950*/  STL [R1+0x228], R16 ;  /* 0x0002281001007387 */ /* 0x000fe20000100800 */
[----:B-1----:R-:W-:-:S03]  /*e960*/  SEL R15, R13, R2, !P5 ;  /* 0x000000020d0f7207 */ /* 0x002fc60006800000 */
[----:B------:R0:W-:Y:S01]  /*e970*/  STL [R1+0x230], R0 ;  /* 0x0002300001007387 */ /* 0x0001e20000100800 */
[C---:B------:R-:W-:Y:S02]  /*e980*/  SEL R2, R13.reuse, R12, !P5 ;  /* 0x0000000c0d027207 */ /* 0x040fe40006800000 */
[C---:B------:R-:W-:Y:S01]  /*e990*/  SEL R12, R13.reuse, R29, !P5 ;  /* 0x0000001d0d0c7207 */ /* 0x040fe20006800000 */
[----:B------:R-:W-:Y:S01]  /*e9a0*/  STL [R1+0x234], R15 ;  /* 0x0002340f01007387 */ /* 0x000fe20000100800 */
[----:B0-----:R-:W-:-:S03]  /*e9b0*/  SEL R0, R13, R3, !P5 ;  /* 0x000000030d007207 */ /* 0x001fc60006800000 */
[----:B------:R-:W2:Y:S04]  /*e9c0*/  LDL.LU R3, [R1+0x2dc] ;  /* 0x0002dc0001037983 */ /* 0x000ea80000300800 */
        /* <DEDUP_REMOVED lines=18> */
[----:B------:R1:W-:Y:S01]  /*eaf0*/  STL [R1+0x260], R2 ;  /* 0x0002600201007387 */ /* 0x0003e20000100800 */
[----:B0-----:R-:W-:-:S03]  /*eb00*/  SEL R12, R13, R19, !P5 ;  /* 0x000000130d0c7207 */ /* 0x001fc60006800000 */
[----:B------:R0:W-:Y:S01]  /*eb10*/  STL [R1+0x264], R0 ;  /* 0x0002640001007387 */ /* 0x0001e20000100800 */
[----:B-1----:R-:W-:-:S03]  /*eb20*/  SEL R2, R13, R21, !P5 ;  /* 0x000000150d027207 */ /* 0x002fc60006800000 */
[----:B------:R1:W-:Y:S01]  /*eb30*/  STL [R1+0x268], R12 ;  /* 0x0002680c01007387 */ /* 0x0003e20000100800 */
[----:B0-----:R-:W-:-:S03]  /*eb40*/  SEL R0, R13, R22, !P5 ;  /* 0x000000160d007207 */ /* 0x001fc60006800000 */
[----:B------:R0:W-:Y:S04]  /*eb50*/  STL [R1+0x270], R2 ;  /* 0x0002700201007387 */ /* 0x0001e80000100800 */
[----:B------:R4:W-:Y:S01]  /*eb60*/  STL [R1+0x274], R0 ;  /* 0x0002740001007387 */ /* 0x0009e20000100800 */
[C---:B-1----:R-:W-:Y:S02]  /*eb70*/  SEL R12, R13.reuse, R14, !P5 ;  /* 0x0000000e0d0c7207 */ /* 0x042fe40006800000 */
[----:B0-----:R-:W-:-:S03]  /*eb80*/  SEL R2, R13, R11, !P5 ;  /* 0x0000000b0d027207 */ /* 0x001fc60006800000 */
[----:B------:R-:W-:Y:S01]  /*eb90*/  STL [R1+0x278], R12 ;  /* 0x0002780c01007387 */ /* 0x000fe20000100800 */
[----:B----4-:R-:W-:-:S03]  /*eba0*/  SEL R0, R13, R10, !P5 ;  /* 0x0000000a0d007207 */ /* 0x010fc60006800000 */
        /* <DEDUP_REMOVED lines=13> */
[----:B0-----:R-:W4:Y:S01]  /*ec80*/  LDL.LU R0, [R1+0x2e4] ;  /* 0x0002e40001007983 */ /* 0x001f220000300800 */
[----:B--2---:R-:W-:-:S03]  /*ec90*/  SEL R3, R13, R3, !P5 ;  /* 0x000000030d037207 */ /* 0x004fc60006800000 */
[----:B------:R-:W2:Y:S04]  /*eca0*/  LDL.LU R26, [R1+0x2f0] ;  /* 0x0002f000011a7983 */ /* 0x000ea80000300800 */
[----:B------:R-:W5:Y:S04]  /*ecb0*/  LDL.LU R15, [R1+0x2f8] ;  /* 0x0002f800010f7983 */ /* 0x000f680000300800 */
[----:B------:R-:W2:Y:S04]  /*ecc0*/  LDL.LU R16, [R1+0x2f4] ;  /* 0x0002f40001107983 */ /* 0x000ea80000300800 */
[----:B------:R-:W2:Y:S04]  /*ecd0*/  LDL.LU R17, [R1+0x364] ;  /* 0x0003640001117983 */ /* 0x000ea80000300800 */
[----:B-1----:R-:W2:Y:S04]  /*ece0*/  LDL.LU R2, [R1+0x360] ;  /* 0x0003600001027983 */ /* 0x002ea80000300800 */
        /* <DEDUP_REMOVED lines=25> */
[----:B----4-:R-:W-:-:S05]  /*ee80*/  SEL R0, R13, R0, !P5 ;  /* 0x000000000d007207 */ /* 0x010fca0006800000 */
[----:B------:R0:W-:Y:S04]  /*ee90*/  STL [R1+0x2e4], R0 ;  /* 0x0002e40001007387 */ /* 0x0001e80000100800 */
[----:B0-----:R-:W4:Y:S01]  /*eea0*/  LDL.LU R0, [R1+0xe1c] ;  /* 0x000e1c0001007983 */ /* 0x001f220000300800 */
[C---:B--2---:R-:W-:Y:S02]  /*eeb0*/  SEL R2, R13.reuse, R2, !P5 ;  /* 0x000000020d027207 */ /* 0x044fe40006800000 */
[C---:B-----5:R-:W-:Y:S02]  /*eec0*/  SEL R12, R13.reuse, R12, !P5 ;  /* 0x0000000c0d0c7207 */ /* 0x060fe40006800000 */
[C---:B---3--:R-:W-:Y:S02]  /*eed0*/  SEL R9, R13.reuse, R9, !P5 ;  /* 0x000000090d097207 */ /* 0x048fe40006800000 */
[----:B----4-:R-:W-:-:S05]  /*eee0*/  SEL R0, R13, R0, !P5 ;  /* 0x000000000d007207 */ /* 0x010fca0006800000 */
[----:B------:R0:W-:Y:S02]  /*eef0*/  STL [R1+0x2ec], R0 ;  /* 0x0002ec0001007387 */ /* 0x0001e40000100800 */
[C---:B0-----:R-:W-:Y:S02]  /*ef00*/  SEL R0, R13.reuse, R26, !P5 ;  /* 0x0000001a0d007207 */ /* 0x041fe40006800000 */
[----:B------:R-:W-:-:S03]  /*ef10*/  SEL R26, R13, R15, !P5 ;  /* 0x0000000f0d1a7207 */ /* 0x000fc60006800000 */
[----:B------:R0:W-:Y:S01]  /*ef20*/  STL [R1+0x2f0], R0 ;  /* 0x0002f00001007387 */ /* 0x0001e20000100800 */
[----:B------:R-:W-:-:S03]  /*ef30*/  SEL R15, R13, R17, !P5 ;  /* 0x000000110d0f7207 */ /* 0x000fc60006800000 */
[----:B------:R-:W-:Y:S01]  /*ef40*/  STL [R1+0x2f8], R26 ;  /* 0x0002f81a01007387 */ /* 0x000fe20000100800 */
[----:B0-----:R-:W-:-:S05]  /*ef50*/  SEL R0, R13, R16, !P5 ;  /* 0x000000100d007207 */ /* 0x001fca0006800000 */
[----:B------:R0:W-:Y:S04]  /*ef60*/  STL [R1+0x2f4], R0 ;  /* 0x0002f40001007387 */ /* 0x0001e80000100800 */
[----:B------:R-:W-:Y:S01]  /*ef70*/  STL [R1+0x364], R15 ;  /* 0x0003640f01007387 */ /* 0x000fe20000100800 */
[----:B0-----:R-:W-:-:S03]  /*ef80*/  SEL R0, R13, R4, !P5 ;  /* 0x000000040d007207 */ /* 0x001fc60006800000 */
[----:B------:R-:W2:Y:S04]  /*ef90*/  LDL.LU R4, [R1+0x36c] ;  /* 0x00036c0001047983 */ /* 0x000ea80000300800 */
[----:B------:R0:W-:Y:S04]  /*efa0*/  STL [R1+0x360], R2 ;  /* 0x0003600201007387 */ /* 0x0001e80000100800 */
[----:B------:R1:W-:Y:S04]  /*efb0*/  STL [R1+0x35c], R0 ;  /* 0x00035c0001007387 */ /* 0x0003e80000100800 */
[----:B------:R3:W-:Y:S01]  /*efc0*/  STL [R1+0x37c], R12 ;  /* 0x00037c0c01007387 */ /* 0x0007e20000100800 */
[----:B0-----:R-:W-:-:S02]  /*efd0*/  SEL R2, R13, R28, !P5 ;  /* 0x0000001c0d027207 */ /* 0x001fc40006800000 */
[C---:B-1----:R-:W-:Y:S02]  /*efe0*/  SEL R0, R13.reuse, R29, !P5 ;  /* 0x0000001d0d007207 */ /* 0x042fe40006800000 */
[----:B---3--:R-:W-:-:S03]  /*eff0*/  SEL R12, R13, R27, !P5 ;  /* 0x0000001b0d0c7207 */ /* 0x008fc60006800000 */
[----:B------:R0:W-:Y:S04]  /*f000*/  STL [R1+0x378], R0 ;  /* 0x0003780001007387 */ /* 0x0001e80000100800 */
[----:B------:R1:W-:Y:S01]  /*f010*/  STL [R1+0x39c], R2 ;  /* 0x00039c0201007387 */ /* 0x0003e20000100800 */
[----:B0-----:R-:W-:-:S03]  /*f020*/  SEL R0, R13, R25, !P5 ;  /* 0x000000190d007207 */ /* 0x001fc60006800000 */
[----:B------:R0:W-:Y:S01]  /*f030*/  STL [R1+0x398], R12 ;  /* 0x0003980c01007387 */ /* 0x0001e20000100800 */
[----:B-1----:R-:W-:-:S03]  /*f040*/  SEL R2, R13, R24, !P5 ;  /* 0x000000180d027207 */ /* 0x002fc60006800000 */
[----:B------:R1:W-:Y:S01]  /*f050*/  STL [R1+0x394], R0 ;  /* 0x0003940001007387 */ /* 0x0003e20000100800 */
[----:B0-----:R-:W-:-:S03]  /*f060*/  SEL R12, R13, R23, !P5 ;  /* 0x000000170d0c7207 */ /* 0x001fc60006800000 */
[----:B------:R0:W-:Y:S01]  /*f070*/  STL [R1+0x390], R2 ;  /* 0x0003900201007387 */ /* 0x0001e20000100800 */
[----:B-1----:R-:W-:-:S03]  /*f080*/  SEL R0, R13, R20, !P5 ;  /* 0x000000140d007207 */ /* 0x002fc60006800000 */
[----:B------:R1:W-:Y:S01]  /*f090*/  STL [R1+0x38c], R12 ;  /* 0x00038c0c01007387 */ /* 0x0003e20000100800 */
[----:B0-----:R-:W-:-:S03]  /*f0a0*/  SEL R2, R13, R3, !P5 ;  /* 0x000000030d027207 */ /* 0x001fc60006800000 */
[----:B------:R-:W3:Y:S04]  /*f0b0*/  LDL.LU R3, [R1+0x368] ;  /* 0x0003680001037983 */ /* 0x000ee80000300800 */
[----:B------:R0:W-:Y:S01]  /*f0c0*/  STL [R1+0x388], R0 ;  /* 0x0003880001007387 */ /* 0x0001e20000100800 */
[----:B-1----:R-:W-:-:S03]  /*f0d0*/  SEL R12, R13, R19, !P5 ;  /* 0x000000130d0c7207 */ /* 0x002fc60006800000 */
[----:B------:R1:W-:Y:S01]  /*f0e0*/  STL [R1+0x384], R2 ;  /* 0x0003840201007387 */ /* 0x0003e20000100800 */
[C---:B0-----:R-:W-:Y:S02]  /*f0f0*/  SEL R0, R13.reuse, R18, !P5 ;  /* 0x000000120d007207 */ /* 0x041fe40006800000 */
[----:B-1----:R-:W-:-:S03]  /*f100*/  SEL R2, R13, R21, !P5 ;  /* 0x000000150d027207 */ /* 0x002fc60006800000 */
[----:B------:R0:W-:Y:S04]  /*f110*/  STL [R1+0x3bc], R0 ;  /* 0x0003bc0001007387 */ /* 0x0001e80000100800 */
[----:B------:R1:W-:Y:S01]  /*f120*/  STL [R1+0x3b8], R12 ;  /* 0x0003b80c01007387 */ /* 0x0003e20000100800 */
[----:B0-----:R-:W-:-:S03]  /*f130*/  SEL R0, R13, R22, !P5 ;  /* 0x000000160d007207 */ /* 0x001fc60006800000 */
[----:B------:R0:W-:Y:S01]  /*f140*/  STL [R1+0x3b4], R2 ;  /* 0x0003b40201007387 */ /* 0x0001e20000100800 */
[----:B-1----:R-:W-:-:S03]  /*f150*/  SEL R12, R13, R14, !P5 ;  /* 0x0000000e0d0c7207 */ /* 0x002fc60006800000 */
        /* <DEDUP_REMOVED lines=23> */
[----:B------:R-:W5:Y:S04]  /*f2d0*/  LDL.LU R6, [R1+0x340] ;  /* 0x0003400001067983 */ /* 0x000f680000300800 */
[----:B-1----:R-:W5:Y:S04]  /*f2e0*/  LDL.LU R2, [R1+0x33c] ;  /* 0x00033c0001027983 */ /* 0x002f680000300800 */
        /* <DEDUP_REMOVED lines=22> */
[----:B0-----:R-:W5:Y:S04]  /*f450*/  LDL.LU R4, [R1+0x2cc] ;  /* 0x0002cc0001047983 */ /* 0x001f680000300800 */
[----:B-1----:R-:W5:Y:S01]  /*f460*/  LDL.LU R3, [R1+0x2c8] ;  /* 0x0002c80001037983 */ /* 0x002f620000300800 */
[----:B----4-:R-:W-:-:S05]  /*f470*/  SEL R0, R13, R0, !P5 ;  /* 0x000000000d007207 */ /* 0x010fca0006800000 */
[----:B------:R0:W-:Y:S04]  /*f480*/  STL [R1+0x3d8], R0 ;  /* 0x0003d80001007387 */ /* 0x0001e80000100800 */
[----:B0-----:R-:W4:Y:S01]  /*f490*/  LDL.LU R0, [R1+0xe18] ;  /* 0x000e180001007983 */ /* 0x001f220000300800 */
[C---:B--2---:R-:W-:Y:S02]  /*f4a0*/  SEL R26, R13.reuse, R26, !P5 ;  /* 0x0000001a0d1a7207 */ /* 0x044fe40006800000 */
[C---:B------:R-:W-:Y:S02]  /*f4b0*/  SEL R16, R13.reuse, R16, !P5 ;  /* 0x000000100d107207 */ /* 0x040fe40006800000 */
[C---:B---3--:R-:W-:Y:S02]  /*f4c0*/  SEL R10, R13.reuse, R10, !P5 ;  /* 0x0000000a0d0a7207 */ /* 0x048fe40006800000 */
[----:B-----5:R-:W-:-:S02]  /*f4d0*/  SEL R5, R13, R5, !P5 ;  /* 0x000000050d057207 */ /* 0x020fc40006800000 */
[----:B----4-:R-:W-:-:S05]  /*f4e0*/  SEL R0, R13, R0, !P5 ;  /* 0x000000000d007207 */ /* 0x010fca0006800000 */
[----:B------:R0:W-:Y:S04]  /*f4f0*/  STL [R1+0x3d0], R0 ;  /* 0x0003d00001007387 */ /* 0x0001e80000100800 */
[----:B------:R-:W-:Y:S01]  /*f500*/  STL [R1+0x3cc], R26 ;  /* 0x0003cc1a01007387 */ /* 0x000fe20000100800 */
[C---:B0-----:R-:W-:Y:S02]  /*f510*/  SEL R0, R13.reuse, R15, !P5 ;  /* 0x0000000f0d007207 */ /* 0x041fe40006800000 */
[----:B------:R-:W-:-:S03]  /*f520*/  SEL R15, R13, R17, !P5 ;  /* 0x000000110d0f7207 */ /* 0x000fc60006800000 */
[----:B------:R0:W-:Y:S04]  /*f530*/  STL [R1+0x3c8], R0 ;  /* 0x0003c80001007387 */ /* 0x0001e80000100800 */
[----:B------:R-:W-:Y:S01]  /*f540*/  STL [R1+0x3c4], R16 ;  /* 0x0003c41001007387 */ /* 0x000fe20000100800 */
[----:B0-----:R-:W-:-:S03]  /*f550*/  SEL R0, R13, R6, !P5 ;  /* 0x000000060d007207 */ /* 0x001fc60006800000 */
[----:B------:R-:W2:Y:S04]  /*f560*/  LDL.LU R6, [R1+0x2c4] ;  /* 0x0002c40001067983 */ /* 0x000ea80000300800 */
[----:B------:R0:W-:Y:S04]  /*f570*/  STL [R1+0x3c0], R15 ;  /* 0x0003c00f01007387 */ /* 0x0001e80000100800 */
[----:B------:R1:W-:Y:S01]  /*f580*/  STL [R1+0x3ac], R0 ;  /* 0x0003ac0001007387 */ /* 0x0003e20000100800 */
[C---:B0-----:R-:W-:Y:S02]  /*f590*/  SEL R15, R13.reuse, R2, !P5 ;  /* 0x000000020d0f7207 */ /* 0x041fe40006800000 */
[----:B-1----:R-:W-:-:S03]  /*f5a0*/  SEL R0, R13, R12, !P5 ;  /* 0x0000000c0d007207 */ /* 0x002fc60006800000 */
[----:B------:R-:W-:Y:S01]  /*f5b0*/  STL [R1+0x3a8], R15 ;  /* 0x0003a80f01007387 */ /* 0x000fe20000100800 */
[C---:B------:R-:W-:Y:S02]  /*f5c0*/  SEL R2, R13.reuse, R29, !P5 ;  /* 0x0000001d0d027207 */ /* 0x040fe40006800000 */
[C---:B------:R-:W-:Y:S01]  /*f5d0*/  SEL R12, R13.reuse, R28, !P5 ;  /* 0x0000001c0d0c7207 */ /* 0x040fe20006800000 */
        /* <DEDUP_REMOVED lines=32> */
[----:B------:R-:W-:Y:S04]  /*f7e0*/  STL [R1+0x32c], R0 ;  /* 0x00032c0001007387 */ /* 0x000fe80000100800 */
[----:B------:R0:W-:Y:S04]  /*f7f0*/  STL [R1+0x328], R5 ;  /* 0x0003280501007387 */ /* 0x0001e80000100800 */
[----:B0-----:R-:W4:Y:S01]  /*f800*/  LDL.LU R5, [R1+0x2b8] ;  /* 0x0002b80001057983 */ /* 0x001f220000300800 */
[----:B------:R-:W-:-:S02]  /*f810*/  SEL R2, R13, R4, !P5 ;  /* 0x000000040d027207 */ /* 0x000fc40006800000 */
        /* <DEDUP_REMOVED lines=8> */
[----:B-1----:R-:W2:Y:S04]  /*f8a0*/  LDL.LU R0, [R1+0x2ac] ;  /* 0x0002ac0001007983 */ /* 0x002ea80000300800 */
[----:B------:R-:W2:Y:S04]  /*f8b0*/  LDL.LU R7, [R1+0x2a8] ;  /* 0x0002a80001077983 */ /* 0x000ea80000300800 */
[----:B------:R-:W5:Y:S04]  /*f8c0*/  LDL.LU R26, [R1+0x2a4] ;  /* 0x0002a400011a7983 */ /* 0x000f680000300800 */
[----:B------:R-:W5:Y:S04]  /*f8d0*/  LDL.LU R15, [R1+0x15c] ;  /* 0x00015c00010f7983 */ /* 0x000f680000300800 */
[----:B------:R0:W-:Y:S04]  /*f8e0*/  STL [R1+0x31c], R2 ;  /* 0x00031c0201007387 */ /* 0x0001e80000100800 */
[----:B------:R-:W5:Y:S01]  /*f8f0*/  LDL.LU R16, [R1+0x2a0] ;  /* 0x0002a00001107983 */ /* 0x000f620000300800 */
[----:B---3--:R-:W-:-:S03]  /*f900*/  SEL R8, R13, R8, !P5 ;  /* 0x000000080d087207 */ /* 0x008fc60006800000 */
[----:B------:R-:W3:Y:S04]  /*f910*/  LDL.LU R17, [R1+0x29c] ;  /* 0x00029c0001117983 */ /* 0x000ee80000300800 */
[----:B0-----:R-:W3:Y:S04]  /*f920*/  LDL.LU R2, [R1+0x294] ;  /* 0x0002940001027983 */ /* 0x001ee80000300800 */
        /* <DEDUP_REMOVED lines=24> */
[C---:B------:R-:W-:Y:S02]  /*fab0*/  SEL R0, R13.reuse, R0, !P5 ;  /* 0x000000000d007207 */ /* 0x040fe40006800000 */
[----:B------:R-:W-:-:S02]  /*fac0*/  SEL R26, R13, R26, !P5 ;  /* 0x0000001a0d1a7207 */ /* 0x000fc40006800000 */
[C---:B------:R-:W-:Y:S02]  /*fad0*/  SEL R16, R13.reuse, R16, !P5 ;  /* 0x000000100d107207 */ /* 0x040fe40006800000 */
[----:B----4-:R-:W-:-:S05]  /*fae0*/  SEL R5, R13, R5, !P5 ;  /* 0x000000050d057207 */ /* 0x010fca0006800000 */
[----:B------:R0:W-:Y:S04]  /*faf0*/  STL [R1+0x310], R5 ;  /* 0x0003100501007387 */ /* 0x0001e80000100800 */
[----:B0-----:R-:W2:Y:S04]  /*fb00*/  LDL.LU R5, [R1+0xe10] ;  /* 0x000e100001057983 */ /* 0x001ea80000300800 */
[----:B------:R0:W-:Y:S04]  /*fb10*/  STL [R1+0x30c], R4 ;  /* 0x00030c0401007387 */ /* 0x0001e80000100800 */
[----:B0-----:R-:W4:Y:S04]  /*fb20*/  LDL.LU R4, [R1+0xe0c] ;  /* 0x000e0c0001047983 */ /* 0x001f280000300800 */
[----:B------:R0:W-:Y:S04]  /*fb30*/  STL [R1+0x308], R3 ;  /* 0x0003080301007387 */ /* 0x0001e80000100800 */
[----:B0-----:R-:W5:Y:S04]  /*fb40*/  LDL.LU R3, [R1+0xe08] ;  /* 0x000e080001037983 */ /* 0x001f680000300800 */
[----:B------:R0:W-:Y:S02]  /*fb50*/  STL [R1+0x304], R0 ;  /* 0x0003040001007387 */ /* 0x0001e40000100800 */
[----:B0-----:R-:W-:-:S02]  /*fb60*/  SEL R0, R13, R7, !P5 ;  /* 0x000000070d007207 */ /* 0x001fc40006800000 */
[----:B------:R-:W2:Y:S04]  /*fb70*/  LDL.LU R7, [R1+0x7c] ;  /* 0x00007c0001077983 */ /* 0x000ea80000300800 */
[----:B------:R0:W-:Y:S04]  /*fb80*/  STL [R1+0x300], R0 ;  /* 0x0003000001007387 */ /* 0x0001e80000100800 */
[----:B------:R-:W-:Y:S01]  /*fb90*/  STL [R1+0x2fc], R26 ;  /* 0x0002fc1a01007387 */ /* 0x000fe20000100800 */
[C---:B0-----:R-:W-:Y:S02]  /*fba0*/  SEL R0, R13.reuse, R15, !P5 ;  /* 0x0000000f0d007207 */ /* 0x041fe40006800000 */
[----:B---3--:R-:W-:-:S03]  /*fbb0*/  SEL R15, R13, R17, !P5 ;  /* 0x000000110d0f7207 */ /* 0x008fc60006800000 */
[----:B------:R0:W-:Y:S04]  /*fbc0*/  STL [R1+0x2e8], R0 ;  /* 0x0002e80001007387 */ /* 0x0001e80000100800 */
[----:B------:R-:W-:Y:S01]  /*fbd0*/  STL [R1+0x2d4], R16 ;  /* 0x0002d41001007387 */ /* 0x000fe20000100800 */
[C---:B0-----:R-:W-:Y:S02]  /*fbe0*/  SEL R0, R13.reuse, R2, !P5 ;  /* 0x000000020d007207 */ /* 0x041fe40006800000 */
[C---:B------:R-:W-:Y:S02]  /*fbf0*/  SEL R2, R13.reuse, R12, !P5 ;  /* 0x0000000c0d027207 */ /* 0x040fe40006800000 */
[C---:B------:R-:W-:Y:S01]  /*fc00*/  SEL R12, R13.reuse, R29, !P5 ;  /* 0x0000001d0d0c7207 */ /* 0x040fe20006800000 */
[----:B------:R-:W-:Y:S04]  /*fc10*/  STL [R1+0x2d0], R15 ;  /* 0x0002d00f01007387 */ /* 0x000fe80000100800 */
[----:B------:R-:W-:Y:S04]  /*fc20*/  STL [R1+0x2cc], R0 ;  /* 0x0002cc0001007387 */ /* 0x000fe80000100800 */
[----:B------:R0:W-:Y:S04]  /*fc30*/  STL [R1+0x2c8], R2 ;  /* 0x0002c80201007387 */ /* 0x0001e80000100800 */
[----:B------:R1:W-:Y:S01]  /*fc40*/  STL [R1+0x2c4], R12 ;  /* 0x0002c40c01007387 */ /* 0x0003e20000100800 */
[----:B0-----:R-:W-:-:S03]  /*fc50*/  SEL R2, R13, R6, !P5 ;  /* 0x000000060d027207 */ /* 0x001fc60006800000 */
[----:B------:R-:W3:Y:S01]  /*fc60*/  LDL.LU R6, [R1+0xd4] ;  /* 0x0000d40001067983 */ /* 0x000ee20000300800 */
[----:B------:R-:W-:-:S05]  /*fc70*/  SEL R0, R13, R28, !P5 ;  /* 0x0000001c0d007207 */ /* 0x000fca0006800000 */
        /* <DEDUP_REMOVED lines=18> */
[----:B------:R-:W-:Y:S01]  /*fda0*/  STL [R1+0x29c], R12 ;  /* 0x00029c0c01007387 */ /* 0x000fe20000100800 */
[----:B------:R-:W-:-:S03]  /*fdb0*/  SEL R0, R13, R14, !P5 ;  /* 0x0000000e0d007207 */ /* 0x000fc60006800000 */
[----:B------:R0:W-:Y:S01]  /*fdc0*/  STL [R1+0x294], R2 ;  /* 0x0002940201007387 */ /* 0x0001e20000100800 */
[----:B------:R-:W-:-:S03]  /*fdd0*/  SEL R11, R13, R11, !P5 ;  /* 0x0000000b0d0b7207 */ /* 0x000fc60006800000 */
[----:B------:R1:W-:Y:S01]  /*fde0*/  STL [R1+0x288], R0 ;  /* 0x0002880001007387 */ /* 0x0003e20000100800 */
[C---:B------:R-:W-:Y:S02]  /*fdf0*/  SEL R8, R13.reuse, R8, !P5 ;  /* 0x000000080d087207 */ /* 0x040fe40006800000 */
[C---:B0-----:R-:W-:Y:S01]  /*fe00*/  SEL R2, R13.reuse, R10, !P5 ;  /* 0x0000000a0d027207 */ /* 0x041fe20006800000 */
[----:B------:R-:W-:Y:S01]  /*fe10*/  STL [R1+0x26c], R11 ;  /* 0x00026c0b01007387 */ /* 0x000fe20000100800 */
[----:B-1----:R-:W-:-:S03]  /*fe20*/  SEL R0, R13, R9, !P5 ;  /* 0x000000090d007207 */ /* 0x002fc60006800000 */
[----:B------:R-:W-:Y:S04]  /*fe30*/  STL [R1+0x25c], R2 ;  /* 0x00025c0201007387 */ /* 0x000fe80000100800 */
[----:B------:R4:W-:Y:S04]  /*fe40*/  STL [R1+0x22c], R0 ;  /* 0x00022c0001007387 */ /* 0x0009e80000100800 */
[----:B------:R0:W-:Y:S04]  /*fe50*/  STL [R1+0x210], R8 ;  /* 0x0002100801007387 */ /* 0x0001e80000100800 */
[----:B------:R-:W3:Y:S01]  /*fe60*/  LDL.LU R9, [R1+0x14c] ;  /* 0x00014c0001097983 */ /* 0x000ee20000300800 */
[----:B----4-:R-:W-:-:S02]  /*fe70*/  SEL R0, R13, R4, !P5 ;  /* 0x000000040d007207 */ /* 0x010fc40006800000 */
[----:B-----5:R-:W-:-:S05]  /*fe80*/  SEL R2, R13, R3, !P5 ;  /* 0x000000030d027207 */ /* 0x020fca0006800000 */
[----:B------:R2:W-:Y:S04]  /*fe90*/  STL [R1+0x1e0], R2 ;  /* 0x0001e00201007387 */ /* 0x0005e80000100800 */
[----:B0-----:R-:W4:Y:S04]  /*fea0*/  LDL.LU R8, [R1+0x144] ;  /* 0x0001440001087983 */ /* 0x001f280000300800 */
[----:B------:R0:W-:Y:S01]  /*feb0*/  STL [R1+0x19c], R0 ;  /* 0x00019c0001007387 */ /* 0x0001e20000100800 */
[----:B--2---:R-:W-:-:S03]  /*fec0*/  SEL R2, R13, R5, !P5 ;  /* 0x000000050d027207 */ /* 0x004fc60006800000 */
[----:B------:R-:W2:Y:S04]  /*fed0*/  LDL.LU R5, [R1+0x158] ;  /* 0x0001580001057983 */ /* 0x000ea80000300800 */
[----:B------:R-:W-:Y:S01]  /*fee0*/  STL [R1+0x180], R2 ;  /* 0x0001800201007387 */ /* 0x000fe20000100800 */
[----:B0-----:R-:W-:-:S03]  /*fef0*/  SEL R0, R13, R7, !P5 ;  /* 0x000000070d007207 */ /* 0x001fc60006800000 */
[----:B------:R-:W5:Y:S04]  /*ff00*/  LDL.LU R4, [R1+0x130] ;  /* 0x0001300001047983 */ /* 0x000f680000300800 */
[----:B------:R-:W4:Y:S04]  /*ff10*/  LDL.LU R3, [R1+0x138] ;  /* 0x0001380001037983 */ /* 0x000f280000300800 */
[----:B------:R0:W-:Y:S04]  /*ff20*/  STL [R1+0x17c], R0 ;  /* 0x00017c0001007387 */ /* 0x0001e80000100800 */
[----:B0-----:R-:W5:Y:S04]  /*ff30*/  LDL.LU R0, [R1+0x13c] ;  /* 0x00013c0001007983 */ /* 0x001f680000300800 */
[----:B------:R-:W5:Y:S04]  /*ff40*/  LDL.LU R26, [R1+0x140] ;  /* 0x00014000011a7983 */ /* 0x000f680000300800 */
[----:B------:R-:W5:Y:S04]  /*ff50*/  LDL.LU R15, [R1+0x134] ;  /* 0x00013400010f7983 */ /* 0x000f680000300800 */
[----:B------:R-:W5:Y:S04]  /*ff60*/  LDL.LU R16, [R1+0x124] ;  /* 0x0001240001107983 */ /* 0x000f680000300800 */
[----:B------:R-:W5:Y:S04]  /*ff70*/  LDL.LU R17, [R1+0x128] ;  /* 0x0001280001117983 */ /* 0x000f680000300800 */
[----:B------:R-:W5:Y:S04]  /*ff80*/  LDL.LU R2, [R1+0x12c] ;  /* 0x00012c0001027983 */ /* 0x000f680000300800 */
[----:B------:R-:W5:Y:S01]  /*ff90*/  LDL.LU R7, [R1+0x120] ;  /* 0x0001200001077983 */ /* 0x000f620000300800 */
[----:B---3--:R-:W-:-:S03]  /*ffa0*/  SEL R6, R13, R6, !P5 ;  /* 0x000000060d067207 */ /* 0x008fc60006800000 */
        /* <DEDUP_REMOVED lines=17> */
[----:B------:R-:W-:-:S02]  /*100c0*/  SEL R9, R13, R9, !P5 ;  /* 0x000000090d097207 */ /* 0x000fc40006800000 */
[----:B--2---:R-:W-:-:S05]  /*100d0*/  SEL R5, R13, R5, !P5 ;  /* 0x000000050d057207 */ /* 0x004fca0006800000 */
[----:B------:R4:W-:Y:S04]  /*100e0*/  STL [R1+0x174], R5 ;  /* 0x0001740501007387 */ /* 0x0009e80000100800 */
[----:B------:R0:W-:Y:S01]  /*100f0*/  STL [R1+0x16c], R9 ;  /* 0x00016c0901007387 */ /* 0x0001e20000100800 */
[----:B----4-:R-:W-:-:S03]  /*10100*/  SEL R5, R13, R8, !P5 ;  /* 0x000000080d057207 */ /* 0x010fc60006800000 */
[----:B0-----:R-:W2:Y:S04]  /*10110*/  LDL.LU R9, [R1+0x80] ;  /* 0x0000800001097983 */ /* 0x001ea80000300800 */
[----:B------:R-:W4:Y:S04]  /*10120*/  LDL.LU R8, [R1+0x78] ;  /* 0x0000780001087983 */ /* 0x000f280000300800 */
[----:B------:R0:W-:Y:S01]  /*10130*/  STL [R1+0x15c], R5 ;  /* 0x00015c0501007387 */ /* 0x0001e20000100800 */
[C---:B-----5:R-:W-:Y:S02]  /*10140*/  SEL R0, R13.reuse, R0, !P5 ;  /* 0x000000000d007207 */ /* 0x060fe40006800000 */
[----:B0-----:R-:W-:-:S02]  /*10150*/  SEL R5, R13, R4, !P5 ;  /* 0x000000040d057207 */ /* 0x001fc40006800000 */
[C---:B------:R-:W-:Y:S02]  /*10160*/  SEL R4, R13.reuse, R3, !P5 ;  /* 0x000000030d047207 */ /* 0x040fe40006800000 */
[C---:B------:R-:W-:Y:S01]  /*10170*/  SEL R3, R13.reuse, R26, !P5 ;  /* 0x0000001a0d037207 */ /* 0x040fe20006800000 */
[----:B------:R-:W-:Y:S04]  /*10180*/  STL [R1+0x158], R5 ;  /* 0x0001580501007387 */ /* 0x000fe80000100800 */
[----:B------:R0:W-:Y:S04]  /*10190*/  STL [R1+0x14c], R4 ;  /* 0x00014c0401007387 */ /* 0x0001e80000100800 */
[----:B------:R1:W-:Y:S01]  /*101a0*/  STL [R1+0x144], R0 ;  /* 0x0001440001007387 */ /* 0x0003e20000100800 */
[----:B------:R-:W-:-:S03]  /*101b0*/  SEL R2, R13, R2, !P5 ;  /* 0x000000020d027207 */ /* 0x000fc60006800000 */
[----:B------:R5:W-:Y:S01]  /*101c0*/  STL [R1+0x140], R3 ;  /* 0x0001400301007387 */ /* 0x000be20000100800 */
[C---:B0-----:R-:W-:Y:S02]  /*101d0*/  SEL R4, R13.reuse, R15, !P5 ;  /* 0x0000000f0d047207 */ /* 0x041fe40006800000 */
[----:B-1----:R-:W-:-:S03]  /*101e0*/  SEL R0, R13, R16, !P5 ;  /* 0x000000100d007207 */ /* 0x002fc60006800000 */
[----:B------:R-:W-:Y:S01]  /*101f0*/  STL [R1+0x13c], R4 ;  /* 0x00013c0401007387 */ /* 0x000fe20000100800 */
[----:B-----5:R-:W-:-:S03]  /*10200*/  SEL R3, R13, R17, !P5 ;  /* 0x000000110d037207 */ /* 0x020fc60006800000 */
[----:B------:R0:W-:Y:S04]  /*10210*/  STL [R1+0x138], R0 ;  /* 0x0001380001007387 */ /* 0x0001e80000100800 */
[----:B------:R3:W-:Y:S01]  /*10220*/  STL [R1+0x134], R3 ;  /* 0x0001340301007387 */ /* 0x0007e20000100800 */
[----:B0-----:R-:W-:-:S03]  /*10230*/  SEL R0, R13, R7, !P5 ;  /* 0x000000070d007207 */ /* 0x001fc60006800000 */
[----:B------:R-:W5:Y:S04]  /*10240*/  LDL.LU R7, [R1+0x74] ;  /* 0x0000740001077983 */ /* 0x000f680000300800 */
[----:B------:R0:W-:Y:S01]  /*10250*/  STL [R1+0x130], R2 ;  /* 0x0001300201007387 */ /* 0x0001e20000100800 */
[----:B---3--:R-:W-:-:S03]  /*10260*/  SEL R3, R13, R28, !P5 ;  /* 0x0000001c0d037207 */ /* 0x008fc60006800000 */
        /* <DEDUP_REMOVED lines=30> */
[----:B-1----:R-:W3:Y:S04]  /*10450*/  LDL.LU R0, [R1+0x70] ;  /* 0x0000700001007983 */ /* 0x002ee80000300800 */
[----:B------:R2:W-:Y:S04]  /*10460*/  STL [R1+0xa0], R3 ;  /* 0x0000a00301007387 */ /* 0x0005e80000100800 */
[----:B------:R-:W3:Y:S04]  /*10470*/  LDL.LU R26, [R1+0x6c] ;  /* 0x00006c00011a7983 */ /* 0x000ee80000300800 */
[----:B------:R4:W-:Y:S04]  /*10480*/  STL [R1+0x9c], R2 ;  /* 0x00009c0201007387 */ /* 0x0009e80000100800 */
[----:B------:R-:W3:Y:S04]  /*10490*/  LDL.LU R6, [R1+0x68] ;  /* 0x0000680001067983 */ /* 0x000ee80000300800 */
[----:B------:R-:W3:Y:S01]  /*104a0*/  LDL.LU R15, [R1+0x30] ;  /* 0x00003000010f7983 */ /* 0x000ee20000300800 */
[----:B--2---:R-:W-:-:S02]  /*104b0*/  SEL R3, R13, R9, !P5 ;  /* 0x000000090d037207 */ /* 0x004fc40006800000 */
[----:B----4-:R-:W-:-:S03]  /*104c0*/  SEL R2, R13, R8, !P5 ;  /* 0x000000080d027207 */ /* 0x010fc60006800000 */
[----:B------:R0:W-:Y:S04]  /*104d0*/  STL [R1+0x98], R3 ;  /* 0x0000980301007387 */ /* 0x0001e80000100800 */
[----:B------:R-:W2:Y:S04]  /*104e0*/  LDL.LU R16, [R1+0x60] ;  /* 0x0000600001107983 */ /* 0x000ea80000300800 */
[----:B------:R5:W-:Y:S04]  /*104f0*/  STL [R1+0x94], R2 ;  /* 0x0000940201007387 */ /* 0x000be80000100800 */
[----:B------:R-:W4:Y:S04]  /*10500*/  LDL.LU R17, [R1+0x64] ;  /* 0x0000640001117983 */ /* 0x000f280000300800 */
[----:B------:R-:W4:Y:S04]  /*10510*/  LDL.LU R12, [R1+0x34] ;  /* 0x00003400010c7983 */ /* 0x000f280000300800 */
[----:B------:R-:W4:Y:S04]  /*10520*/  LDL.LU R25, [R1+0x50] ;  /* 0x0000500001197983 */ /* 0x000f280000300800 */
[----:B------:R-:W4:Y:S04]  /*10530*/  LDL.LU R24, [R1+0x58] ;  /* 0x0000580001187983 */ /* 0x000f280000300800 */
[----:B------:R-:W4:Y:S04]  /*10540*/  LDL.LU R23, [R1+0x5c] ;  /* 0x00005c0001177983 */ /* 0x000f280000300800 */
[----:B------:R-:W4:Y:S04]  /*10550*/  LDL.LU R20, [R1+0x54] ;  /* 0x0000540001147983 */ /* 0x000f280000300800 */
[----:B0-----:R-:W4:Y:S04]  /*10560*/  LDL.LU R3, [R1+0x4c] ;  /* 0x00004c0001037983 */ /* 0x001f280000300800 */
[----:B------:R-:W4:Y:S04]  /*10570*/  LDL.LU R18, [R1+0x48] ;  /* 0x0000480001127983 */ /* 0x000f280000300800 */
[----:B------:R-:W4:Y:S01]  /*10580*/  LDL.LU R19, [R1+0x3c] ;  /* 0x00003c0001137983 */ /* 0x000f220000300800 */
[----:B-----5:R-:W-:-:S05]  /*10590*/  SEL R2, R13, R7, !P5 ;  /* 0x000000070d027207 */ /* 0x020fca0006800000 */
[----:B------:R0:W-:Y:S04]  /*105a0*/  STL [R1+0x90], R2 ;  /* 0x0000900201007387 */ /* 0x0001e80000100800 */
[----:B------:R-:W5:Y:S04]  /*105b0*/  LDL.LU R21, [R1+0x40] ;  /* 0x0000400001157983 */ /* 0x000f680000300800 */
        /* <DEDUP_REMOVED lines=9> */
[----:B0-----:R-:W5:Y:S04]  /*10650*/  LDL.LU R2, [R1+0xb4] ;  /* 0x0000b40001027983 */ /* 0x001f680000300800 */
[----:B------:R-:W5:Y:S04]  /*10660*/  LDL.LU R29, [R1+0xb0] ;  /* 0x0000b000011d7983 */ /* 0x000f680000300800 */
[----:B------:R-:W5:Y:S04]  /*10670*/  LDL.LU R28, [R1+0x88] ;  /* 0x00008800011c7983 */ /* 0x000f680000300800 */
[----:B------:R-:W5:Y:S01]  /*10680*/  LDL.LU R27, [R1+0x84] ;  /* 0x00008400011b7983 */ /* 0x000f620000300800 */
[----:B---3--:R-:W-:-:S05]  /*10690*/  SEL R0, R13, R0, !P5 ;  /* 0x000000000d007207 */ /* 0x008fca0006800000 */
[----:B------:R0:W-:Y:S01]  /*106a0*/  STL [R1+0x8c], R0 ;  /* 0x00008c0001007387 */ /* 0x0001e20000100800 */
[----:B------:R-:W-:-:S03]  /*106b0*/  SEL R26, R13, R26, !P5 ;  /* 0x0000001a0d1a7207 */ /* 0x000fc60006800000 */
[----:B0-----:R-:W3:Y:S01]  /*106c0*/  LDL.LU R0, [R1+0xe04] ;  /* 0x000e040001007983 */ /* 0x001ee20000300800 */
[----:B------:R-:W-:-:S03]  /*106d0*/  SEL R6, R13, R6, !P5 ;  /* 0x000000060d067207 */ /* 0x000fc60006800000 */
[----:B------:R0:W-:Y:S04]  /*106e0*/  STL [R1+0x80], R26 ;  /* 0x0000801a01007387 */ /* 0x0001e80000100800 */
[----:B0-----:R-:W3:Y:S04]  /*106f0*/  LDL.LU R26, [R1+0xe00] ;  /* 0x000e0000011a7983 */ /* 0x001ee80000300800 */
[----:B------:R0:W-:Y:S04]  /*10700*/  STL [R1+0x7c], R6 ;  /* 0x00007c0601007387 */ /* 0x0001e80000100800 */
[----:B0-----:R-:W3:Y:S01]  /*10710*/  LDL.LU R6, [R1+0xdfc] ;  /* 0x000dfc0001067983 */ /* 0x001ee20000300800 */
[----:B------:R-:W-:-:S02]  /*10720*/  SEL R15, R13, R15, !P5 ;  /* 0x0000000f0d0f7207 */ /* 0x000fc40006800000 */
[C---:B--2---:R-:W-:Y:S02]  /*10730*/  SEL R16, R13.reuse, R16, !P5 ;  /* 0x000000100d107207 */ /* 0x044fe40006800000 */
[C---:B----4-:R-:W-:Y:S02]  /*10740*/  SEL R17, R13.reuse, R17, !P5 ;  /* 0x000000110d117207 */ /* 0x050fe40006800000 */
[C---:B------:R-:W-:Y:S02]  /*10750*/  SEL R12, R13.reuse, R12, !P5 ;  /* 0x0000000c0d0c7207 */ /* 0x040fe40006800000 */
[C---:B------:R-:W-:Y:S02]  /*10760*/  SEL R25, R13.reuse, R25, !P5 ;  /* 0x000000190d197207 */ /* 0x040fe40006800000 */
[C---:B------:R-:W-:Y:S02]  /*10770*/  SEL R24, R13.reuse, R24, !P5 ;  /* 0x000000180d187207 */ /* 0x040fe40006800000 */
[----:B------:R-:W-:-:S02]  /*10780*/  SEL R23, R13, R23, !P5 ;  /* 0x000000170d177207 */ /* 0x000fc40006800000 */
[C---:B------:R-:W-:Y:S02]  /*10790*/  SEL R20, R13.reuse, R20, !P5 ;  /* 0x000000140d147207 */ /* 0x040fe40006800000 */
[C---:B------:R-:W-:Y:S02]  /*107a0*/  SEL R3, R13.reuse, R3, !P5 ;  /* 0x000000030d037207 */ /* 0x040fe40006800000 */
[C---:B------:R-:W-:Y:S02]  /*107b0*/  SEL R18, R13.reuse, R18, !P5 ;  /* 0x000000120d127207 */ /* 0x040fe40006800000 */
[C---:B------:R-:W-:Y:S02]  /*107c0*/  SEL R19, R13.reuse, R19, !P5 ;  /* 0x000000130d137207 */ /* 0x040fe40006800000 */
[C---:B-----5:R-:W-:Y:S02]  /*107d0*/  SEL R21, R13.reuse, R21, !P5 ;  /* 0x000000150d157207 */ /* 0x060fe40006800000 */
[----:B------:R-:W-:-:S02]  /*107e0*/  SEL R22, R13, R22, !P5 ;  /* 0x000000160d167207 */ /* 0x000fc40006800000 */
[C---:B------:R-:W-:Y:S02]  /*107f0*/  SEL R14, R13.reuse, R14, !P5 ;  /* 0x0000000e0d0e7207 */ /* 0x040fe40006800000 */
[C---:B------:R-:W-:Y:S02]  /*10800*/  SEL R11, R13.reuse, R11, !P5 ;  /* 0x0000000b0d0b7207 */ /* 0x040fe40006800000 */
[C---:B------:R-:W-:Y:S02]  /*10810*/  SEL R10, R13.reuse, R10, !P5 ;  /* 0x0000000a0d0a7207 */ /* 0x040fe40006800000 */
[C---:B------:R-:W-:Y:S02]  /*10820*/  SEL R9, R13.reuse, R9, !P5 ;  /* 0x000000090d097207 */ /* 0x040fe40006800000 */
[C---:B------:R-:W-:Y:S02]  /*10830*/  SEL R8, R13.reuse, R8, !P5 ;  /* 0x000000080d087207 */ /* 0x040fe40006800000 */
[----:B------:R-:W-:-:S02]  /*10840*/  SEL R7, R13, R7, !P5 ;  /* 0x000000070d077207 */ /* 0x000fc40006800000 */
[----:B---3--:R-:W-:-:S05]  /*10850*/  SEL R6, R13, R6, !P5 ;  /* 0x000000060d067207 */ /* 0x008fca0006800000 */
[----:B------:R0:W-:Y:S04]  /*10860*/  STL [R1+0x78], R6 ;  /* 0x0000780601007387 */ /* 0x0001e80000100800 */
[----:B0-----:R-:W2:Y:S04]  /*10870*/  LDL.LU R6, [R1+0xf0] ;  /* 0x0000f00001067983 */ /* 0x001ea80000300800 */
[----:B------:R0:W-:Y:S04]  /*10880*/  STL [R1+0x74], R15 ;  /* 0x0000740f01007387 */ /* 0x0001e80000100800 */
[----:B0-----:R-:W3:Y:S04]  /*10890*/  LDL.LU R15, [R1+0xdf8] ;  /* 0x000df800010f7983 */ /* 0x001ee80000300800 */
[----:B------:R0:W-:Y:S04]  /*108a0*/  STL [R1+0x70], R16 ;  /* 0x0000701001007387 */ /* 0x0001e80000100800 */
[----:B0-----:R-:W4:Y:S04]  /*108b0*/  LDL.LU R16, [R1+0xdf4] ;  /* 0x000df40001107983 */ /* 0x001f280000300800 */
[----:B------:R0:W-:Y:S04]  /*108c0*/  STL [R1+0x6c], R17 ;  /* 0x00006c1101007387 */ /* 0x0001e80000100800 */
[----:B0-----:R-:W5:Y:S04]  /*108d0*/  LDL.LU R17, [R1+0xdf0] ;  /* 0x000df00001117983 */ /* 0x001f680000300800 */
[----:B------:R0:W-:Y:S04]  /*108e0*/  STL [R1+0x68], R12 ;  /* 0x0000680c01007387 */ /* 0x0001e80000100800 */
[----:B0-----:R-:W3:Y:S04]  /*108f0*/  LDL.LU R12, [R1+0xdec] ;  /* 0x000dec00010c7983 */ /* 0x001ee80000300800 */
[----:B------:R0:W-:Y:S04]  /*10900*/  STL [R1+0x64], R25 ;  /* 0x0000641901007387 */ /* 0x0001e80000100800 */
[----:B0-----:R-:W3:Y:S04]  /*10910*/  LDL.LU R25, [R1+0xde8] ;  /* 0x000de80001197983 */ /* 0x001ee80000300800 */
[----:B------:R0:W-:Y:S04]  /*10920*/  STL [R1+0x60], R24 ;  /* 0x0000601801007387 */ /* 0x0001e80000100800 */
[----:B0-----:R-:W4:Y:S04]  /*10930*/  LDL.LU R24, [R1+0xde4] ;  /* 0x000de40001187983 */ /* 0x001f280000300800 */
[----:B------:R0:W-:Y:S04]  /*10940*/  STL [R1+0x5c], R23 ;  /* 0x00005c1701007387 */ /* 0x0001e80000100800 */
[----:B0-----:R-:W5:Y:S04]  /*10950*/  LDL.LU R23, [R1+0xde0] ;  /* 0x000de00001177983 */ /* 0x001f680000300800 */
        /* <DEDUP_REMOVED lines=23> */
[----:B0-----:R-:W5:Y:S01]  /*10ad0*/  LDL.LU R7, [R1+0xdb4] ;  /* 0x000db40001077983 */ /* 0x001f620000300800 */
[----:B------:R-:W-:-:S02]  /*10ae0*/  SEL R5, R13, R5, !P5 ;  /* 0x000000050d057207 */ /* 0x000fc40006800000 */
[----:B--2---:R-:W-:-:S05]  /*10af0*/  SEL R6, R13, R6, !P5 ;  /* 0x000000060d067207 */ /* 0x004fca0006800000 */
[----:B------:R0:W-:Y:S04]  /*10b00*/  STL [R1+0x28], R6 ;  /* 0x0000280601007387 */ /* 0x0001e80000100800 */
[----:B------:R1:W-:Y:S01]  /*10b10*/  STL [R1+0x24], R5 ;  /* 0x0000240501007387 */ /* 0x0003e20000100800 */
[C---:B0-----:R-:W-:Y:S02]  /*10b20*/  SEL R6, R13.reuse, R4, !P5 ;  /* 0x000000040d067207 */ /* 0x041fe40006800000 */
[C---:B------:R-:W-:Y:S02]  /*10b30*/  SEL R4, R13.reuse, R29, !P5 ;  /* 0x0000001d0d047207 */ /* 0x040fe40006800000 */
[C---:B-1----:R-:W-:Y:S02]  /*10b40*/  SEL R5, R13.reuse, R2, !P5 ;  /* 0x000000020d057207 */ /* 0x042fe40006800000 */
[C---:B------:R-:W-:Y:S01]  /*10b50*/  SEL R2, R13.reuse, R28, !P5 ;  /* 0x0000001c0d027207 */ /* 0x040fe20006800000 */
[----:B------:R-:W-:Y:S04]  /*10b60*/  STL [R1+0x1c], R6 ;  /* 0x00001c0601007387 */ /* 0x000fe80000100800 */
[----:B------:R0:W-:Y:S04]  /*10b70*/  STL [R1+0x14], R5 ;  /* 0x0000140501007387 */ /* 0x0001e80000100800 */
[----:B------:R-:W-:Y:S04]  /*10b80*/  STL [R1+0x10], R4 ;  /* 0x0000100401007387 */ /* 0x000fe80000100800 */
[----:B------:R1:W-:Y:S01]  /*10b90*/  STL [R1+0xc], R2 ;  /* 0x00000c0201007387 */ /* 0x0003e20000100800 */
[----:B0-----:R-:W-:-:S05]  /*10ba0*/  SEL R5, R13, R27, !P5 ;  /* 0x0000001b0d057207 */ /* 0x001fca0006800000 */
[----:B------:R0:W-:Y:S01]  /*10bb0*/  STL [R1+0x8], R5 ;  /* 0x0000080501007387 */ /* 0x0001e20000100800 */
[C---:B---3--:R-:W-:Y:S02]  /*10bc0*/  SEL R25, R13.reuse, R25, !P5 ;  /* 0x000000190d197207 */ /* 0x048fe40006800000 */
[C---:B----4-:R-:W-:Y:S02]  /*10bd0*/  SEL R24, R13.reuse, R24, !P5 ;  /* 0x000000180d187207 */ /* 0x050fe40006800000 */
[C---:B-----5:R-:W-:Y:S02]  /*10be0*/  SEL R23, R13.reuse, R23, !P5 ;  /* 0x000000170d177207 */ /* 0x060fe40006800000 */
[C---:B------:R-:W-:Y:S02]  /*10bf0*/  SEL R20, R13.reuse, R20, !P5 ;  /* 0x000000140d147207 */ /* 0x040fe40006800000 */
[C---:B------:R-:W-:Y:S02]  /*10c00*/  SEL R3, R13.reuse, R3, !P5 ;  /* 0x000000030d037207 */ /* 0x040fe40006800000 */
[----:B------:R-:W-:-:S02]  /*10c10*/  SEL R18, R13, R18, !P5 ;  /* 0x000000120d127207 */ /* 0x000fc40006800000 */
[C---:B------:R-:W-:Y:S02]  /*10c20*/  SEL R19, R13.reuse, R19, !P5 ;  /* 0x000000130d137207 */ /* 0x040fe40006800000 */
[C---:B------:R-:W-:Y:S02]  /*10c30*/  SEL R22, R13.reuse, R22, !P5 ;  /* 0x000000160d167207 */ /* 0x040fe40006800000 */
[C---:B------:R-:W-:Y:S02]  /*10c40*/  SEL R14, R13.reuse, R14, !P5 ;  /* 0x0000000e0d0e7207 */ /* 0x040fe40006800000 */
[C---:B------:R-:W-:Y:S02]  /*10c50*/  SEL R27, R13.reuse, R11, !P5 ;  /* 0x0000000b0d1b7207 */ /* 0x040fe40006800000 */
[C---:B------:R-:W-:Y:S02]  /*10c60*/  SEL R28, R13.reuse, R10, !P5 ;  /* 0x0000000a0d1c7207 */ /* 0x040fe40006800000 */
[----:B------:R-:W-:-:S02]  /*10c70*/  SEL R29, R13, R9, !P5 ;  /* 0x000000090d1d7207 */ /* 0x000fc40006800000 */
[----:B-1----:R-:W-:-:S05]  /*10c80*/  SEL R2, R13, R8, !P5 ;  /* 0x000000080d027207 */ /* 0x002fca0006800000 */
[----:B------:R-:W-:Y:S01]  /*10c90*/  STL [R1+0xd08], R2 ;  /* 0x000d080201007387 */ /* 0x000fe20000100800 */
[----:B------:R-:W-:-:S05]  /*10ca0*/  SEL R4, R13, R7, !P5 ;  /* 0x000000070d047207 */ /* 0x000fca0006800000 */
[----:B------:R-:W-:Y:S04]  /*10cb0*/  STL [R1+0x4], R4 ;  /* 0x0000040401007387 */ /* 0x000fe80000100800 */
[----:B------:R-:W-:Y:S04]  /*10cc0*/  STL [R1+0xd0c], R29 ;  /* 0x000d0c1d01007387 */ /* 0x000fe80000100800 */
[----:B------:R-:W-:Y:S04]  /*10cd0*/  STL [R1+0xd10], R28 ;  /* 0x000d101c01007387 */ /* 0x000fe80000100800 */
[----:B------:R-:W-:Y:S04]  /*10ce0*/  STL [R1+0xd14], R27 ;  /* 0x000d141b01007387 */ /* 0x000fe80000100800 */
[----:B------:R-:W-:Y:S04]  /*10cf0*/  STL [R1+0xd18], R14 ;  /* 0x000d180e01007387 */ /* 0x000fe80000100800 */
[----:B------:R1:W-:Y:S04]  /*10d00*/  STL [R1+0xd1c], R22 ;  /* 0x000d1c1601007387 */ /* 0x0003e80000100800 */
[----:B0-----:R-:W2:Y:S04]  /*10d10*/  LDL.LU R5, [R1+0xa8] ;  /* 0x0000a80001057983 */ /* 0x001ea80000300800 */
[----:B------:R-:W3:Y:S04]  /*10d20*/  LDL.LU R6, [R1+0xac] ;  /* 0x0000ac0001067983 */ /* 0x000ee80000300800 */
[----:B------:R-:W4:Y:S04]  /*10d30*/  LDL.LU R7, [R1+0xbc] ;  /* 0x0000bc0001077983 */ /* 0x000f280000300800 */
[----:B------:R-:W5:Y:S04]  /*10d40*/  LDL.LU R8, [R1+0xe4] ;  /* 0x0000e40001087983 */ /* 0x000f680000300800 */
[----:B------:R-:W5:Y:S04]  /*10d50*/  LDL.LU R9, [R1+0xec] ;  /* 0x0000ec0001097983 */ /* 0x000f680000300800 */
[----:B------:R-:W5:Y:S04]  /*10d60*/  LDL.LU R10, [R1+0xf8] ;  /* 0x0000f800010a7983 */ /* 0x000f680000300800 */
[----:B------:R-:W5:Y:S01]  /*10d70*/  LDL.LU R11, [R1+0xfc] ;  /* 0x0000fc00010b7983 */ /* 0x000f620000300800 */
[----:B------:R-:W-:-:S03]  /*10d80*/  SEL R21, R13, R21, !P5 ;  /* 0x000000150d157207 */ /* 0x000fc60006800000 */
[----:B-1----:R-:W5:Y:S04]  /*10d90*/  LDL.LU R22, [R1+0x164] ;  /* 0x0001640001167983 */ /* 0x002f680000300800 */
[----:B------:R-:W5:Y:S04]  /*10da0*/  LDL.LU R14, [R1+0x168] ;  /* 0x00016800010e7983 */ /* 0x000f680000300800 */
[----:B------:R-:W5:Y:S04]  /*10db0*/  LDL.LU R27, [R1+0x170] ;  /* 0x00017000011b7983 */ /* 0x000f680000300800 */
[----:B------:R-:W5:Y:S04]  /*10dc0*/  LDL.LU R28, [R1+0x184] ;  /* 0x00018400011c7983 */ /* 0x000f680000300800 */
[----:B------:R-:W5:Y:S04]  /*10dd0*/  LDL.LU R29, [R1+0x188] ;  /* 0x00018800011d7983 */ /* 0x000f680000300800 */
[----:B------:R-:W5:Y:S04]  /*10de0*/  LDL.LU R2, [R1+0x18c] ;  /* 0x00018c0001027983 */ /* 0x000f680000300800 */
        /* <DEDUP_REMOVED lines=12> */
[----:B------:R-:W-:Y:S04]  /*10eb0*/  STL [R1+0xd38], R24 ;  /* 0x000d381801007387 */ /* 0x000fe80000100800 */
[----:B------:R0:W-:Y:S04]  /*10ec0*/  STL [R1+0xd3c], R25 ;  /* 0x000d3c1901007387 */ /* 0x0001e80000100800 */
[----:B0-----:R-:W5:Y:S01]  /*10ed0*/  LDL R25, [R1+0xca8] ;  /* 0x000ca80001197983 */ /* 0x001f620000100800 */
[----:B------:R-:W0:Y:S01]  /*10ee0*/  S2R R4, SR_TID.X ;  /* 0x0000000000047919 */ /* 0x000e220000002100 */
[----:B------:R-:W-:-:S02]  /*10ef0*/  SEL R12, R13, R12, !P5 ;  /* 0x0000000c0d0c7207 */ /* 0x000fc40006800000 */
[C---:B------:R-:W-:Y:S02]  /*10f00*/  SEL R17, R13.reuse, R17, !P5 ;  /* 0x000000110d117207 */ /* 0x040fe40006800000 */
[C---:B------:R-:W-:Y:S02]  /*10f10*/  SEL R16, R13.reuse, R16, !P5 ;  /* 0x000000100d107207 */ /* 0x040fe40006800000 */
[C---:B------:R-:W-:Y:S01]  /*10f20*/  SEL R15, R13.reuse, R15, !P5 ;  /* 0x0000000f0d0f7207 */ /* 0x040fe20006800000 */
[----:B------:R-:W-:Y:S01]  /*10f30*/  STL [R1+0xd40], R12 ;  /* 0x000d400c01007387 */ /* 0x000fe20000100800 */
[C---:B------:R-:W-:Y:S02]  /*10f40*/  SEL R26, R13.reuse, R26, !P5 ;  /* 0x0000001a0d1a7207 */ /* 0x040fe40006800000 */
[----:B------:R-:W-:Y:S01]  /*10f50*/  SEL R0, R13, R0, !P5 ;  /* 0x000000000d007207 */ /* 0x000fe20006800000 */
[----:B------:R-:W-:Y:S01]  /*10f60*/  STL [R1+0xd44], R17 ;  /* 0x000d441101007387 */ /* 0x000fe20000100800 */
[----:B------:R-:W-:-:S03]  /*10f70*/  IMAD R24, RZ, RZ, -UR6 ;  /* 0x80000006ff187e24 */ /* 0x000fc6000f8e02ff */
[----:B------:R-:W-:Y:S04]  /*10f80*/  STL [R1+0xd48], R16 ;  /* 0x000d481001007387 */ /* 0x000fe80000100800 */
[----:B------:R-:W-:Y:S01]  /*10f90*/  STL [R1+0xd4c], R15 ;  /* 0x000d4c0f01007387 */ /* 0x000fe20000100800 */
[----:B0-----:R-:W-:-:S05]  /*10fa0*/  LOP3.LUT R4, R4, 0x7f, RZ, 0xc0, !PT ;  /* 0x0000007f04047812 */ /* 0x001fca00078ec0ff */
[----:B------:R-:W-:Y:S01]  /*10fb0*/  IMAD R4, R4, UR7, RZ ;  /* 0x0000000704047c24 */ /* 0x000fe2000f8e02ff */
[----:B------:R-:W-:Y:S04]  /*10fc0*/  STL [R1+0xd50], R26 ;  /* 0x000d501a01007387 */ /* 0x000fe80000100800 */
[----:B------:R-:W-:Y:S01]  /*10fd0*/  LEA.HI.X.SX32 R4, R4, UR9, 0x1, P6 ;  /* 0x0000000904047c11 */ /* 0x000fe2000b0f0eff */
[----:B------:R-:W-:Y:S01]  /*10fe0*/  STL [R1+0xd54], R0 ;  /* 0x000d540001007387 */ /* 0x000fe20000100800 */
[----:B------:R-:W0:Y:S03]  /*10ff0*/  LDCU.64 UR8, c[0x0][0x380] ;  /* 0x00007000ff0877ac */ /* 0x000e260008000a00 */
[----:B------:R1:W-:Y:S01]  /*11000*/  STL [R1+0xd58], R4 ;  /* 0x000d580401007387 */ /* 0x0003e20000100800 */
[----:B--2---:R-:W-:-:S02]  /*11010*/  IMAD R5, R5, UR12, RZ ;  /* 0x0000000c05057c24 */ /* 0x004fc4000f8e02ff */
[----:B---3--:R-:W-:-:S03]  /*11020*/  IMAD R6, R6, UR12, RZ ;  /* 0x0000000c06067c24 */ /* 0x008fc6000f8e02ff */
[----:B------:R2:W-:Y:S01]  /*11030*/  STL [R1+0xd5c], R5 ;  /* 0x000d5c0501007387 */ /* 0x0005e20000100800 */
[----:B----4-:R-:W-:Y:S02]  /*11040*/  IMAD R7, R7, UR12, RZ ;  /* 0x0000000c07077c24 */ /* 0x010fe4000f8e02ff */
[----:B-----5:R-:W-:Y:S02]  /*11050*/  IMAD R8, R8, UR12, RZ ;  /* 0x0000000c08087c24 */ /* 0x020fe4000f8e02ff */
[----:B------:R-:W-:Y:S02]  /*11060*/  IMAD R9, R9, UR12, RZ ;  /* 0x0000000c09097c24 */ /* 0x000fe4000f8e02ff */
[----:B------:R-:W-:Y:S02]  /*11070*/  IMAD R10, R10, UR12, RZ ;  /* 0x0000000c0a0a7c24 */ /* 0x000fe4000f8e02ff */
[----:B------:R-:W-:Y:S02]  /*11080*/  IMAD R11, R11, UR12, RZ ;  /* 0x0000000c0b0b7c24 */ /* 0x000fe4000f8e02ff */
[----:B-1----:R-:W-:-:S02]  /*11090*/  IMAD R4, R19, UR12, RZ ;  /* 0x0000000c13047c24 */ /* 0x002fc4000f8e02ff */
[----:B--2---:R-:W-:Y:S02]  /*110a0*/  IMAD R5, R20, UR12, RZ ;  /* 0x0000000c14057c24 */ /* 0x004fe4000f8e02ff */
[----:B------:R-:W-:Y:S02]  /*110b0*/  IMAD R13, R23, UR12, RZ ;  /* 0x0000000c170d7c24 */ /* 0x000fe4000f8e02ff */
[----:B------:R-:W-:-:S05]  /*110c0*/  IMAD R0, R24, 0x4, R25 ;  /* 0x0000000418007824 */ /* 0x000fca00078e0219 */
[----:B------:R1:W-:Y:S04]  /*110d0*/  STL [R1+0x3a0], R0 ;  /* 0x0003a00001007387 */ /* 0x0003e80000100800 */
[----:B------:R-:W-:Y:S04]  /*110e0*/  STL [R1+0xd60], R6 ;  /* 0x000d600601007387 */ /* 0x000fe80000100800 */
[----:B------:R-:W-:Y:S01]  /*110f0*/  STL [R1+0xd64], R7 ;  /* 0x000d640701007387 */ /* 0x000fe20000100800 */
[----:B-1----:R-:W-:-:S03]  /*11100*/  IMAD R0, R18, UR12, RZ ;  /* 0x0000000c12007c24 */ /* 0x002fc6000f8e02ff */
[----:B------:R-:W-:Y:S04]  /*11110*/  STL [R1+0xd68], R8 ;  /* 0x000d680801007387 */ /* 0x000fe80000100800 */
[----:B------:R-:W-:Y:S04]  /*11120*/  STL [R1+0xd6c], R9 ;  /* 0x000d6c0901007387 */ /* 0x000fe80000100800 */
[----:B------:R-:W-:Y:S04]  /*11130*/  STL [R1+0xd70], R10 ;  /* 0x000d700a01007387 */ /* 0x000fe80000100800 */
[----:B------:R-:W-:Y:S04]  /*11140*/  STL [R1+0xd74], R11 ;  /* 0x000d740b01007387 */ /* 0x000fe80000100800 */
[----:B------:R-:W-:Y:S04]  /*11150*/  STL [R1+0xd78], R13 ;  /* 0x000d780d01007387 */ /* 0x000fe80000100800 */
[----:B------:R1:W-:Y:S04]  /*11160*/  STL [R1+0x20], R5 ;  /* 0x0000200501007387 */ /* 0x0003e80000100800 */
[----:B------:R2:W-:Y:S04]  /*11170*/  STL [R1+0x84], R0 ;  /* 0x0000840001007387 */ /* 0x0005e80000100800 */
[----:B------:R3:W-:Y:S01]  /*11180*/  STL [R1+0x88], R4 ;  /* 0x0000880401007387 */ /* 0x0007e20000100800 */
[----:B-1----:R-:W-:-:S02]  /*11190*/  IMAD R5, R21, UR12, RZ ;  /* 0x0000000c15057c24 */ /* 0x002fc4000f8e02ff */
[----:B--2---:R-:W-:-:S03]  /*111a0*/  IMAD R0, R3, UR12, RZ ;  /* 0x0000000c03007c24 */ /* 0x004fc6000f8e02ff */
[----:B------:R-:W-:Y:S01]  /*111b0*/  STL [R1+0xa8], R5 ;  /* 0x0000a80501007387 */ /* 0x000fe20000100800 */
[----:B---3--:R-:W-:-:S03]  /*111c0*/  IMAD R4, R22, UR12, RZ ;  /* 0x0000000c16047c24 */ /* 0x008fc6000f8e02ff */
[----:B------:R1:W-:Y:S01]  /*111d0*/  STL [R1+0xac], R0 ;  /* 0x0000ac0001007387 */ /* 0x0003e20000100800 */
[----:B------:R-:W-:-:S03]  /*111e0*/  IMAD R3, R14, UR12, RZ ;  /* 0x0000000c0e037c24 */ /* 0x000fc6000f8e02ff */
[----:B------:R2:W-:Y:S01]  /*111f0*/  STL [R1+0xb0], R4 ;  /* 0x0000b00401007387 */ /* 0x0005e20000100800 */
[----:B-1----:R-:W-:-:S03]  /*11200*/  IMAD R0, R27, UR12, RZ ;  /* 0x0000000c1b007c24 */ /* 0x002fc6000f8e02ff */
[----:B------:R1:W-:Y:S01]  /*11210*/  STL [R1+0xb4], R3 ;  /* 0x0000b40301007387 */ /* 0x0003e20000100800 */
[----:B--2---:R-:W-:-:S03]  /*11220*/  IMAD R4, R28, UR12, RZ ;  /* 0x0000000c1c047c24 */ /* 0x004fc6000f8e02ff */
[----:B------:R2:W-:Y:S04]  /*11230*/  STL [R1+0xbc], R0 ;  /* 0x0000bc0001007387 */ /* 0x0005e80000100800 */
[----:B------:R-:W-:Y:S04]  /*11240*/  STL [R1+0xe4], R4 ;  /* 0x0000e40401007387 */ /* 0x000fe80000100800 */
[----:B------:R-:W3:Y:S01]  /*11250*/  LDL.LU R13, [R1+0x198] ;  /* 0x00019800010d7983 */ /* 0x000ee20000300800 */
[----:B-1----:R-:W-:Y:S02]  /*11260*/  IMAD R3, R29, UR12, RZ ;  /* 0x0000000c1d037c24 */ /* 0x002fe4000f8e02ff */
[----:B--2---:R-:W-:-:S03]  /*11270*/  IMAD R0, R2, UR12, RZ ;  /* 0x0000000c02007c24 */ /* 0x004fc6000f8e02ff */
[----:B------:R-:W-:Y:S04]  /*11280*/  STL [R1+0xe8], R3 ;  /* 0x0000e80301007387 */ /* 0x000fe80000100800 */
[----:B---3--:R1:W-:Y:S04]  /*11290*/  STL [R1+0xdac], R13 ;  /* 0x000dac0d01007387 */ /* 0x0083e80000100800 */
[----:B------:R-:W-:Y:S04]  /*112a0*/  STL [R1+0xec], R0 ;  /* 0x0000ec0001007387 */ /* 0x000fe80000100800 */
[----:B-1----:R-:W2:Y:S04]  /*112b0*/  LDL.LU R13, [R1+0x194] ;  /* 0x00019400010d7983 */ /* 0x002ea80000300800 */
[----:B--2---:R1:W-:Y:S04]  /*112c0*/  STL [R1+0xdb0], R13 ;  /* 0x000db00d01007387 */ /* 0x0043e80000100800 */
[----:B-1----:R-:W2:Y:S04]  /*112d0*/  LDL.LU R13, [R1+0x190] ;  /* 0x00019000010d7983 */ /* 0x002ea80000300800 */
[----:B------:R-:W3:Y:S04]  /*112e0*/  LDL.LU R11, [R1+0x1a0] ;  /* 0x0001a000010b7983 */ /* 0x000ee80000300800 */
[----:B------:R-:W4:Y:S04]  /*112f0*/  LDL.LU R10, [R1+0x1a4] ;  /* 0x0001a400010a7983 */ /* 0x000f280000300800 */
[----:B------:R-:W5:Y:S04]  /*11300*/  LDL.LU R9, [R1+0x1a8] ;  /* 0x0001a80001097983 */ /* 0x000f680000300800 */
        /* <DEDUP_REMOVED lines=24> */
[----:B------:R-:W3:Y:S01]  /*11490*/  LDL.LU R2, [R1+0x220] ;  /* 0x0002200001027983 */ /* 0x000ee20000300800 */
[----:B--2---:R-:W-:-:S05]  /*114a0*/  IMAD R13, R13, UR12, RZ ;  /* 0x0000000c0d0d7c24 */ /* 0x004fca000f8e02ff */
[----:B------:R1:W-:Y:S04]  /*114b0*/  STL [R1+0xf0], R13 ;  /* 0x0000f00d01007387 */ /* 0x0003e80000100800 */
[----:B-1----:R-:W2:Y:S02]  /*114c0*/  LDL.LU R13, [R1+0xdb0] ;  /* 0x000db000010d7983 */ /* 0x002ea40000300800 */
[----:B--2---:R-:W-:-:S05]  /*114d0*/  IMAD R13, R13, UR12, RZ ;  /* 0x0000000c0d0d7c24 */ /* 0x004fca000f8e02ff */
[----:B------:R1:W-:Y:S04]  /*114e0*/  STL [R1+0xf4], R13 ;  /* 0x0000f40d01007387 */ /* 0x0003e80000100800 */
[----:B-1----:R-:W2:Y:S01]  /*114f0*/  LDL.LU R13, [R1+0xdac] ;  /* 0x000dac00010d7983 */ /* 0x002ea20000300800 */
[----:B---3--:R-:W-:Y:S02]  /*11500*/  IMAD R4, R4, UR12, RZ ;  /* 0x0000000c04047c24 */ /* 0x008fe4000f8e02ff */
[----:B--2---:R-:W-:-:S05]  /*11510*/  IMAD R13, R13, UR12, RZ ;  /* 0x0000000c0d0d7c24 */ /* 0x004fca000f8e02ff */
[----:B------:R1:W-:Y:S02]  /*11520*/  STL [R1+0xf8], R13 ;  /* 0x0000f80d01007387 */ /* 0x0003e40000100800 */
[----:B-1----:R-:W-:Y:S02]  /*11530*/  IMAD R13, R11, UR12, RZ ;  /* 0x0000000c0b0d7c24 */ /* 0x002fe4000f8e02ff */
[----:B----4-:R-:W-:Y:S02]  /*11540*/  IMAD R11, R10, UR12, RZ ;  /* 0x0000000c0a0b7c24 */ /* 0x010fe4000f8e02ff */
[----:B-----5:R-:W-:Y:S02]  /*11550*/  IMAD R10, R9, UR12, RZ ;  /* 0x0000000c090a7c24 */ /* 0x020fe4000f8e02ff */
[----:B------:R-:W-:Y:S01]  /*11560*/  IMAD R9, R8, UR12, RZ ;  /* 0x0000000c08097c24 */ /* 0x000fe2000f8e02ff */
[----:B------:R-:W-:Y:S01]  /*11570*/  STL [R1+0xfc], R13 ;  /* 0x0000fc0d01007387 */ /* 0x000fe20000100800 */
[----:B------:R-:W-:-:S02]  /*11580*/  IMAD R8, R7, UR12, RZ ;  /* 0x0000000c07087c24 */ /* 0x000fc4000f8e02ff */
[----:B------:R-:W-:Y:S01]  /*11590*/  IMAD R7, R6, UR12, RZ ;  /* 0x0000000c06077c24 */ /* 0x000fe2000f8e02ff */
[----:B------:R-:W-:Y:S01]  /*115a0*/  STL [R1+0x100], R11 ;  /* 0x0001000b01007387 */ /* 0x000fe20000100800 */
[----:B------:R-:W-:-:S03]  /*115b0*/  IMAD R6, R5, UR12, RZ ;  /* 0x0000000c05067c24 */ /* 0x000fc6000f8e02ff */
[----:B------:R-:W-:Y:S01]  /*115c0*/  STL [R1+0x104], R10 ;  /* 0x0001040a01007387 */ /* 0x000fe20000100800 */
[----:B------:R-:W-:-:S03]  /*115d0*/  IMAD R5, R0, UR12, RZ ;  /* 0x0000000c00057c24 */ /* 0x000fc6000f8e02ff */
[----:B------:R-:W-:Y:S01]  /*115e0*/  STL [R1+0x108], R9 ;  /* 0x0001080901007387 */ /* 0x000fe20000100800 */
[----:B------:R-:W-:-:S03]  /*115f0*/  IMAD R0, R26, UR12, RZ ;  /* 0x0000000c1a007c24 */ /* 0x000fc6000f8e02ff */
[----:B------:R-:W-:Y:S04]  /*11600*/  STL [R1+0x10c], R8 ;  /* 0x00010c0801007387 */ /* 0x000fe80000100800 */
[----:B------:R-:W-:Y:S04]  /*11610*/  STL [R1+0x110], R7 ;  /* 0x0001100701007387 */ /* 0x000fe80000100800 */
[----:B------:R-:W-:Y:S04]  /*11620*/  STL [R1+0x114], R6 ;  /* 0x0001140601007387 */ /* 0x000fe80000100800 */
[----:B------:R1:W-:Y:S04]  /*11630*/  STL [R1+0x118], R4 ;  /* 0x0001180401007387 */ /* 0x0003e80000100800 */
[----:B------:R2:W-:Y:S01]  /*11640*/  STL [R1+0x11c], R5 ;  /* 0x00011c0501007387 */ /* 0x0005e20000100800 */
[----:B-1----:R-:W-:-:S03]  /*11650*/  IMAD R4, R15, UR12, RZ ;  /* 0x0000000c0f047c24 */ /* 0x002fc6000f8e02ff */
[----:B------:R1:W-:Y:S01]  /*11660*/  STL [R1+0x148], R0 ;  /* 0x0001480001007387 */ /* 0x0003e20000100800 */
[----:B--2---:R-:W-:-:S03]  /*11670*/  IMAD R5, R16, UR12, RZ ;  /* 0x0000000c10057c24 */ /* 0x004fc6000f8e02ff */
[----:B------:R2:W-:Y:S01]  /*11680*/  STL [R1+0x150], R4 ;  /* 0x0001500401007387 */ /* 0x0005e20000100800 */
[----:B-1----:R-:W-:-:S03]  /*11690*/  IMAD R0, R17, UR12, RZ ;  /* 0x0000000c11007c24 */ /* 0x002fc6000f8e02ff */
[----:B------:R1:W-:Y:S01]  /*116a0*/  STL [R1+0x154], R5 ;  /* 0x0001540501007387 */ /* 0x0003e20000100800 */
[----:B--2---:R-:W-:-:S03]  /*116b0*/  IMAD R4, R12, UR12, RZ ;  /* 0x0000000c0c047c24 */ /* 0x004fc6000f8e02ff */
[----:B------:R2:W-:Y:S04]  /*116c0*/  STL [R1+0x160], R0 ;  /* 0x0001600001007387 */ /* 0x0005e80000100800 */
[----:B------:R3:W-:Y:S01]  /*116d0*/  STL [R1+0x164], R4 ;  /* 0x0001640401007387 */ /* 0x0007e20000100800 */
[----:B-1----:R-:W-:Y:S02]  /*116e0*/  IMAD R5, R25, UR12, RZ ;  /* 0x0000000c19057c24 */ /* 0x002fe4000f8e02ff */
[----:B--2---:R-:W-:-:S03]  /*116f0*/  IMAD R0, R24, UR12, RZ ;  /* 0x0000000c18007c24 */ /* 0x004fc6000f8e02ff */
[----:B------:R1:W-:Y:S01]  /*11700*/  STL [R1+0x168], R5 ;  /* 0x0001680501007387 */ /* 0x0003e20000100800 */
[----:B---3--:R-:W-:-:S03]  /*11710*/  IMAD R4, R23, UR12, RZ ;  /* 0x0000000c17047c24 */ /* 0x008fc6000f8e02ff */
        /* <DEDUP_REMOVED lines=549> */
[----:B----4-:R-:W-:Y:S02]  /*13970*/  IMAD R10, R10, UR12, RZ ;  /* 0x0000000c0a0a7c24 */ /* 0x010fe4000f8e02ff */
[----:B-----5:R-:W-:Y:S02]  /*13980*/  IMAD R9, R9, UR12, RZ ;  /* 0x0000000c09097c24 */ /* 0x020fe4000f8e02ff */
[----:B------:R-:W-:-:S02]  /*13990*/  IMAD R8, R8, UR12, RZ ;  /* 0x0000000c08087c24 */ /* 0x000fc4000f8e02ff */
[----:B------:R-:W-:Y:S02]  /*139a0*/  IMAD R7, R7, UR12, RZ ;  /* 0x0000000c07077c24 */ /* 0x000fe4000f8e02ff */
[----:B------:R-:W-:Y:S02]  /*139b0*/  IMAD R6, R6, UR12, RZ ;  /* 0x0000000c06067c24 */ /* 0x000fe4000f8e02ff */
[----:B------:R-:W-:Y:S02]  /*139c0*/  IMAD R5, R5, UR12, RZ ;  /* 0x0000000c05057c24 */ /* 0x000fe4000f8e02ff */
[----:B------:R-:W-:Y:S02]  /*139d0*/  IMAD R4, R4, UR12, RZ ;  /* 0x0000000c04047c24 */ /* 0x000fe4000f8e02ff */
[----:B------:R-:W-:Y:S02]  /*139e0*/  IMAD R0, R0, UR12, RZ ;  /* 0x0000000c00007c24 */ /* 0x000fe4000f8e02ff */
        /* <DEDUP_REMOVED lines=19> */
[----:B--2---:R-:W-:-:S05]  /*13b20*/  IMAD R13, R13, UR12, RZ ;  /* 0x0000000c0d0d7c24 */ /* 0x004fca000f8e02ff */
[----:B------:R1:W-:Y:S04]  /*13b30*/  STL [R1+0x7c], R13 ;  /* 0x00007c0d01007387 */ /* 0x0003e80000100800 */
[----:B-1----:R-:W2:Y:S04]  /*13b40*/  LDL.LU R13, [R1+0xd78] ;  /* 0x000d7800010d7983 */ /* 0x002ea80000300800 */
[----:B------:R1:W-:Y:S04]  /*13b50*/  STL [R1+0x78], R11 ;  /* 0x0000780b01007387 */ /* 0x0003e80000100800 */
[----:B-1----:R-:W3:Y:S04]  /*13b60*/  LDL.LU R11, [R1+0xd74] ;  /* 0x000d7400010b7983 */ /* 0x002ee80000300800 */
[----:B------:R1:W-:Y:S04]  /*13b70*/  STL [R1+0x74], R10 ;  /* 0x0000740a01007387 */ /* 0x0003e80000100800 */
[----:B-1----:R-:W4:Y:S04]  /*13b80*/  LDL.LU R10, [R1+0xd70] ;  /* 0x000d7000010a7983 */ /* 0x002f280000300800 */
[----:B------:R1:W-:Y:S04]  /*13b90*/  STL [R1+0x70], R9 ;  /* 0x0000700901007387 */ /* 0x0003e80000100800 */
[----:B-1----:R-:W5:Y:S04]  /*13ba0*/  LDL.LU R9, [R1+0xd6c] ;  /* 0x000d6c0001097983 */ /* 0x002f680000300800 */
[----:B------:R1:W-:Y:S04]  /*13bb0*/  STL [R1+0x6c], R8 ;  /* 0x00006c0801007387 */ /* 0x0003e80000100800 */
[----:B-1----:R-:W2:Y:S04]  /*13bc0*/  LDL.LU R8, [R1+0xd68] ;  /* 0x000d680001087983 */ /* 0x002ea80000300800 */
        /* <DEDUP_REMOVED lines=47> */
[----:B-1----:R-:W3:Y:S01]  /*13ec0*/  LDL.LU R2, [R1+0xd08] ;  /* 0x000d080001027983 */ /* 0x002ee20000300800 */
[----:B--2---:R-:W-:-:S02]  /*13ed0*/  IMAD R29, R29, UR12, RZ ;  /* 0x0000000c1d1d7c24 */ /* 0x004fc4000f8e02ff */
[----:B---3--:R-:W-:-:S05]  /*13ee0*/  IMAD R2, R2, UR12, RZ ;  /* 0x0000000c02027c24 */ /* 0x008fca000f8e02ff */
[----:B------:R1:W-:Y:S04]  /*13ef0*/  STL [R1], R2 ;  /* 0x0000000201007387 */ /* 0x0003e80000100800 */
[----:B-1----:R-:W2:Y:S04]  /*13f00*/  LDL.LU R2, [R1+0xd04] ;  /* 0x000d040001027983 */ /* 0x002ea80000300800 */
[----:B------:R1:W-:Y:S04]  /*13f10*/  STL [R1+0xccc], R29 ;  /* 0x000ccc1d01007387 */ /* 0x0003e80000100800 */
[----:B-1----:R-:W3:Y:S01]  /*13f20*/  LDL.LU R29, [R1+0x18] ;  /* 0x00001800011d7983 */ /* 0x002ee20000300800 */
[----:B------:R-:W-:-:S05]  /*13f30*/  IMAD R28, R28, UR12, RZ ;  /* 0x0000000c1c1c7c24 */ /* 0x000fca000f8e02ff */
[----:B------:R1:W-:Y:S01]  /*13f40*/  STL [R1+0xcd0], R28 ;  /* 0x000cd01c01007387 */ /* 0x0003e20000100800 */
[----:B------:R-:W-:Y:S02]  /*13f50*/  IMAD R14, R14, UR12, RZ ;  /* 0x0000000c0e0e7c24 */ /* 0x000fe4000f8e02ff */
[----:B------:R-:W-:Y:S02]  /*13f60*/  IMAD R22, R22, UR12, RZ ;  /* 0x0000000c16167c24 */ /* 0x000fe4000f8e02ff */
[----:B------:R-:W-:Y:S02]  /*13f70*/  IMAD R3, R3, UR12, RZ ;  /* 0x0000000c03037c24 */ /* 0x000fe4000f8e02ff */
[----:B-1----:R-:W-:Y:S02]  /*13f80*/  IMAD R28, R27, UR12, RZ ;  /* 0x0000000c1b1c7c24 */ /* 0x002fe4000f8e02ff */
        /* <DEDUP_REMOVED lines=8> */
[----:B---3--:R-:W-:-:S05]  /*14010*/  IMAD R27, R29, UR13, RZ ;  /* 0x0000000d1d1b7c24 */ /* 0x008fca000f8e02ff */
[----:B------:R-:W-:Y:S04]  /*14020*/  STL [R1+0xcd4], R27 ;  /* 0x000cd41b01007387 */ /* 0x000fe80000100800 */
[----:B------:R-:W-:Y:S04]  /*14030*/  STL [R1+0x3a8], R28 ;  /* 0x0003a81c01007387 */ /* 0x000fe80000100800 */
[----:B------:R-:W-:Y:S04]  /*14040*/  STL [R1+0xcd8], R14 ;  /* 0x000cd80e01007387 */ /* 0x000fe80000100800 */
[----:B------:R-:W-:Y:S04]  /*14050*/  STL [R1+0xcdc], R22 ;  /* 0x000cdc1601007387 */ /* 0x000fe80000100800 */
[----:B------:R2:W-:Y:S04]  /*14060*/  STL [R1+0xce0], R3 ;  /* 0x000ce00301007387 */ /* 0x0005e80000100800 */
[----:B------:R-:W-:Y:S04]  /*14070*/  STL [R1+0xce4], R21 ;  /* 0x000ce41501007387 */ /* 0x000fe80000100800 */
[----:B------:R-:W-:Y:S04]  /*14080*/  STL [R1+0xce8], R19 ;  /* 0x000ce81301007387 */ /* 0x000fe80000100800 */
[----:B------:R-:W-:Y:S04]  /*14090*/  STL [R1+0xcec], R18 ;  /* 0x000cec1201007387 */ /* 0x000fe80000100800 */
[----:B------:R1:W-:Y:S01]  /*140a0*/  STL [R1+0xcf0], R20 ;  /* 0x000cf01401007387 */ /* 0x0003e20000100800 */
[----:B--2---:R-:W-:-:S02]  /*140b0*/  LEA R3, P1, R5, R2, 0x1 ;  /* 0x0000000205037211 */ /* 0x004fc400078208ff */
[-C--:B------:R-:W-:Y:S01]  /*140c0*/  LEA R14, P2, R6, R2.reuse, 0x1 ;  /* 0x00000002060e7211 */ /* 0x080fe200078408ff */
[----:B-1----:R-:W2:Y:S04]  /*140d0*/  LDL.LU R20, [R1+0xb0] ;  /* 0x0000b00001147983 */ /* 0x002ea80000300800 */
[----:B------:R1:W-:Y:S04]  /*140e0*/  STL [R1+0xcf4], R23 ;  /* 0x000cf41701007387 */ /* 0x0003e80000100800 */
[----:B-1----:R-:W3:Y:S04]  /*140f0*/  LDL.LU R23, [R1+0xac] ;  /* 0x0000ac0001177983 */ /* 0x002ee80000300800 */
[----:B------:R1:W-:Y:S04]  /*14100*/  STL [R1+0xcf8], R24 ;  /* 0x000cf81801007387 */ /* 0x0003e80000100800 */
[----:B-1----:R-:W2:Y:S04]  /*14110*/  LDL.LU R24, [R1+0xa8] ;  /* 0x0000a80001187983 */ /* 0x002ea80000300800 */
[----:B------:R1:W-:Y:S04]  /*14120*/  STL [R1+0xcfc], R25 ;  /* 0x000cfc1901007387 */ /* 0x0003e80000100800 */
[----:B-1----:R-:W2:Y:S04]  /*14130*/  LDL.LU R25, [R1+0x88] ;  /* 0x0000880001197983 */ /* 0x002ea80000300800 */
[----:B------:R1:W-:Y:S04]  /*14140*/  STL [R1+0xd00], R12 ;  /* 0x000d000c01007387 */ /* 0x0003e80000100800 */
[----:B-1----:R-:W2:Y:S04]  /*14150*/  LDL.LU R12, [R1+0x84] ;  /* 0x00008400010c7983 */ /* 0x002ea80000300800 */
[----:B------:R-:W3:Y:S04]  /*14160*/  LDL.LU R18, [R1+0xb4] ;  /* 0x0000b40001127983 */ /* 0x000ee80000300800 */
[----:B------:R1:W-:Y:S04]  /*14170*/  STL [R1+0xbdc], R3 ;  /* 0x000bdc0301007387 */ /* 0x0003e80000100800 */
[----:B------:R0:W-:Y:S04]  /*14180*/  STL [R1+0xbe0], R14 ;  /* 0x000be00e01007387 */ /* 0x0001e80000100800 */
[----:B------:R-:W3:Y:S01]  /*14190*/  LDL.LU R19, [R1+0xbc] ;  /* 0x0000bc0001137983 */ /* 0x000ee20000300800 */
[----:B-1----:R-:W-:-:S02]  /*141a0*/  LEA R3, P3, R7, R2, 0x1 ;  /* 0x0000000207037211 */ /* 0x002fc400078608ff */
[----:B0-----:R-:W-:-:S03]  /*141b0*/  LEA R14, P4, R8, R2, 0x1 ;  /* 0x00000002080e7211 */ /* 0x001fc600078808ff */
[----:B------:R5:W-:Y:S04]  /*141c0*/  STL [R1+0xbe4], R3 ;  /* 0x000be40301007387 */ /* 0x000be80000100800 */
[----:B------:R4:W-:Y:S04]  /*141d0*/  STL [R1+0xbe8], R14 ;  /* 0x000be80e01007387 */ /* 0x0009e80000100800 */
[----:B------:R-:W3:Y:S01]  /*141e0*/  LDL.LU R21, [R1+0xe4] ;  /* 0x0000e40001157983 */ /* 0x000ee20000300800 */
[-C--:B-----5:R-:W-:Y:S02]  /*141f0*/  LEA R3, P5, R9, R2.reuse, 0x1 ;  /* 0x0000000209037211 */ /* 0x0a0fe400078a08ff */
[----:B----4-:R-:W-:-:S03]  /*14200*/  LEA R14, P6, R10, R2, 0x1 ;  /* 0x000000020a0e7211 */ /* 0x010fc600078c08ff */
[----:B------:R-:W-:Y:S04]  /*14210*/  STL [R1+0xbec], R3 ;  /* 0x000bec0301007387 */ /* 0x000fe80000100800 */
[----:B------:R0:W-:Y:S02]  /*14220*/  STL [R1+0xbf0], R14 ;  /* 0x000bf00e01007387 */ /* 0x0001e40000100800 */
[----:B0-----:R-:W-:Y:S02]  /*14230*/  LEA.HI.X.SX32 R14, R5, R4, 0x1, P1 ;  /* 0x00000004050e7211 */ /* 0x001fe400008f0eff */
[----:B------:R-:W4:Y:S01]  /*14240*/  LDL.LU R5, [R1+0x20] ;  /* 0x0000200001057983 */ /* 0x000f220000300800 */
[----:B------:R-:W-:-:S05]  /*14250*/  LEA R3, P0, R11, R2, 0x1 ;  /* 0x000000020b037211 */ /* 0x000fca00078008ff */
[----:B------:R0:W-:Y:S01]  /*14260*/  STL [R1+0xbf4], R3 ;  /* 0x000bf40301007387 */ /* 0x0001e20000100800 */
[----:B------:R-:W-:-:S03]  /*14270*/  LEA.HI.X.SX32 R6, R6, R4, 0x1, P2 ;  /* 0x0000000406067211 */ /* 0x000fc600010f0eff */
[----:B0-----:R-:W5:Y:S04]  /*14280*/  LDL.LU R3, [R1+0xe8] ;  /* 0x0000e80001037983 */ /* 0x001f680000300800 */
[----:B------:R0:W-:Y:S04]  /*14290*/  STL [R1+0xbd4], R14 ;  /* 0x000bd40e01007387 */ /* 0x0001e80000100800 */
[----:B------:R-:W3:Y:S01]  /*142a0*/  LDL.LU R22, [R1+0xec] ;  /* 0x0000ec0001167983 */ /* 0x000ee20000300800 */
[----:B0-----:R-:W-:-:S05]  /*142b0*/  LEA R14, P1, R13, R2, 0x1 ;  /* 0x000000020d0e7211 */ /* 0x001fca00078208ff */
[----:B------:R0:W-:Y:S04]  /*142c0*/  STL [R1+0xbd8], R14 ;  /* 0x000bd80e01007387 */ /* 0x0001e80000100800 */
[----:B------:R1:W-:Y:S04]  /*142d0*/  STL [R1+0xbcc], R6 ;  /* 0x000bcc0601007387 */ /* 0x0003e80000100800 */
[----:B0-----:R-:W3:Y:S01]  /*142e0*/  LDL.LU R14, [R1+0xf0] ;  /* 0x0000f000010e7983 */ /* 0x001ee20000300800 */
[----:B-1----:R-:W-:Y:S02]  /*142f0*/  LEA.HI.X.SX32 R6, R7, R4, 0x1, P3 ;  /* 0x0000000407067211 */ /* 0x002fe400018f0eff */
[----:B--2---:R-:W-:-:S02]  /*14300*/  LEA R7, P3, R12, R2, 0x1 ;  /* 0x000000020c077211 */ /* 0x004fc400078608ff */
[----:B----4-:R-:W-:-:S05]  /*14310*/  LEA R27, P2, R5, R2, 0x1 ;  /* 0x00000002051b7211 */ /* 0x010fca00078408ff */
[----:B------:R0:W-:Y:S04]  /*14320*/  STL [R1+0xbd0], R27 ;  /* 0x000bd01b01007387 */ /* 0x0001e80000100800 */
[----:B------:R1:W-:Y:S04]  /*14330*/  STL [R1+0xbc4], R6 ;  /* 0x000bc40601007387 */ /* 0x0003e80000100800 */
[----:B0-----:R-:W2:Y:S01]  /*14340*/  LDL.LU R27, [R1+0xf4] ;  /* 0x0000f400011b7983 */ /* 0x001ea20000300800 */
[----:B-1----:R-:W-:-:S03]  /*14350*/  LEA.HI.X.SX32 R6, R8, R4, 0x1, P4 ;  /* 0x0000000408067211 */ /* 0x002fc600020f0eff */
[----:B------:R0:W-:Y:S04]  /*14360*/  STL [R1+0xbc8], R7 ;  /* 0x000bc80701007387 */ /* 0x0001e80000100800 */
[----:B------:R1:W-:Y:S04]  /*14370*/  STL [R1+0xbbc], R6 ;  /* 0x000bbc0601007387 */ /* 0x0003e80000100800 */
[----:B------:R-:W4:Y:S01]  /*14380*/  LDL.LU R28, [R1+0xf8] ;  /* 0x0000f800011c7983 */ /* 0x000f220000300800 */
[----:B0-----:R-:W-:Y:S02]  /*14390*/  LEA R7, P4, R25, R2, 0x1 ;  /* 0x0000000219077211 */ /* 0x001fe400078808ff */
[----:B-1----:R-:W-:-:S03]  /*143a0*/  LEA.HI.X.SX32 R6, R9, R4, 0x1, P5 ;  /* 0x0000000409067211 */ /* 0x002fc600028f0eff */
[----:B------:R0:W-:Y:S04]  /*143b0*/  STL [R1+0xbc0], R7 ;  /* 0x000bc00701007387 */ /* 0x0001e80000100800 */
[----:B------:R1:W-:Y:S04]  /*143c0*/  STL [R1+0xbb4], R6 ;  /* 0x000bb40601007387 */ /* 0x0003e80000100800 */
[----:B------:R-:W4:Y:S01]  /*143d0*/  LDL.LU R29, [R1+0xfc] ;  /* 0x0000fc00011d7983 */ /* 0x000f220000300800 */
[----:B0-----:R-:W-:Y:S02]  /*143e0*/  LEA R7, P5, R24, R2, 0x1 ;  /* 0x0000000218077211 */ /* 0x001fe400078a08ff */
[----:B-1----:R-:W-:-:S03]  /*143f0*/  LEA.HI.X.SX32 R6, R10, R4, 0x1, P6 ;  /* 0x000000040a067211 */ /* 0x002fc600030f0eff */
[----:B------:R0:W-:Y:S04]  /*14400*/  STL [R1+0xbb8], R7 ;  /* 0x000bb80701007387 */ /* 0x0001e80000100800 */
[----:B------:R1:W-:Y:S01]  /*14410*/  STL [R1+0xbac], R6 ;  /* 0x000bac0601007387 */ /* 0x0003e20000100800 */
[----:B---3--:R-:W-:-:S03]  /*14420*/  LEA R8, P6, R23, R2, 0x1 ;  /* 0x0000000217087211 */ /* 0x008fc600078c08ff */
[----:B0-----:R-:W3:Y:S01]  /*14430*/  LDL.LU R7, [R1+0x100] ;  /* 0x0001000001077983 */ /* 0x001ee20000300800 */
[----:B-1----:R-:W-:-:S03]  /*14440*/  LEA.HI.X.SX32 R6, R11, R4, 0x1, P0 ;  /* 0x000000040b067211 */ /* 0x002fc600000f0eff */
[----:B------:R0:W-:Y:S01]  /*14450*/  STL [R1+0xbb0], R8 ;  /* 0x000bb00801007387 */ /* 0x0001e20000100800 */
[----:B------:R-:W-:-:S03]  /*14460*/  LEA R9, P0, R20, R2, 0x1 ;  /* 0x0000000214097211 */ /* 0x000fc600078008ff */
[----:B------:R1:W-:Y:S01]  /*14470*/  STL [R1+0xba4], R6 ;  /* 0x000ba40601007387 */ /* 0x0003e20000100800 */
[----:B0-----:R-:W-:-:S03]  /*14480*/  LEA.HI.X.SX32 R8, R13, R4, 0x1, P1 ;  /* 0x000000040d087211 */ /* 0x001fc600008f0eff */
[----:B-1----:R-:W3:Y:S04]  /*14490*/  LDL.LU R6, [R1+0x104] ;  /* 0x0001040001067983 */ /* 0x002ee80000300800 */
[----:B------:R-:W-:Y:S04]  /*144a0*/  STL [R1+0xba8], R9 ;  /* 0x000ba80901007387 */ /* 0x000fe80000100800 */
[----:B------:R0:W-:Y:S02]  /*144b0*/  STL [R1+0x418], R8 ;  /* 0x0004180801007387 */ /* 0x0001e40000100800 */
[----:B0-----:R-:W-:-:S02]  /*144c0*/  LEA.HI.X.SX32 R8, R5, R4, 0x1, P2 ;  /* 0x0000000405087211 */ /* 0x001fc400010f0eff */
[----:B------:R-:W3:Y:S01]  /*144d0*/  LDL.LU R5, [R1+0x108] ;  /* 0x0001080001057983 */ /* 0x000ee20000300800 */
[----:B------:R-:W-:-:S05]  /*144e0*/  LEA R9, P1, R18, R2, 0x1 ;  /* 0x0000000212097211 */ /* 0x000fca00078208ff */
[----:B------:R-:W-:Y:S04]  /*144f0*/  STL [R1+0x438], R9 ;  /* 0x0004380901007387 */ /* 0x000fe80000100800 */
[----:B------:R0:W-:Y:S02]  /*14500*/  STL [R1+0x41c], R8 ;  /* 0x00041c0801007387 */ /* 0x0001e40000100800 */
[----:B0-----:R-:W-:Y:S02]  /*14510*/  LEA.HI.X.SX32 R8, R12, R4, 0x1, P3 ;  /* 0x000000040c087211 */ /* 0x001fe400018f0eff */
[----:B------:R-:W3:Y:S01]  /*14520*/  LDL.LU R12, [R1+0x10c] ;  /* 0x00010c00010c7983 */ /* 0x000ee20000300800 */
[----:B------:R-:W-:-:S05]  /*14530*/  LEA R9, P2, R19, R2, 0x1 ;  /* 0x0000000213097211 */ /* 0x000fca00078408ff */
[----:B------:R-:W-:Y:S04]  /*14540*/  STL [R1+0x440], R9 ;  /* 0x0004400901007387 */ /* 0x000fe80000100800 */
[----:B------:R0:W-:Y:S02]  /*14550*/  STL [R1+0x420], R8 ;  /* 0x0004200801007387 */ /* 0x0001e40000100800 */
[----:B0-----:R-:W-:Y:S02]  /*14560*/  LEA.HI.X.SX32 R8, R25, R4, 0x1, P4 ;  /* 0x0000000419087211 */ /* 0x001fe400020f0eff */
[----:B------:R-:W3:Y:S01]  /*14570*/  LDL.LU R25, [R1+0x110] ;  /* 0x0001100001197983 */ /* 0x000ee20000300800 */
[----:B------:R-:W-:-:S05]  /*14580*/  LEA R9, P3, R21, R2, 0x1 ;  /* 0x0000000215097211 */ /* 0x000fca00078608ff */
[----:B------:R5:W-:Y:S04]  /*14590*/  STL [R1+0x448], R9 ;  /* 0x0004480901007387 */ /* 0x000be80000100800 */
[----:B------:R0:W-:Y:S01]  /*145a0*/  STL [R1+0x424], R8 ;  /* 0x0004240801007387 */ /* 0x0001e20000100800 */
[----:B-----5:R-:W-:Y:S02]  /*145b0*/  LEA R9, P4, R3, R2, 0x1 ;  /* 0x0000000203097211 */ /* 0x020fe400078808ff */
[----:B0-----:R-:W-:Y:S02]  /*145c0*/  LEA.HI.X.SX32 R8, R24, R4, 0x1, P5 ;  /* 0x0000000418087211 */ /* 0x001fe400028f0eff */
[----:B------:R-:W5:Y:S04]  /*145d0*/  LDL.LU R24, [R1+0x114] ;  /* 0x0001140001187983 */ /* 0x000f680000300800 */
[----:B------:R0:W-:Y:S04]  /*145e0*/  STL [R1+0x450], R9 ;  /* 0x0004500901007387 */ /* 0x0001e80000100800 */
[----:B------:R1:W-:Y:S01]  /*145f0*/  STL [R1+0x428], R8 ;  /* 0x0004280801007387 */ /* 0x0003e20000100800 */
[----:B0-----:R-:W-:-:S02]  /*14600*/  LEA R9, P5, R22, R2, 0x1 ;  /* 0x0000000216097211 */ /* 0x001fc400078a08ff */
[----:B-1----:R-:W-:Y:S02]  /*14610*/  LEA.HI.X.SX32 R8, R23, R4, 0x1, P6 ;  /* 0x0000000417087211 */ /* 0x002fe400030f0eff */
[----:B------:R-:W5:Y:S04]  /*14620*/  LDL.LU R23, [R1+0x118] ;  /* 0x0001180001177983 */ /* 0x000f680000300800 */
[----:B------:R0:W-:Y:S04]  /*14630*/  STL [R1+0x458], R9 ;  /* 0x0004580901007387 */ /* 0x0001e80000100800 */
[----:B------:R1:W-:Y:S01]  /*14640*/  STL [R1+0x42c], R8 ;  /* 0x00042c0801007387 */ /* 0x0003e20000100800 */
[----:B0-----:R-:W-:-:S02]  /*14650*/  LEA R9, P6, R14, R2, 0x1 ;  /* 0x000000020e097211 */ /* 0x001fc400078c08ff */
[-C--:B-1----:R-:W-:Y:S02]  /*14660*/  LEA.HI.X.SX32 R8, R20, R4.reuse, 0x1, P0 ;  /* 0x0000000414087211 */ /* 0x082fe400000f0eff */
[----:B------:R-:W5:Y:S04]  /*14670*/  LDL.LU R20, [R1+0x11c] ;  /* 0x00011c0001147983 */ /* 0x000f680000300800 */
[----:B------:R-:W-:Y:S04]  /*14680*/  STL [R1+0x460], R9 ;  /* 0x0004600901007387 */ /* 0x000fe80000100800 */
[----:B------:R0:W-:Y:S02]  /*14690*/  STL [R1+0x430], R8 ;  /* 0x0004300801007387 */ /* 0x0001e40000100800 */
[----:B0-----:R-:W-:-:S02]  /*146a0*/  LEA.HI.X.SX32 R8, R18, R4, 0x1, P1 ;  /* 0x0000000412087211 */ /* 0x001fc400008f0eff */
[----:B------:R-:W5:Y:S01]  /*146b0*/  LDL.LU R18, [R1+0x148] ;  /* 0x0001480001127983 */ /* 0x000f620000300800 */
[----:B--2---:R-:W-:-:S05]  /*146c0*/  LEA R9, P0, R27, R2, 0x1 ;  /* 0x000000021b097211 */ /* 0x004fca00078008ff */
[----:B------:R4:W-:Y:S04]  /*146d0*/  STL [R1+0x468], R9 ;  /* 0x0004680901007387 */ /* 0x0009e80000100800 */
[----:B------:R0:W-:Y:S01]  /*146e0*/  STL [R1+0x434], R8 ;  /* 0x0004340801007387 */ /* 0x0001e20000100800 */
[----:B----4-:R-:W-:Y:S02]  /*146f0*/  LEA R9, P1, R28, R2, 0x1 ;  /* 0x000000021c097211 */ /* 0x010fe400078208ff */
[----:B0-----:R-:W-:Y:S02]  /*14700*/  LEA.HI.X.SX32 R8, R19, R4, 0x1, P2 ;  /* 0x0000000413087211 */ /* 0x001fe400010f0eff */
[----:B------:R-:W2:Y:S04]  /*14710*/  LDL.LU R19, [R1+0x150] ;  /* 0x0001500001137983 */ /* 0x000ea80000300800 */
[----:B------:R0:W-:Y:S04]  /*14720*/  STL [R1+0x470], R9 ;  /* 0x0004700901007387 */ /* 0x0001e80000100800 */
[----:B------:R1:W-:Y:S01]  /*14730*/  STL [R1+0x43c], R8 ;  /* 0x00043c0801007387 */ /* 0x0003e20000100800 */
[----:B0-----:R-:W-:-:S02]  /*14740*/  LEA R9, P2, R29, R2, 0x1 ;  /* 0x000000021d097211 */ /* 0x001fc400078408ff */
[----:B-1----:R-:W-:Y:S02]  /*14750*/  LEA.HI.X.SX32 R8, R21, R4, 0x1, P3 ;  /* 0x0000000415087211 */ /* 0x002fe400018f0eff */
[----:B------:R-:W4:Y:S04]  /*14760*/  LDL.LU R21, [R1+0x154] ;  /* 0x0001540001157983 */ /* 0x000f280000300800 */
[----:B------:R3:W-:Y:S04]  /*14770*/  STL [R1+0x478], R9 ;  /* 0x0004780901007387 */ /* 0x0007e80000100800 */
[----:B------:R0:W-:Y:S01]  /*14780*/  STL [R1+0x444], R8 ;  /* 0x0004440801007387 */ /* 0x0001e20000100800 */
[----:B---3--:R-:W-:-:S02]  /*14790*/  LEA R9, P3, R7, R2, 0x1 ;  /* 0x0000000207097211 */ /* 0x008fc400078608ff */
[-C--:B0-----:R-:W-:Y:S02]  /*147a0*/  LEA.HI.X.SX32 R8, R3, R4.reuse, 0x1, P4 ;  /* 0x0000000403087211 */ /* 0x081fe400020f0eff */
[----:B------:R-:W3:Y:S04]  /*147b0*/  LDL.LU R3, [R1+0x160] ;  /* 0x0001600001037983 */ /* 0x000ee80000300800 */
[----:B------:R-:W-:Y:S04]  /*147c0*/  STL [R1+0x480], R9 ;  /* 0x0004800901007387 */ /* 0x000fe80000100800 */
[----:B------:R0:W-:Y:S02]  /*147d0*/  STL [R1+0x44c], R8 ;  /* 0x00044c0801007387 */ /* 0x0001e40000100800 */
[----:B0-----:R-:W-:-:S02]  /*147e0*/  LEA.HI.X.SX32 R8, R22, R4, 0x1, P5 ;  /* 0x0000000416087211 */ /* 0x001fc400028f0eff */
[----:B------:R-:W3:Y:S01]  /*147f0*/  LDL.LU R22, [R1+0x164] ;  /* 0x0001640001167983 */ /* 0x000ee20000300800 */
[----:B------:R-:W-:-:S05]  /*14800*/  LEA R9, P4, R6, R2, 0x1 ;  /* 0x0000000206097211 */ /* 0x000fca00078808ff */
[----:B------:R0:W-:Y:S04]  /*14810*/  STL [R1+0x488], R9 ;  /* 0x0004880901007387 */ /* 0x0001e80000100800 */
[----:B------:R1:W-:Y:S01]  /*14820*/  STL [R1+0x454], R8 ;  /* 0x0004540801007387 */ /* 0x0003e20000100800 */
[----:B0-----:R-:W-:Y:S02]  /*14830*/  LEA R9, P5, R5, R2, 0x1 ;  /* 0x0000000205097211 */ /* 0x001fe400078a08ff */
[-C--:B-1----:R-:W-:Y:S02]  /*14840*/  LEA.HI.X.SX32 R8, R14, R4.reuse, 0x1, P6 ;  /* 0x000000040e087211 */ /* 0x082fe400030f0eff */
[----:B------:R-:W3:Y:S04]  /*14850*/  LDL.LU R14, [R1+0x168] ;  /* 0x00016800010e7983 */ /* 0x000ee80000300800 */
        /* <DEDUP_REMOVED lines=14> */
[----:B-----5:R-:W-:-:S05]  /*14940*/  LEA R9, P1, R24, R2, 0x1 ;  /* 0x0000000218097211 */ /* 0x020fca00078208ff */
[----:B------:R0:W-:Y:S04]  /*14950*/  STL [R1+0x4a8], R9 ;  /* 0x0004a80901007387 */ /* 0x0001e80000100800 */
[----:B------:R1:W-:Y:S01]  /*14960*/  STL [R1+0x474], R8 ;  /* 0x0004740801007387 */ /* 0x0003e20000100800 */
[----:B0-----:R-:W-:Y:S02]  /*14970*/  LEA R9, P2, R23, R2, 0x1 ;  /* 0x0000000217097211 */ /* 0x001fe400078408ff */
[----:B-1----:R-:W-:Y:S02]  /*14980*/  LEA.HI.X.SX32 R8, R7, R4, 0x1, P3 ;  /* 0x0000000407087211 */ /* 0x002fe400018f0eff */
        /* <DEDUP_REMOVED lines=16> */
[----:B------:R-:W-:Y:S04]  /*14a90*/  STL [R1+0x4c8], R9 ;  /* 0x0004c80901007387 */ /* 0x000fe80000100800 */
[----:B------:R0:W-:Y:S02]  /*14aa0*/  STL [R1+0x494], R8 ;  /* 0x0004940801007387 */ /* 0x0001e40000100800 */
[----:B0-----:R-:W-:Y:S02]  /*14ab0*/  LEA.HI.X.SX32 R8, R25, R4, 0x1, P0 ;  /* 0x0000000419087211 */ /* 0x001fe400000f0eff */
[----:B----4-:R-:W-:Y:S01]  /*14ac0*/  LEA R9, P6, R21, R2, 0x1 ;  /* 0x0000000215097211 */ /* 0x010fe200078c08ff */
[----:B------:R-:W2:Y:S04]  /*14ad0*/  LDL.LU R25, [R1+0x1a0] ;  /* 0x0001a00001197983 */ /* 0x000ea80000300800 */
[----:B------:R-:W-:Y:S04]  /*14ae0*/  STL [R1+0x4d0], R9 ;  /* 0x0004d00901007387 */ /* 0x000fe80000100800 */
[----:B------:R0:W-:Y:S02]  /*14af0*/  STL [R1+0x49c], R8 ;  /* 0x00049c0801007387 */ /* 0x0001e40000100800 */
[----:B0-----:R-:W-:-:S02]  /*14b00*/  LEA.HI.X.SX32 R8, R24, R4, 0x1, P1 ;  /* 0x0000000418087211 */ /* 0x001fc400008f0eff */
[----:B------:R-:W4:Y:S01]  /*14b10*/  LDL.LU R24, [R1+0x1a4] ;  /* 0x0001a40001187983 */ /* 0x000f220000300800 */
[----:B---3--:R-:W-:-:S05]  /*14b20*/  LEA R9, P0, R3, R2, 0x1 ;  /* 0x0000000203097211 */ /* 0x008fca00078008ff */
        /* <DEDUP_REMOVED lines=30> */
[----:B------:R-:W-:Y:S04]  /*14d10*/  STL [R1+0x508], R9 ;  /* 0x0005080901007387 */ /* 0x000fe80000100800 */
[----:B------:R0:W-:Y:S02]  /*14d20*/  STL [R1+0x4d4], R8 ;  /* 0x0004d40801007387 */ /* 0x0001e40000100800 */
[----:B0-----:R-:W-:Y:S02]  /*14d30*/  LEA.HI.X.SX32 R8, R22, R4, 0x1, P1 ;  /* 0x0000000416087211 */ /* 0x001fe400008f0eff */
[----:B------:R-:W5:Y:S01]  /*14d40*/  LDL.LU R22, [R1+0x1c0] ;  /* 0x0001c00001167983 */ /* 0x000f620000300800 */
[----:B------:R-:W-:-:S05]  /*14d50*/  LEA R9, P0, R6, R2, 0x1 ;  /* 0x0000000206097211 */ /* 0x000fca00078008ff */
        /* <DEDUP_REMOVED lines=158> */
[----:B------:R-:W-:Y:S01]  /*15740*/  LEA R9, P4, R29, R2, 0x1 ;  /* 0x000000021d097211 */ /* 0x000fe200078808ff */
        /* <DEDUP_REMOVED lines=81> */
[----:B------:R-:W-:Y:S04]  /*15c60*/  STL [R1+0x690], R9 ;  /* 0x0006900901007387 */ /* 0x000fe80000100800 */
[----:B------:R0:W-:Y:S02]  /*15c70*/  STL [R1+0x65c], R8 ;  /* 0x00065c0801007387 */ /* 0x0001e40000100800 */
[----:B0-----:R-:W-:Y:S02]  /*15c80*/  LEA.HI.X.SX32 R8, R21, R4, 0x1, P1 ;  /* 0x0000000415087211 */ /* 0x001fe400008f0eff */
[-C--:B------:R-:W-:Y:S01]  /*15c90*/  LEA R9, P0, R29, R2.reuse, 0x1 ;  /* 0x000000021d097211 */ /* 0x080fe200078008ff */
        /* <DEDUP_REMOVED lines=64> */
[----:B------:R-:W-:Y:S01]  /*160a0*/  LEA R9, P6, R22, R2, 0x1 ;  /* 0x0000000216097211 */ /* 0x000fe200078c08ff */
        /* <DEDUP_REMOVED lines=305> */
[-C--:B------:R-:W-:Y:S02]  /*173c0*/  LEA.HI.X.SX32 R7, R7, R4.reuse, 0x1, P6 ;  /* 0x0000000407077211 */ /* 0x080fe400030f0eff */
[-C--:B------:R-:W-:Y:S02]  /*173d0*/  LEA.HI.X.SX32 R6, R6, R4.reuse, 0x1, P0 ;  /* 0x0000000406067211 */ /* 0x080fe400000f0eff */
[-C--:B------:R-:W-:Y:S02]  /*173e0*/  LEA.HI.X.SX32 R5, R5, R4.reuse, 0x1, P1 ;  /* 0x0000000405057211 */ /* 0x080fe400008f0eff */
[----:B------:R-:W-:Y:S02]  /*173f0*/  LEA.HI.X.SX32 R10, R12, R4, 0x1, P2 ;  /* 0x000000040c0a7211 */ /* 0x000fe400010f0eff */
[----:B--2---:R-:W-:-:S05]  /*17400*/  LEA R9, P4, R24, R2, 0x1 ;  /* 0x0000000218097211 */ /* 0x004fca00078808ff */
[----:B------:R-:W-:Y:S04]  /*17410*/  STL [R1+0x8e8], R9 ;  /* 0x0008e80901007387 */ /* 0x000fe80000100800 */
[----:B------:R0:W-:Y:S04]  /*17420*/  STL [R1+0x8b4], R8 ;  /* 0x0008b40801007387 */ /* 0x0001e80000100800 */
[----:B0-----:R-:W2:Y:S01]  /*17430*/  LDL.LU R8, [R1+0x15c] ;  /* 0x00015c0001087983 */ /* 0x001ea20000300800 */
[----:B----4-:R-:W-:-:S05]  /*17440*/  LEA R9, P5, R23, R2, 0x1 ;  /* 0x0000000217097211 */ /* 0x010fca00078a08ff */
[----:B------:R-:W-:Y:S04]  /*17450*/  STL [R1+0x8f0], R9 ;  /* 0x0008f00901007387 */ /* 0x000fe80000100800 */
[----:B------:R0:W-:Y:S04]  /*17460*/  STL [R1+0x8bc], R7 ;  /* 0x0008bc0701007387 */ /* 0x0001e80000100800 */
[----:B0-----:R-:W4:Y:S01]  /*17470*/  LDL.LU R7, [R1+0x158] ;  /* 0x0001580001077983 */ /* 0x001f220000300800 */
[----:B---3--:R-:W-:-:S05]  /*17480*/  LEA R9, P6, R20, R2, 0x1 ;  /* 0x0000000214097211 */ /* 0x008fca00078c08ff */
[----:B------:R-:W-:Y:S04]  /*17490*/  STL [R1+0x8f8], R9 ;  /* 0x0008f80901007387 */ /* 0x000fe80000100800 */
[----:B------:R0:W-:Y:S04]  /*174a0*/  STL [R1+0x8c4], R6 ;  /* 0x0008c40601007387 */ /* 0x0001e80000100800 */
[----:B0-----:R-:W3:Y:S01]  /*174b0*/  LDL.LU R6, [R1+0x14c] ;  /* 0x00014c0001067983 */ /* 0x001ee20000300800 */
[----:B------:R-:W-:-:S05]  /*174c0*/  LEA R9, P0, R18, R2, 0x1 ;  /* 0x0000000212097211 */ /* 0x000fca00078008ff */
[----:B------:R-:W-:Y:S04]  /*174d0*/  STL [R1+0x900], R9 ;  /* 0x0009000901007387 */ /* 0x000fe80000100800 */
[----:B------:R0:W-:Y:S04]  /*174e0*/  STL [R1+0x8cc], R5 ;  /* 0x0008cc0501007387 */ /* 0x0001e80000100800 */
[----:B0-----:R-:W3:Y:S01]  /*174f0*/  LDL.LU R5, [R1+0x144] ;  /* 0x0001440001057983 */ /* 0x001ee20000300800 */
[----:B------:R-:W-:-:S05]  /*17500*/  LEA R9, P1, R19, R2, 0x1 ;  /* 0x0000000213097211 */ /* 0x000fca00078208ff */
[----:B------:R-:W-:Y:S04]  /*17510*/  STL [R1+0x908], R9 ;  /* 0x0009080901007387 */ /* 0x000fe80000100800 */
[----:B------:R0:W-:Y:S04]  /*17520*/  STL [R1+0x8d4], R10 ;  /* 0x0008d40a01007387 */ /* 0x0001e80000100800 */
[----:B------:R-:W3:Y:S01]  /*17530*/  LDL.LU R12, [R1+0x140] ;  /* 0x00014000010c7983 */ /* 0x000ee20000300800 */
[----:B0-----:R-:W-:Y:S02]  /*17540*/  LEA.HI.X.SX32 R10, R25, R4, 0x1, P3 ;  /* 0x00000004190a7211 */ /* 0x001fe400018f0eff */
        /* <DEDUP_REMOVED lines=15> */
[----:B-----5:R-:W-:-:S05]  /*17640*/  LEA R9, P5, R14, R2, 0x1 ;  /* 0x000000020e097211 */ /* 0x020fca00078a08ff */
[----:B------:R-:W-:Y:S04]  /*17650*/  STL [R1+0x928], R9 ;  /* 0x0009280901007387 */ /* 0x000fe80000100800 */
[----:B------:R0:W-:Y:S04]  /*17660*/  STL [R1+0x8f4], R10 ;  /* 0x0008f40a01007387 */ /* 0x0001e80000100800 */
[----:B------:R-:W5:Y:S01]  /*17670*/  LDL.LU R20, [R1+0x130] ;  /* 0x0001300001147983 */ /* 0x000f620000300800 */
[----:B0-----:R-:W-:Y:S02]  /*17680*/  LEA.HI.X.SX32 R10, R18, R4, 0x1, P0 ;  /* 0x00000004120a7211 */ /* 0x001fe400000f0eff */
[----:B------:R-:W-:-:S05]  /*17690*/  LEA R9, P6, R27, R2, 0x1 ;  /* 0x000000021b097211 */ /* 0x000fca00078c08ff */
        /* <DEDUP_REMOVED lines=13> */
[-C--:B------:R-:W-:Y:S02]  /*17770*/  LEA.HI.X.SX32 R3, R3, R4.reuse, 0x1, P3 ;  /* 0x0000000403037211 */ /* 0x080fe400018f0eff */
[----:B0-----:R-:W-:-:S02]  /*17780*/  LEA.HI.X.SX32 R10, R22, R4, 0x1, P4 ;  /* 0x00000004160a7211 */ /* 0x001fc400020f0eff */
[----:B--2---:R-:W-:-:S05]  /*17790*/  LEA R9, P2, R8, R2, 0x1 ;  /* 0x0000000208097211 */ /* 0x004fca00078408ff */
[----:B------:R-:W-:Y:S04]  /*177a0*/  STL [R1+0x948], R9 ;  /* 0x0009480901007387 */ /* 0x000fe80000100800 */
[----:B------:R0:W-:Y:S04]  /*177b0*/  STL [R1+0x914], R3 ;  /* 0x0009140301007387 */ /* 0x0001e80000100800 */
[----:B0-----:R-:W2:Y:S01]  /*177c0*/  LDL.LU R3, [R1+0x120] ;  /* 0x0001200001037983 */ /* 0x001ea20000300800 */
[----:B----4-:R-:W-:-:S05]  /*177d0*/  LEA R9, P3, R7, R2, 0x1 ;  /* 0x0000000207097211 */ /* 0x010fca00078608ff */
[----:B------:R-:W-:Y:S04]  /*177e0*/  STL [R1+0x950], R9 ;  /* 0x0009500901007387 */ /* 0x000fe80000100800 */
[----:B------:R0:W-:Y:S04]  /*177f0*/  STL [R1+0x91c], R10 ;  /* 0x00091c0a01007387 */ /* 0x0001e80000100800 */
[----:B------:R-:W4:Y:S01]  /*17800*/  LDL.LU R22, [R1+0xe0] ;  /* 0x0000e00001167983 */ /* 0x000f220000300800 */
[----:B0-----:R-:W-:Y:S02]  /*17810*/  LEA.HI.X.SX32 R10, R14, R4, 0x1, P5 ;  /* 0x000000040e0a7211 */ /* 0x001fe400028f0eff */
[----:B---3--:R-:W-:-:S05]  /*17820*/  LEA R9, P4, R6, R2, 0x1 ;  /* 0x0000000206097211 */ /* 0x008fca00078808ff */
[----:B------:R0:W-:Y:S04]  /*17830*/  STL [R1+0x958], R9 ;  /* 0x0009580901007387 */ /* 0x0001e80000100800 */
[----:B------:R1:W-:Y:S04]  /*17840*/  STL [R1+0x924], R10 ;  /* 0x0009240a01007387 */ /* 0x0003e80000100800 */
[----:B------:R-:W3:Y:S01]  /*17850*/  LDL.LU R14, [R1+0xdc] ;  /* 0x0000dc00010e7983 */ /* 0x000ee20000300800 */
[----:B0-----:R-:W-:Y:S02]  /*17860*/  LEA R9, P5, R5, R2, 0x1 ;  /* 0x0000000205097211 */ /* 0x001fe400078a08ff */
[----:B-1----:R-:W-:-:S03]  /*17870*/  LEA.HI.X.SX32 R10, R27, R4, 0x1, P6 ;  /* 0x000000041b0a7211 */ /* 0x002fc600030f0eff */
[----:B------:R0:W-:Y:S04]  /*17880*/  STL [R1+0x960], R9 ;  /* 0x0009600901007387 */ /* 0x0001e80000100800 */
[----:B------:R-:W3:Y:S04]  /*17890*/  LDL.LU R27, [R1+0xd8] ;  /* 0x0000d800011b7983 */ /* 0x000ee80000300800 */
[----:B------:R1:W-:Y:S01]  /*178a0*/  STL [R1+0x92c], R10 ;  /* 0x00092c0a01007387 */ /* 0x0003e20000100800 */
        /* <DEDUP_REMOVED lines=13> */
[----:B------:R-:W3:Y:S01]  /*17980*/  LDL.LU R8, [R1+0xcc] ;  /* 0x0000cc0001087983 */ /* 0x000ee20000300800 */
[----:B------:R-:W-:-:S03]  /*17990*/  LEA.HI.X.SX32 R7, R7, R4, 0x1, P3 ;  /* 0x0000000407077211 */ /* 0x000fc600018f0eff */
[----:B------:R-:W-:Y:S01]  /*179a0*/  STL [R1+0x944], R10 ;  /* 0x0009440a01007387 */ /* 0x000fe20000100800 */
[----:B0-----:R-:W-:-:S05]  /*179b0*/  LEA R9, P2, R23, R2, 0x1 ;  /* 0x0000000217097211 */ /* 0x001fca00078408ff */
[----:B------:R-:W-:Y:S04]  /*179c0*/  STL [R1+0x980], R9 ;  /* 0x0009800901007387 */ /* 0x000fe80000100800 */
[----:B------:R0:W-:Y:S01]  /*179d0*/  STL [R1+0x94c], R7 ;  /* 0x00094c0701007387 */ /* 0x0001e20000100800 */
[----:B------:R-:W-:-:S03]  /*179e0*/  LEA.HI.X.SX32 R6, R6, R4, 0x1, P4 ;  /* 0x0000000406067211 */ /* 0x000fc600020f0eff */
[----:B0-----:R-:W3:Y:S01]  /*179f0*/  LDL.LU R7, [R1+0xc8] ;  /* 0x0000c80001077983 */ /* 0x001ee20000300800 */
[----:B-----5:R-:W-:-:S05]  /*17a00*/  LEA R9, P3, R20, R2, 0x1 ;  /* 0x0000000214097211 */ /* 0x020fca00078608ff */
[----:B------:R-:W-:Y:S04]  /*17a10*/  STL [R1+0x988], R9 ;  /* 0x0009880901007387 */ /* 0x000fe80000100800 */
[----:B------:R0:W-:Y:S01]  /*17a20*/  STL [R1+0x954], R6 ;  /* 0x0009540601007387 */ /* 0x0001e20000100800 */
[----:B------:R-:W-:-:S03]  /*17a30*/  LEA.HI.X.SX32 R5, R5, R4, 0x1, P5 ;  /* 0x0000000405057211 */ /* 0x000fc600028f0eff */
[----:B0-----:R-:W5:Y:S01]  /*17a40*/  LDL.LU R6, [R1+0xc4] ;  /* 0x0000c40001067983 */ /* 0x001f620000300800 */
[----:B------:R-:W-:-:S05]  /*17a50*/  LEA R9, P4, R18, R2, 0x1 ;  /* 0x0000000212097211 */ /* 0x000fca00078808ff */
[----:B------:R-:W-:Y:S04]  /*17a60*/  STL [R1+0x990], R9 ;  /* 0x0009900901007387 */ /* 0x000fe80000100800 */
[----:B------:R0:W-:Y:S02]  /*17a70*/  STL [R1+0x95c], R5 ;  /* 0x00095c0501007387 */ /* 0x0001e40000100800 */
[----:B0-----:R-:W-:Y:S02]  /*17a80*/  LEA.HI.X.SX32 R5, R12, R4, 0x1, P6 ;  /* 0x000000040c057211 */ /* 0x001fe400030f0eff */
[----:B------:R-:W5:Y:S01]  /*17a90*/  LDL.LU R12, [R1+0xc0] ;  /* 0x0000c000010c7983 */ /* 0x000f620000300800 */
[----:B------:R-:W-:-:S05]  /*17aa0*/  LEA R9, P5, R19, R2, 0x1 ;  /* 0x0000000213097211 */ /* 0x000fca00078a08ff */
[----:B------:R0:W-:Y:S04]  /*17ab0*/  STL [R1+0x998], R9 ;  /* 0x0009980901007387 */ /* 0x0001e80000100800 */
[----:B------:R1:W-:Y:S01]  /*17ac0*/  STL [R1+0x964], R5 ;  /* 0x0009640501007387 */ /* 0x0003e20000100800 */
[----:B0-----:R-:W-:-:S03]  /*17ad0*/  LEA.HI.X.SX32 R9, R25, R4, 0x1, P0 ;  /* 0x0000000419097211 */ /* 0x001fc600000f0eff */
[----:B-1----:R-:W5:Y:S01]  /*17ae0*/  LDL.LU R5, [R1+0xb8] ;  /* 0x0000b80001057983 */ /* 0x002f620000300800 */
[----:B------:R-:W-:-:S05]  /*17af0*/  LEA R10, P6, R21, R2, 0x1 ;  /* 0x00000002150a7211 */ /* 0x000fca00078c08ff */
[----:B------:R-:W-:Y:S04]  /*17b00*/  STL [R1+0x9a0], R10 ;  /* 0x0009a00a01007387 */ /* 0x000fe80000100800 */
[----:B------:R0:W-:Y:S04]  /*17b10*/  STL [R1+0x96c], R9 ;  /* 0x00096c0901007387 */ /* 0x0001e80000100800 */
[----:B------:R-:W5:Y:S01]  /*17b20*/  LDL.LU R25, [R1+0xa4] ;  /* 0x0000a40001197983 */ /* 0x000f620000300800 */
[----:B0-----:R-:W-:Y:S02]  /*17b30*/  LEA.HI.X.SX32 R9, R24, R4, 0x1, P1 ;  /* 0x0000000418097211 */ /* 0x001fe400008f0eff */
[----:B--2---:R-:W-:-:S05]  /*17b40*/  LEA R10, P0, R3, R2, 0x1 ;  /* 0x00000002030a7211 */ /* 0x004fca00078008ff */
[----:B------:R0:W-:Y:S04]  /*17b50*/  STL [R1+0x9a8], R10 ;  /* 0x0009a80a01007387 */ /* 0x0001e80000100800 */
[----:B------:R3:W-:Y:S01]  /*17b60*/  STL [R1+0x974], R9 ;  /* 0x0009740901007387 */ /* 0x0007e20000100800 */
[----:B----4-:R-:W-:Y:S02]  /*17b70*/  LEA R11, P1, R22, R2, 0x1 ;  /* 0x00000002160b7211 */ /* 0x010fe400078208ff */
[----:B0-----:R-:W-:-:S03]  /*17b80*/  LEA.HI.X.SX32 R10, R23, R4, 0x1, P2 ;  /* 0x00000004170a7211 */ /* 0x001fc600010f0eff */
[----:B------:R-:W-:Y:S04]  /*17b90*/  STL [R1+0x9b0], R11 ;  /* 0x0009b00b01007387 */ /* 0x000fe80000100800 */
[----:B------:R-:W2:Y:S04]  /*17ba0*/  LDL.LU R24, [R1+0xa0] ;  /* 0x0000a00001187983 */ /* 0x000ea80000300800 */
[----:B------:R0:W-:Y:S01]  /*17bb0*/  STL [R1+0x97c], R10 ;  /* 0x00097c0a01007387 */ /* 0x0001e20000100800 */
[----:B---3--:R-:W-:Y:S02]  /*17bc0*/  LEA R9, P2, R14, R2, 0x1 ;  /* 0x000000020e097211 */ /* 0x008fe400078408ff */
[----:B0-----:R-:W-:-:S03]  /*17bd0*/  LEA.HI.X.SX32 R10, R20, R4, 0x1, P3 ;  /* 0x00000004140a7211 */ /* 0x001fc600018f0eff */
[----:B------:R0:W-:Y:S04]  /*17be0*/  STL [R1+0x9b8], R9 ;  /* 0x0009b80901007387 */ /* 0x0001e80000100800 */
[----:B------:R-:W3:Y:S04]  /*17bf0*/  LDL.LU R23, [R1+0x9c] ;  /* 0x00009c0001177983 */ /* 0x000ee80000300800 */
[----:B------:R1:W-:Y:S01]  /*17c00*/  STL [R1+0x984], R10 ;  /* 0x0009840a01007387 */ /* 0x0003e20000100800 */
[----:B0-----:R-:W-:-:S05]  /*17c10*/  LEA R9, P3, R27, R2, 0x1 ;  /* 0x000000021b097211 */ /* 0x001fca00078608ff */
[----:B------:R0:W-:Y:S04]  /*17c20*/  STL [R1+0x9c0], R9 ;  /* 0x0009c00901007387 */ /* 0x0001e80000100800 */
[----:B------:R-:W4:Y:S01]  /*17c30*/  LDL.LU R20, [R1+0x98] ;  /* 0x0000980001147983 */ /* 0x000f220000300800 */
[----:B-1----:R-:W-:-:S05]  /*17c40*/  LEA.HI.X.SX32 R10, R18, R4, 0x1, P4 ;  /* 0x00000004120a7211 */ /* 0x002fca00020f0eff */
[----:B------:R1:W-:Y:S01]  /*17c50*/  STL [R1+0x98c], R10 ;  /* 0x00098c0a01007387 */ /* 0x0003e20000100800 */
[----:B0-----:R-:W-:-:S05]  /*17c60*/  LEA R9, P4, R28, R2, 0x1 ;  /* 0x000000021c097211 */ /* 0x001fca00078808ff */
[----:B------:R0:W-:Y:S01]  /*17c70*/  STL [R1+0x9c8], R9 ;  /* 0x0009c80901007387 */ /* 0x0001e20000100800 */
[----:B-1----:R-:W-:-:S03]  /*17c80*/  LEA.HI.X.SX32 R10, R19, R4, 0x1, P5 ;  /* 0x00000004130a7211 */ /* 0x002fc600028f0eff */
[----:B------:R-:W4:Y:S04]  /*17c90*/  LDL.LU R18, [R1+0x94] ;  /* 0x0000940001127983 */ /* 0x000f280000300800 */
[----:B------:R1:W-:Y:S01]  /*17ca0*/  STL [R1+0x994], R10 ;  /* 0x0009940a01007387 */ /* 0x0003e20000100800 */
[----:B0-----:R-:W-:-:S05]  /*17cb0*/  LEA R9, P5, R29, R2, 0x1 ;  /* 0x000000021d097211 */ /* 0x001fca00078a08ff */
[----:B------:R0:W-:Y:S04]  /*17cc0*/  STL [R1+0x9d0], R9 ;  /* 0x0009d00901007387 */ /* 0x0001e80000100800 */
[----:B------:R-:W4:Y:S01]  /*17cd0*/  LDL.LU R19, [R1+0x90] ;  /* 0x0000900001137983 */ /* 0x000f220000300800 */
[----:B-1----:R-:W-:-:S05]  /*17ce0*/  LEA.HI.X.SX32 R10, R21, R4, 0x1, P6 ;  /* 0x00000004150a7211 */ /* 0x002fca00030f0eff */
[----:B------:R-:W-:Y:S01]  /*17cf0*/  STL [R1+0x99c], R10 ;  /* 0x00099c0a01007387 */ /* 0x000fe20000100800 */
[----:B0-----:R-:W-:-:S05]  /*17d00*/  LEA R9, P6, R8, R2, 0x1 ;  /* 0x0000000208097211 */ /* 0x001fca00078c08ff */
[----:B------:R0:W-:Y:S04]  /*17d10*/  STL [R1+0x9d8], R9 ;  /* 0x0009d80901007387 */ /* 0x0001e80000100800 */
[----:B------:R-:W4:Y:S01]  /*17d20*/  LDL.LU R21, [R1+0x8c] ;  /* 0x00008c0001157983 */ /* 0x000f220000300800 */
[-C--:B------:R-:W-:Y:S02]  /*17d30*/  LEA.HI.X.SX32 R3, R3, R4.reuse, 0x1, P0 ;  /* 0x0000000403037211 */ /* 0x080fe400000f0eff */
[----:B0-----:R-:W-:-:S03]  /*17d40*/  LEA.HI.X.SX32 R9, R22, R4, 0x1, P1 ;  /* 0x0000000416097211 */ /* 0x001fc600008f0eff */
[----:B------:R0:W-:Y:S04]  /*17d50*/  STL [R1+0x9a4], R3 ;  /* 0x0009a40301007387 */ /* 0x0001e80000100800 */
[----:B0-----:R-:W4:Y:S01]  /*17d60*/  LDL.LU R3, [R1+0x80] ;  /* 0x0000800001037983 */ /* 0x001f220000300800 */
[----:B------:R-:W-:-:S05]  /*17d70*/  LEA R10, P0, R7, R2, 0x1 ;  /* 0x00000002070a7211 */ /* 0x000fca00078008ff */
[----:B------:R-:W-:Y:S04]  /*17d80*/  STL [R1+0x9e0], R10 ;  /* 0x0009e00a01007387 */ /* 0x000fe80000100800 */
[----:B------:R0:W-:Y:S04]  /*17d90*/  STL [R1+0x9ac], R9 ;  /* 0x0009ac0901007387 */ /* 0x0001e80000100800 */
[----:B------:R-:W4:Y:S01]  /*17da0*/  LDL.LU R22, [R1+0x7c] ;  /* 0x00007c0001167983 */ /* 0x000f220000300800 */
[----:B0-----:R-:W-:Y:S02]  /*17db0*/  LEA.HI.X.SX32 R9, R14, R4, 0x1, P2 ;  /* 0x000000040e097211 */ /* 0x001fe400010f0eff */
[----:B-----5:R-:W-:-:S05]  /*17dc0*/  LEA R10, P1, R6, R2, 0x1 ;  /* 0x00000002060a7211 */ /* 0x020fca00078208ff */
[----:B------:R-:W-:Y:S04]  /*17dd0*/  STL [R1+0x9e8], R10 ;  /* 0x0009e80a01007387 */ /* 0x000fe80000100800 */
[----:B------:R0:W-:Y:S04]  /*17de0*/  STL [R1+0x9b4], R9 ;  /* 0x0009b40901007387 */ /* 0x0001e80000100800 */
[----:B------:R-:W5:Y:S01]  /*17df0*/  LDL.LU R14, [R1+0x78] ;  /* 0x00007800010e7983 */ /* 0x000f620000300800 */
[----:B0-----:R-:W-:Y:S02]  /*17e00*/  LEA.HI.X.SX32 R9, R27, R4, 0x1, P3 ;  /* 0x000000041b097211 */ /* 0x001fe400018f0eff */
[----:B------:R-:W-:-:S05]  /*17e10*/  LEA R10, P2, R12, R2, 0x1 ;  /* 0x000000020c0a7211 */ /* 0x000fca00078408ff */
[----:B------:R0:W-:Y:S04]  /*17e20*/  STL [R1+0x9f0], R10 ;  /* 0x0009f00a01007387 */ /* 0x0001e80000100800 */
[----:B------:R-:W5:Y:S04]  /*17e30*/  LDL.LU R27, [R1+0x74] ;  /* 0x00007400011b7983 */ /* 0x000f680000300800 */
[----:B------:R1:W-:Y:S01]  /*17e40*/  STL [R1+0x9bc], R9 ;  /* 0x0009bc0901007387 */ /* 0x0003e20000100800 */
[----:B0-----:R-:W-:Y:S02]  /*17e50*/  LEA R10, P3, R5, R2, 0x1 ;  /* 0x00000002050a7211 */ /* 0x001fe400078608ff */
[----:B-1----:R-:W-:-:S03]  /*17e60*/  LEA.HI.X.SX32 R9, R28, R4, 0x1, P4 ;  /* 0x000000041c097211 */ /* 0x002fc600020f0eff */
[----:B------:R0:W-:Y:S04]  /*17e70*/  STL [R1+0x9f8], R10 ;  /* 0x0009f80a01007387 */ /* 0x0001e80000100800 */
[----:B------:R-:W5:Y:S01]  /*17e80*/  LDL.LU R28, [R1+0x70] ;  /* 0x00007000011c7983 */ /* 0x000f620000300800 */
[----:B0-----:R-:W-:-:S03]  /*17e90*/  LEA R10, P4, R25, R2, 0x1 ;  /* 0x00000002190a7211 */ /* 0x001fc600078808ff */
[----:B------:R0:W-:Y:S04]  /*17ea0*/  STL [R1+0x9c4], R9 ;  /* 0x0009c40901007387 */ /* 0x0001e80000100800 */
[----:B------:R-:W-:Y:S01]  /*17eb0*/  STL [R1+0xa00], R10 ;  /* 0x000a000a01007387 */ /* 0x000fe20000100800 */
[----:B0-----:R-:W-:-:S03]  /*17ec0*/  LEA.HI.X.SX32 R9, R29, R4, 0x1, P5 ;  /* 0x000000041d097211 */ /* 0x001fc600028f0eff */
[----:B------:R-:W5:Y:S04]  /*17ed0*/  LDL.LU R29, [R1+0x6c] ;  /* 0x00006c00011d7983 */ /* 0x000f680000300800 */
[----:B------:R0:W-:Y:S02]  /*17ee0*/  STL [R1+0x9cc], R9 ;  /* 0x0009cc0901007387 */ /* 0x0001e40000100800 */
[----:B0-----:R-:W-:Y:S02]  /*17ef0*/  LEA.HI.X.SX32 R9, R8, R4, 0x1, P6 ;  /* 0x0000000408097211 */ /* 0x001fe400030f0eff */
[----:B------:R-:W5:Y:S01]  /*17f00*/  LDL.LU R8, [R1+0x68] ;  /* 0x0000680001087983 */ /* 0x000f620000300800 */
[----:B--2---:R-:W-:-:S05]  /*17f10*/  LEA R10, P5, R24, R2, 0x1 ;  /* 0x00000002180a7211 */ /* 0x004fca00078a08ff */
[----:B------:R-:W-:Y:S04]  /*17f20*/  STL [R1+0xa08], R10 ;  /* 0x000a080a01007387 */ /* 0x000fe80000100800 */
[----:B------:R0:W-:Y:S02]  /*17f30*/  STL [R1+0x9d4], R9 ;  /* 0x0009d40901007387 */ /* 0x0001e40000100800 */
[----:B0-----:R-:W-:Y:S02]  /*17f40*/  LEA.HI.X.SX32 R9, R7, R4, 0x1, P0 ;  /* 0x0000000407097211 */ /* 0x001fe400000f0eff */
[----:B------:R-:W2:Y:S01]  /*17f50*/  LDL.LU R7, [R1+0x64] ;  /* 0x0000640001077983 */ /* 0x000ea20000300800 */
[----:B---3--:R-:W-:-:S05]  /*17f60*/  LEA R10, P6, R23, R2, 0x1 ;  /* 0x00000002170a7211 */ /* 0x008fca00078c08ff */
[----:B------:R4:W-:Y:S04]  /*17f70*/  STL [R1+0xa10], R10 ;  /* 0x000a100a01007387 */ /* 0x0009e80000100800 */
[----:B------:R0:W-:Y:S01]  /*17f80*/  STL [R1+0x9dc], R9 ;  /* 0x0009dc0901007387 */ /* 0x0001e20000100800 */
[----:B----4-:R-:W-:Y:S02]  /*17f90*/  LEA R10, P0, R20, R2, 0x1 ;  /* 0x00000002140a7211 */ /* 0x010fe400078008ff */
[-C--:B0-----:R-:W-:Y:S02]  /*17fa0*/  LEA.HI.X.SX32 R9, R6, R4.reuse, 0x1, P1 ;  /* 0x0000000406097211 */ /* 0x081fe400008f0eff */
[----:B------:R-:W3:Y:S04]  /*17fb0*/  LDL.LU R6, [R1+0x60] ;  /* 0x0000600001067983 */ /* 0x000ee80000300800 */
[----:B------:R-:W-:Y:S04]  /*17fc0*/  STL [R1+0xa18], R10 ;  /* 0x000a180a01007387 */ /* 0x000fe80000100800 */
[----:B------:R0:W-:Y:S02]  /*17fd0*/  STL [R1+0x9e4], R9 ;  /* 0x0009e40901007387 */ /* 0x0001e40000100800 */
[----:B0-----:R-:W-:-:S02]  /*17fe0*/  LEA.HI.X.SX32 R9, R12, R4, 0x1, P2 ;  /* 0x000000040c097211 */ /* 0x001fc400010f0eff */
[----:B------:R-:W4:Y:S01]  /*17ff0*/  LDL.LU R12, [R1+0x5c] ;  /* 0x00005c00010c7983 */ /* 0x000f220000300800 */
[----:B------:R-:W-:-:S05]  /*18000*/  LEA R10, P1, R18, R2, 0x1 ;  /* 0x00000002120a7211 */ /* 0x000fca00078208ff */
[----:B------:R0:W-:Y:S04]  /*18010*/  STL [R1+0xa20], R10 ;  /* 0x000a200a01007387 */ /* 0x0001e80000100800 */
[----:B------:R-:W-:Y:S01]  /*18020*/  STL [R1+0x9ec], R9 ;  /* 0x0009ec0901007387 */ /* 0x000fe20000100800 */
[----:B------:R-:W-:Y:S02]  /*18030*/  LEA R11, P2, R19, R2, 0x1 ;  /* 0x00000002130b7211 */ /* 0x000fe400078408ff */
[----:B0-----:R-:W-:-:S03]  /*18040*/  LEA.HI.X.SX32 R10, R5, R4, 0x1, P3 ;  /* 0x00000004050a7211 */ /* 0x001fc600018f0eff */
[----:B------:R0:W-:Y:S04]  /*18050*/  STL [R1+0xa28], R11 ;  /* 0x000a280b01007387 */ /* 0x0001e80000100800 */
[----:B------:R-:W4:Y:S01]  /*18060*/  LDL.LU R5, [R1+0x58] ;  /* 0x0000580001057983 */ /* 0x000f220000300800 */
[----:B0-----:R-:W-:-:S03]  /*18070*/  LEA.HI.X.SX32 R11, R25, R4, 0x1, P4 ;  /* 0x00000004190b7211 */ /* 0x001fc600020f0eff */
[----:B------:R-:W-:Y:S01]  /*18080*/  STL [R1+0x9f4], R10 ;  /* 0x0009f40a01007387 */ /* 0x000fe20000100800 */
[----:B------:R-:W-:-:S05]  /*18090*/  LEA R9, P3, R21, R2, 0x1 ;  /* 0x0000000215097211 */ /* 0x000fca00078608ff */
[----:B------:R0:W-:Y:S04]  /*180a0*/  STL [R1+0xa30], R9 ;  /* 0x000a300901007387 */ /* 0x0001e80000100800 */
[----:B------:R1:W-:Y:S04]  /*180b0*/  STL [R1+0x9fc], R11 ;  /* 0x0009fc0b01007387 */ /* 0x0003e80000100800 */
[----:B------:R-:W4:Y:S01]  /*180c0*/  LDL.LU R25, [R1+0x54] ;  /* 0x0000540001197983 */ /* 0x000f220000300800 */
[----:B0-----:R-:W-:Y:S02]  /*180d0*/  LEA.HI.X.SX32 R9, R24, R4, 0x1, P5 ;  /* 0x0000000418097211 */ /* 0x001fe400028f0eff */
[----:B------:R-:W-:-:S05]  /*180e0*/  LEA R10, P4, R3, R2, 0x1 ;  /* 0x00000002030a7211 */ /* 0x000fca00078808ff */
[----:B------:R0:W-:Y:S04]  /*180f0*/  STL [R1+0xa38], R10 ;  /* 0x000a380a01007387 */ /* 0x0001e80000100800 */
[----:B------:R-:W-:Y:S01]  /*18100*/  STL [R1+0xa04], R9 ;  /* 0x000a040901007387 */ /* 0x000fe20000100800 */
[----:B-1----:R-:W-:-:S05]  /*18110*/  LEA R11, P5, R22, R2, 0x1 ;  /* 0x00000002160b7211 */ /* 0x002fca00078a08ff */
[----:B------:R1:W-:Y:S04]  /*18120*/  STL [R1+0xa40], R11 ;  /* 0x000a400b01007387 */ /* 0x0003e80000100800 */
[----:B------:R-:W4:Y:S01]  /*18130*/  LDL.LU R24, [R1+0x50] ;  /* 0x0000500001187983 */ /* 0x000f220000300800 */
[-C--:B0-----:R-:W-:Y:S02]  /*18140*/  LEA.HI.X.SX32 R10, R23, R4.reuse, 0x1, P6 ;  /* 0x00000004170a7211 */ /* 0x081fe400030f0eff */
[----:B-1----:R-:W-:-:S03]  /*18150*/  LEA.HI.X.SX32 R11, R20, R4, 0x1, P0 ;  /* 0x00000004140b7211 */ /* 0x002fc600000f0eff */
[----:B------:R-:W-:Y:S01]  /*18160*/  STL [R1+0xa0c], R10 ;  /* 0x000a0c0a01007387 */ /* 0x000fe20000100800 */
[----:B-----5:R-:W-:-:S05]  /*18170*/  LEA R9, P6, R14, R2, 0x1 ;  /* 0x000000020e097211 */ /* 0x020fca00078c08ff */
[----:B------:R0:W-:Y:S04]  /*18180*/  STL [R1+0xa48], R9 ;  /* 0x000a480901007387 */ /* 0x0001e80000100800 */
[----:B------:R-:W-:Y:S04]  /*18190*/  STL [R1+0xa14], R11 ;  /* 0x000a140b01007387 */ /* 0x000fe80000100800 */
[----:B------:R-:W5:Y:S01]  /*181a0*/  LDL.LU R23, [R1+0x4c] ;  /* 0x00004c0001177983 */ /* 0x000f620000300800 */
[----:B0-----:R-:W-:Y:S02]  /*181b0*/  LEA.HI.X.SX32 R9, R18, R4, 0x1, P1 ;  /* 0x0000000412097211 */ /* 0x001fe400008f0eff */
[----:B------:R-:W-:-:S05]  /*181c0*/  LEA R10, P0, R27, R2, 0x1 ;  /* 0x000000021b0a7211 */ /* 0x000fca00078008ff */
[----:B------:R0:W-:Y:S04]  /*181d0*/  STL [R1+0xa50], R10 ;  /* 0x000a500a01007387 */ /* 0x0001e80000100800 */
[----:B------:R-:W-:Y:S01]  /*181e0*/  STL [R1+0xa1c], R9 ;  /* 0x000a1c0901007387 */ /* 0x000fe20000100800 */
[----:B0-----:R-:W-:Y:S02]  /*181f0*/  LEA.HI.X.SX32 R10, R19, R4, 0x1, P2 ;  /* 0x00000004130a7211 */ /* 0x001fe400010f0eff */
[----:B------:R-:W-:-:S05]  /*18200*/  LEA R11, P1, R28, R2, 0x1 ;  /* 0x000000021c0b7211 */ /* 0x000fca00078208ff */
[----:B------:R0:W-:Y:S04]  /*18210*/  STL [R1+0xa58], R11 ;  /* 0x000a580b01007387 */ /* 0x0001e80000100800 */
[----:B------:R-:W5:Y:S01]  /*18220*/  LDL.LU R20, [R1+0x48] ;  /* 0x0000480001147983 */ /* 0x000f620000300800 */
[----:B0-----:R-:W-:Y:S02]  /*18230*/  LEA.HI.X.SX32 R11, R21, R4, 0x1, P3 ;  /* 0x00000004150b7211 */ /* 0x001fe400018f0eff */
[----:B------:R-:W-:Y:S01]  /*18240*/  LEA R9, P2, R29, R2, 0x1 ;  /* 0x000000021d097211 */ /* 0x000fe200078408ff */
[----:B------:R-:W-:Y:S04]  /*18250*/  STL [R1+0xa24], R10 ;  /* 0x000a240a01007387 */ /* 0x000fe80000100800 */
[----:B------:R0:W-:Y:S04]  /*18260*/  STL [R1+0xa60], R9 ;  /* 0x000a600901007387 */ /* 0x0001e80000100800 */
[----:B------:R-:W-:Y:S04]  /*18270*/  STL [R1+0xa2c], R11 ;  /* 0x000a2c0b01007387 */ /* 0x000fe80000100800 */
[----:B------:R-:W5:Y:S01]  /*18280*/  LDL.LU R18, [R1+0x44] ;  /* 0x0000440001127983 */ /* 0x000f620000300800 */
[----:B0-----:R-:W-:-:S02]  /*18290*/  LEA.HI.X.SX32 R9, R3, R4, 0x1, P4 ;  /* 0x0000000403097211 */ /* 0x001fc400020f0eff */
[----:B------:R-:W-:-:S05]  /*182a0*/  LEA R10, P3, R8, R2, 0x1 ;  /* 0x00000002080a7211 */ /* 0x000fca00078608ff */
[----:B------:R-:W-:Y:S04]  /*182b0*/  STL [R1+0xa68], R10 ;  /* 0x000a680a01007387 */ /* 0x000fe80000100800 */
[----:B------:R0:W-:Y:S04]  /*182c0*/  STL [R1+0xa34], R9 ;  /* 0x000a340901007387 */ /* 0x0001e80000100800 */
[----:B------:R-:W5:Y:S01]  /*182d0*/  LDL.LU R19, [R1+0x40] ;  /* 0x0000400001137983 */ /* 0x000f620000300800 */
[-C--:B0-----:R-:W-:Y:S02]  /*182e0*/  LEA.HI.X.SX32 R9, R22, R4.reuse, 0x1, P5 ;  /* 0x0000000416097211 */ /* 0x081fe400028f0eff */
[----:B------:R-:W-:-:S02]  /*182f0*/  LEA.HI.X.SX32 R10, R14, R4, 0x1, P6 ;  /* 0x000000040e0a7211 */ /* 0x000fc400030f0eff */
[----:B--2---:R-:W-:-:S05]  /*18300*/  LEA R3, P4, R7, R2, 0x1 ;  /* 0x0000000207037211 */ /* 0x004fca00078808ff */
[----:B------:R3:W-:Y:S04]  /*18310*/  STL [R1+0xa70], R3 ;  /* 0x000a700301007387 */ /* 0x0007e80000100800 */
[----:B------:R-:W-:Y:S04]  /*18320*/  STL [R1+0xa3c], R9 ;  /* 0x000a3c0901007387 */ /* 0x000fe80000100800 */
[----:B------:R-:W2:Y:S01]  /*18330*/  LDL.LU R21, [R1+0x3c] ;  /* 0x00003c0001157983 */ /* 0x000ea20000300800 */
[----:B---3--:R-:W-:-:S05]  /*18340*/  LEA R3, P5, R6, R2, 0x1 ;  /* 0x0000000206037211 */ /* 0x008fca00078a08ff */
[----:B------:R0:W-:Y:S04]  /*18350*/  STL [R1+0xa78], R3 ;  /* 0x000a780301007387 */ /* 0x0001e80000100800 */
[----:B0-----:R-:W3:Y:S01]  /*18360*/  LDL.LU R3, [R1+0x38] ;  /* 0x0000380001037983 */ /* 0x001ee20000300800 */
[----:B----4-:R-:W-:-:S03]  /*18370*/  LEA R9, P6, R12, R2, 0x1 ;  /* 0x000000020c097211 */ /* 0x010fc600078c08ff */
[----:B------:R0:W-:Y:S04]  /*18380*/  STL [R1+0xa44], R10 ;  /* 0x000a440a01007387 */ /* 0x0001e80000100800 */
[----:B------:R1:W-:Y:S04]  /*18390*/  STL [R1+0xa80], R9 ;  /* 0x000a800901007387 */ /* 0x0003e80000100800 */
[----:B------:R-:W4:Y:S01]  /*183a0*/  LDL.LU R22, [R1+0x34] ;  /* 0x0000340001167983 */ /* 0x000f220000300800 */
[----:B0-----:R-:W-:-:S05]  /*183b0*/  LEA.HI.X.SX32 R10, R27, R4, 0x1, P0 ;  /* 0x000000041b0a7211 */ /* 0x001fca00000f0eff */
[----:B------:R0:W-:Y:S04]  /*183c0*/  STL [R1+0xa4c], R10 ;  /* 0x000a4c0a01007387 */ /* 0x0001e80000100800 */
[----:B------:R-:W4:Y:S01]  /*183d0*/  LDL.LU R14, [R1+0x30] ;  /* 0x00003000010e7983 */ /* 0x000f220000300800 */
[----:B-1----:R-:W-:Y:S02]  /*183e0*/  LEA R9, P0, R5, R2, 0x1 ;  /* 0x0000000205097211 */ /* 0x002fe400078008ff */
[----:B0-----:R-:W-:-:S03]  /*183f0*/  LEA.HI.X.SX32 R10, R28, R4, 0x1, P1 ;  /* 0x000000041c0a7211 */ /* 0x001fc600008f0eff */
[----:B------:R0:W-:Y:S04]  /*18400*/  STL [R1+0xa88], R9 ;  /* 0x000a880901007387 */ /* 0x0001e80000100800 */
[----:B------:R-:W4:Y:S04]  /*18410*/  LDL.LU R27, [R1+0x2c] ;  /* 0x00002c00011b7983 */ /* 0x000f280000300800 */
[----:B------:R1:W-:Y:S04]  /*18420*/  STL [R1+0xa54], R10 ;  /* 0x000a540a01007387 */ /* 0x0003e80000100800 */
[----:B------:R-:W4:Y:S01]  /*18430*/  LDL.LU R28, [R1+0x28] ;  /* 0x00002800011c7983 */ /* 0x000f220000300800 */
[----:B0-----:R-:W-:-:S02]  /*18440*/  LEA R9, P1, R25, R2, 0x1 ;  /* 0x0000000219097211 */ /* 0x001fc400078208ff */
[----:B-1----:R-:W-:-:S03]  /*18450*/  LEA.HI.X.SX32 R10, R29, R4, 0x1, P2 ;  /* 0x000000041d0a7211 */ /* 0x002fc600010f0eff */
[----:B------:R0:W-:Y:S04]  /*18460*/  STL [R1+0xa90], R9 ;  /* 0x000a900901007387 */ /* 0x0001e80000100800 */
[----:B------:R-:W4:Y:S04]  /*18470*/  LDL.LU R29, [R1+0x24] ;  /* 0x00002400011d7983 */ /* 0x000f280000300800 */
[----:B------:R1:W-:Y:S04]  /*18480*/  STL [R1+0xa5c], R10 ;  /* 0x000a5c0a01007387 */ /* 0x0003e80000100800 */
[----:B------:R-:W4:Y:S01]  /*18490*/  LDL.LU R13, [R1+0x1c] ;  /* 0x00001c00010d7983 */ /* 0x000f220000300800 */
[----:B------:R-:W-:-:S02]  /*184a0*/  LEA.HI.X.SX32 R8, R8, R4, 0x1, P3 ;  /* 0x0000000408087211 */ /* 0x000fc400018f0eff */
[----:B0-----:R-:W-:-:S05]  /*184b0*/  LEA R9, P2, R24, R2, 0x1 ;  /* 0x0000000218097211 */ /* 0x001fca00078408ff */
[----:B------:R5:W-:Y:S04]  /*184c0*/  STL [R1+0xa98], R9 ;  /* 0x000a980901007387 */ /* 0x000be80000100800 */
[----:B------:R-:W4:Y:S04]  /*184d0*/  LDL.LU R11, [R1+0x14] ;  /* 0x00001400010b7983 */ /* 0x000f280000300800 */
[----:B------:R0:W-:Y:S04]  /*184e0*/  STL [R1+0xa64], R8 ;  /* 0x000a640801007387 */ /* 0x0001e80000100800 */
[----:B-1----:R-:W4:Y:S01]  /*184f0*/  LDL.LU R10, [R1+0x10] ;  /* 0x00001000010a7983 */ /* 0x002f220000300800 */
[----:B-----5:R-:W-:-:S02]  /*18500*/  LEA R9, P3, R23, R2, 0x1 ;  /* 0x0000000217097211 */ /* 0x020fc400078608ff */
[----:B0-----:R-:W-:-:S03]  /*18510*/  LEA.HI.X.SX32 R8, R7, R4, 0x1, P4 ;  /* 0x0000000407087211 */ /* 0x001fc600020f0eff */
[----:B------:R0:W-:Y:S04]  /*18520*/  STL [R1+0xaa0], R9 ;  /* 0x000aa00901007387 */ /* 0x0001e80000100800 */
[----:B0-----:R-:W5:Y:S04]  /*18530*/  LDL.LU R9, [R1+0xc] ;  /* 0x00000c0001097983 */ /* 0x001f680000300800 */
[----:B------:R0:W-:Y:S01]  /*18540*/  STL [R1+0xa6c], R8 ;  /* 0x000a6c0801007387 */ /* 0x0001e20000100800 */
[----:B------:R-:W-:-:S03]  /*18550*/  LEA.HI.X.SX32 R6, R6, R4, 0x1, P5 ;  /* 0x0000000406067211 */ /* 0x000fc600028f0eff */
[----:B0-----:R-:W5:Y:S01]  /*18560*/  LDL.LU R8, [R1+0x8] ;  /* 0x0000080001087983 */ /* 0x001f620000300800 */
[----:B------:R-:W-:-:S05]  /*18570*/  LEA R7, P4, R20, R2, 0x1 ;  /* 0x0000000214077211 */ /* 0x000fca00078808ff */
[----:B------:R0:W-:Y:S04]  /*18580*/  STL [R1+0xaa8], R7 ;  /* 0x000aa80701007387 */ /* 0x0001e80000100800 */
[----:B0-----:R-:W5:Y:S04]  /*18590*/  LDL.LU R7, [R1+0x4] ;  /* 0x0000040001077983 */ /* 0x001f680000300800 */
[----:B------:R0:W-:Y:S02]  /*185a0*/  STL [R1+0xa74], R6 ;  /* 0x000a740601007387 */ /* 0x0001e40000100800 */
[----:B0-----:R-:W-:-:S05]  /*185b0*/  LEA R6, P5, R18, R2, 0x1 ;  /* 0x0000000212067211 */ /* 0x001fca00078a08ff */
[----:B------:R0:W-:Y:S04]  /*185c0*/  STL [R1+0xab0], R6 ;  /* 0x000ab00601007387 */ /* 0x0001e80000100800 */
[----:B0-----:R-:W5:Y:S01]  /*185d0*/  LDL.LU R6, [R1] ;  /* 0x0000000001067983 */ /* 0x001f620000300800 */
[-C--:B------:R-:W-:Y:S02]  /*185e0*/  LEA.HI.X.SX32 R12, R12, R4.reuse, 0x1, P6 ;  /* 0x000000040c0c7211 */ /* 0x080fe400030f0eff */
[----:B------:R-:W-:-:S03]  /*185f0*/  LEA.HI.X.SX32 R5, R5, R4, 0x1, P0 ;  /* 0x0000000405057211 */ /* 0x000fc600000f0eff */
[----:B------:R0:W-:Y:S02]  /*18600*/  STL [R1+0xa7c], R12 ;  /* 0x000a7c0c01007387 */ /* 0x0001e40000100800 */
[----:B0-----:R-:W-:-:S05]  /*18610*/  LEA R12, P6, R19, R2, 0x1 ;  /* 0x00000002130c7211 */ /* 0x001fca00078c08ff */
[----:B------:R0:W-:Y:S01]  /*18620*/  STL [R1+0xab8], R12 ;  /* 0x000ab80c01007387 */ /* 0x0001e20000100800 */
[----:B------:R-:W-:-:S03]  /*18630*/  LEA.HI.X.SX32 R25, R25, R4, 0x1, P1 ;  /* 0x0000000419197211 */ /* 0x000fc600008f0eff */
[----:B0-----:R-:W5:Y:S04]  /*18640*/  LDL.LU R12, [R1+0xd00] ;  /* 0x000d0000010c7983 */ /* 0x001f680000300800 */
[----:B------:R2:W-:Y:S01]  /*18650*/  STL [R1+0xa84], R5 ;  /* 0x000a840501007387 */ /* 0x0005e20000100800 */
[-C--:B------:R-:W-:Y:S02]  /*18660*/  LEA.HI.X.SX32 R24, R24, R4.reuse, 0x1, P2 ;  /* 0x0000000418187211 */ /* 0x080fe400010f0eff */
[-C--:B------:R-:W-:Y:S02]  /*18670*/  LEA.HI.X.SX32 R23, R23, R4.reuse, 0x1, P3 ;  /* 0x0000000417177211 */ /* 0x080fe400018f0eff */
[-C--:B------:R-:W-:Y:S02]  /*18680*/  LEA.HI.X.SX32 R20, R20, R4.reuse, 0x1, P4 ;  /* 0x0000000414147211 */ /* 0x080fe400020f0eff */
[----:B------:R-:W-:-:S02]  /*18690*/  LEA.HI.X.SX32 R18, R18, R4, 0x1, P5 ;  /* 0x0000000412127211 */ /* 0x000fc400028f0eff */
[----:B--2---:R-:W-:-:S05]  /*186a0*/  LEA R5, P0, R21, R2, 0x1 ;  /* 0x0000000215057211 */ /* 0x004fca00078008ff */
[----:B------:R0:W-:Y:S04]  /*186b0*/  STL [R1+0xac0], R5 ;  /* 0x000ac00501007387 */ /* 0x0001e80000100800 */
[----:B0-----:R-:W2:Y:S04]  /*186c0*/  LDL.LU R5, [R1+0x3a8] ;  /* 0x0003a80001057983 */ /* 0x001ea80000300800 */
[----:B------:R3:W-:Y:S02]  /*186d0*/  STL [R1+0xa8c], R25 ;  /* 0x000a8c1901007387 */ /* 0x0007e40000100800 */
[----:B---3--:R-:W-:-:S05]  /*186e0*/  LEA R25, P1, R3, R2, 0x1 ;  /* 0x0000000203197211 */ /* 0x008fca00078208ff */
[----:B------:R0:W-:Y:S04]  /*186f0*/  STL [R1+0xac8], R25 ;  /* 0x000ac81901007387 */ /* 0x0001e80000100800 */
[----:B0-----:R-:W3:Y:S04]  /*18700*/  LDL.LU R25, [R1+0xcfc] ;  /* 0x000cfc0001197983 */ /* 0x001ee80000300800 */
[----:B------:R4:W-:Y:S02]  /*18710*/  STL [R1+0xa94], R24 ;  /* 0x000a941801007387 */ /* 0x0009e40000100800 */
[----:B----4-:R-:W-:-:S05]  /*18720*/  LEA R24, P2, R22, R2, 0x1 ;  /* 0x0000000216187211 */ /* 0x010fca00078408ff */
[----:B------:R0:W-:Y:S04]  /*18730*/  STL [R1+0xad0], R24 ;  /* 0x000ad01801007387 */ /* 0x0001e80000100800 */
[----:B0-----:R-:W4:Y:S04]  /*18740*/  LDL.LU R24, [R1+0xcf8] ;  /* 0x000cf80001187983 */ /* 0x001f280000300800 */
[----:B------:R0:W-:Y:S02]  /*18750*/  STL [R1+0xa9c], R23 ;  /* 0x000a9c1701007387 */ /* 0x0001e40000100800 */
[----:B0-----:R-:W-:-:S05]  /*18760*/  LEA R23, P3, R14, R2, 0x1 ;  /* 0x000000020e177211 */ /* 0x001fca00078608ff */
[----:B------:R0:W-:Y:S04]  /*18770*/  STL [R1+0xad8], R23 ;  /* 0x000ad81701007387 */ /* 0x0001e80000100800 */
[----:B0-----:R-:W2:Y:S04]  /*18780*/  LDL.LU R23, [R1+0xcf4] ;  /* 0x000cf40001177983 */ /* 0x001ea80000300800 */
[----:B------:R0:W-:Y:S02]  /*18790*/  STL [R1+0xaa4], R20 ;  /* 0x000aa41401007387 */ /* 0x0001e40000100800 */
[----:B0-----:R-:W-:-:S05]  /*187a0*/  LEA R20, P4, R27, R2, 0x1 ;  /* 0x000000021b147211 */ /* 0x001fca00078808ff */
[----:B------:R0:W-:Y:S01]  /*187b0*/  STL [R1+0xae0], R20 ;  /* 0x000ae01401007387 */ /* 0x0001e20000100800 */
[----:B------:R-:W-:-:S03]  /*187c0*/  LEA.HI.X.SX32 R19, R19, R4, 0x1, P6 ;  /* 0x0000000413137211 */ /* 0x000fc600030f0eff */
        /* <DEDUP_REMOVED lines=27> */
[----:B-----5:R-:W-:-:S05]  /*18980*/  LEA R14, P3, R9, R2, 0x1 ;  /* 0x00000002090e7211 */ /* 0x020fca00078608ff */
[----:B------:R0:W-:Y:S01]  /*18990*/  STL [R1+0xb10], R14 ;  /* 0x000b100e01007387 */ /* 0x0001e20000100800 */
[----:B------:R-:W-:-:S03]  /*189a0*/  LEA.HI.X.SX32 R28, R28, R4, 0x1, P5 ;  /* 0x000000041c1c7211 */ /* 0x000fc600028f0eff */
[----:B0-----:R-:W5:Y:S04]  /*189b0*/  LDL.LU R14, [R1+0xcd8] ;  /* 0x000cd800010e7983 */ /* 0x001f680000300800 */
[----:B------:R0:W-:Y:S02]  /*189c0*/  STL [R1+0xadc], R27 ;  /* 0x000adc1b01007387 */ /* 0x0001e40000100800 */
[----:B0-----:R-:W-:-:S05]  /*189d0*/  LEA R27, P4, R8, R2, 0x1 ;  /* 0x00000002081b7211 */ /* 0x001fca00078808ff */
[----:B------:R0:W-:Y:S01]  /*189e0*/  STL [R1+0xb18], R27 ;  /* 0x000b181b01007387 */ /* 0x0001e20000100800 */
[----:B------:R-:W-:-:S03]  /*189f0*/  LEA.HI.X.SX32 R29, R29, R4, 0x1, P6 ;  /* 0x000000041d1d7211 */ /* 0x000fc600030f0eff */
[----:B0-----:R-:W2:Y:S04]  /*18a00*/  LDL.LU R27, [R1+0xcd4] ;  /* 0x000cd400011b7983 */ /* 0x001ea80000300800 */
[----:B------:R0:W-:Y:S02]  /*18a10*/  STL [R1+0xae4], R28 ;  /* 0x000ae41c01007387 */ /* 0x0001e40000100800 */
[----:B0-----:R-:W-:-:S05]  /*18a20*/  LEA R28, P5, R7, R2, 0x1 ;  /* 0x00000002071c7211 */ /* 0x001fca00078a08ff */
[----:B------:R0:W-:Y:S04]  /*18a30*/  STL [R1+0xb20], R28 ;  /* 0x000b201c01007387 */ /* 0x0001e80000100800 */
[----:B0-----:R-:W2:Y:S04]  /*18a40*/  LDL.LU R28, [R1+0xcd0] ;  /* 0x000cd000011c7983 */ /* 0x001ea80000300800 */
[----:B------:R0:W-:Y:S02]  /*18a50*/  STL [R1+0xaec], R29 ;  /* 0x000aec1d01007387 */ /* 0x0001e40000100800 */
[----:B0-----:R-:W-:-:S05]  /*18a60*/  LEA R29, P6, R6, R2, 0x1 ;  /* 0x00000002061d7211 */ /* 0x001fca00078c08ff */
[----:B------:R0:W-:Y:S04]  /*18a70*/  STL [R1+0xb28], R29 ;  /* 0x000b281d01007387 */ /* 0x0001e80000100800 */
[----:B0-----:R-:W2:Y:S01]  /*18a80*/  LDL.LU R29, [R1+0xccc] ;  /* 0x000ccc00011d7983 */ /* 0x001ea20000300800 */
[----:B------:R-:W-:-:S05]  /*18a90*/  LEA.HI.X.SX32 R13, R13, R4, 0x1, P0 ;  /* 0x000000040d0d7211 */ /* 0x000fca00000f0eff */
[----:B------:R2:W-:Y:S01]  /*18aa0*/  STL [R1+0xaf4], R13 ;  /* 0x000af40d01007387 */ /* 0x0005e20000100800 */
[----:B------:R-:W-:Y:S01]  /*18ab0*/  IMAD R0, R0, UR12, RZ ;  /* 0x0000000c00007c24 */ /* 0x000fe2000f8e02ff */
[----:B------:R-:W-:Y:S01]  /*18ac0*/  LEA.HI.X.SX32 R8, R8, R4, 0x1, P4 ;  /* 0x0000000408087211 */ /* 0x000fe200020f0eff */
[----:B------:R-:W-:Y:S02]  /*18ad0*/  IMAD R17, R17, UR12, RZ ;  /* 0x0000000c11117c24 */ /* 0x000fe4000f8e02ff */
[----:B------:R-:W-:Y:S02]  /*18ae0*/  IMAD R16, R16, UR12, RZ ;  /* 0x0000000c10107c24 */ /* 0x000fe4000f8e02ff */
[----:B------:R-:W-:Y:S02]  /*18af0*/  IMAD R15, R15, UR12, RZ ;  /* 0x0000000c0f0f7c24 */ /* 0x000fe4000f8e02ff */
[----:B------:R-:W-:Y:S01]  /*18b00*/  IMAD R26, R26, UR12, RZ ;  /* 0x0000000c1a1a7c24 */ /* 0x000fe2000f8e02ff */
[----:B--2---:R-:W-:-:S05]  /*18b10*/  LEA R13, P0, R29, R2, 0x1 ;  /* 0x000000021d0d7211 */ /* 0x004fca00078008ff */
[----:B------:R0:W-:Y:S02]  /*18b20*/  STL [R1+0xb30], R13 ;  /* 0x000b300d01007387 */ /* 0x0001e40000100800 */
[----:B0-----:R-:W-:Y:S02]  /*18b30*/  LEA.HI.X.SX32 R13, R11, R4, 0x1, P1 ;  /* 0x000000040b0d7211 */ /* 0x001fe400008f0eff */
[----:B------:R-:W-:-:S03]  /*18b40*/  LEA R11, P1, R28, R2, 0x1 ;  /* 0x000000021c0b7211 */ /* 0x000fc600078208ff */
[----:B------:R0:W-:Y:S04]  /*18b50*/  STL [R1+0xafc], R13 ;  /* 0x000afc0d01007387 */ /* 0x0001e80000100800 */
[----:B------:R1:W-:Y:S01]  /*18b60*/  STL [R1+0xb38], R11 ;  /* 0x000b380b01007387 */ /* 0x0003e20000100800 */
[-C--:B0-----:R-:W-:Y:S02]  /*18b70*/  LEA.HI.X.SX32 R13, R10, R4.reuse, 0x1, P2 ;  /* 0x000000040a0d7211 */ /* 0x081fe400010f0eff */
[----:B------:R-:W-:Y:S02]  /*18b80*/  LEA.HI.X.SX32 R10, R9, R4, 0x1, P3 ;  /* 0x00000004090a7211 */ /* 0x000fe400018f0eff */
[-C--:B-1----:R-:W-:Y:S02]  /*18b90*/  LEA R11, P2, R5, R2.reuse, 0x1 ;  /* 0x00000002050b7211 */ /* 0x082fe400078408ff */
[-C--:B------:R-:W-:Y:S01]  /*18ba0*/  LEA R9, P3, R0, R2.reuse, 0x1 ;  /* 0x0000000200097211 */ /* 0x080fe200078608ff */
[----:B------:R-:W-:Y:S04]  /*18bb0*/  STL [R1+0xb04], R13 ;  /* 0x000b040d01007387 */ /* 0x000fe80000100800 */
[----:B------:R-:W-:Y:S04]  /*18bc0*/  STL [R1+0xba0], R11 ;  /* 0x000ba00b01007387 */ /* 0x000fe80000100800 */
[----:B------:R5:W-:Y:S04]  /*18bd0*/  STL [R1+0xb0c], R10 ;  /* 0x000b0c0a01007387 */ /* 0x000be80000100800 */
[----:B------:R0:W-:Y:S04]  /*18be0*/  STL [R1+0xb40], R9 ;  /* 0x000b400901007387 */ /* 0x0001e80000100800 */
[----:B------:R1:W-:Y:S01]  /*18bf0*/  STL [R1+0xb14], R8 ;  /* 0x000b140801007387 */ /* 0x0003e20000100800 */
[----:B-----5:R-:W-:-:S02]  /*18c00*/  LEA R10, P4, R14, R2, 0x1 ;  /* 0x000000020e0a7211 */ /* 0x020fc400078808ff */
[----:B0-----:R-:W-:-:S03]  /*18c10*/  LEA.HI.X.SX32 R9, R7, R4, 0x1, P5 ;  /* 0x0000000407097211 */ /* 0x001fc600028f0eff */
[----:B------:R-:W-:Y:S01]  /*18c20*/  STL [R1+0xb48], R10 ;  /* 0x000b480a01007387 */ /* 0x000fe20000100800 */
[----:B------:R-:W-:Y:S02]  /*18c30*/  LEA.HI.X.SX32 R7, R6, R4, 0x1, P6 ;  /* 0x0000000406077211 */ /* 0x000fe400030f0eff */
[-C--:B-1----:R-:W-:Y:S01]  /*18c40*/  LEA R8, P5, R22, R2.reuse, 0x1 ;  /* 0x0000000216087211 */ /* 0x082fe200078a08ff */
[----:B------:R-:W-:Y:S01]  /*18c50*/  STL [R1+0xb1c], R9 ;  /* 0x000b1c0901007387 */ /* 0x000fe20000100800 */
[----:B------:R-:W-:-:S03]  /*18c60*/  LEA R6, P6, R3, R2, 0x1 ;  /* 0x0000000203067211 */ /* 0x000fc600078c08ff */
[----:B------:R0:W-:Y:S04]  /*18c70*/  STL [R1+0xb50], R8 ;  /* 0x000b500801007387 */ /* 0x0001e80000100800 */
[----:B------:R1:W-:Y:S04]  /*18c80*/  STL [R1+0xb24], R7 ;  /* 0x000b240701007387 */ /* 0x0003e80000100800 */
[----:B------:R2:W-:Y:S01]  /*18c90*/  STL [R1+0xb58], R6 ;  /* 0x000b580601007387 */ /* 0x0005e20000100800 */
[----:B0-----:R-:W-:Y:S02]  /*18ca0*/  LEA.HI.X.SX32 R8, R29, R4, 0x1, P0 ;  /* 0x000000041d087211 */ /* 0x001fe400000f0eff */
[----:B-1----:R-:W-:-:S03]  /*18cb0*/  LEA R7, P0, R21, R2, 0x1 ;  /* 0x0000000215077211 */ /* 0x002fc600078008ff */
[----:B------:R-:W-:Y:S01]  /*18cc0*/  STL [R1+0xb2c], R8 ;  /* 0x000b2c0801007387 */ /* 0x000fe20000100800 */
[----:B--2---:R-:W-:-:S03]  /*18cd0*/  LEA.HI.X.SX32 R6, R28, R4, 0x1, P1 ;  /* 0x000000041c067211 */ /* 0x004fc600008f0eff */
[----:B------:R-:W2:Y:S04]  /*18ce0*/  LDL.LU R9, [R1+0x3a0] ;  /* 0x0003a00001097983 */ /* 0x000ea80000300800 */
[----:B------:R0:W-:Y:S01]  /*18cf0*/  STL [R1+0xb60], R7 ;  /* 0x000b600701007387 */ /* 0x0001e20000100800 */
[----:B------:R-:W-:-:S03]  /*18d00*/  LEA.HI.X.SX32 R0, R0, R4, 0x1, P3 ;  /* 0x0000000400007211 */ /* 0x000fc600018f0eff */
[----:B------:R1:W-:Y:S01]  /*18d10*/  STL [R1+0xb34], R6 ;  /* 0x000b340601007387 */ /* 0x0003e20000100800 */
[----:B0-----:R-:W-:Y:S02]  /*18d20*/  LEA R7, P1, R19, R2, 0x1 ;  /* 0x0000000213077211 */ /* 0x001fe400078208ff */
[----:B-1----:R-:W-:Y:S02]  /*18d30*/  LEA.HI.X.SX32 R6, R5, R4, 0x1, P2 ;  /* 0x0000000405067211 */ /* 0x002fe400010f0eff */
[-C--:B------:R-:W-:Y:S01]  /*18d40*/  LEA R5, P2, R18, R2.reuse, 0x1 ;  /* 0x0000000212057211 */ /* 0x080fe200078408ff */
[----:B------:R-:W-:Y:S04]  /*18d50*/  STL [R1+0xb68], R7 ;  /* 0x000b680701007387 */ /* 0x000fe80000100800 */
[----:B------:R0:W-:Y:S04]  /*18d60*/  STL [R1+0xb9c], R6 ;  /* 0x000b9c0601007387 */ /* 0x0001e80000100800 */
[----:B------:R1:W-:Y:S04]  /*18d70*/  STL [R1+0xb70], R5 ;  /* 0x000b700501007387 */ /* 0x0003e80000100800 */
[----:B------:R5:W-:Y:S01]  /*18d80*/  STL [R1+0xb3c], R0 ;  /* 0x000b3c0001007387 */ /* 0x000be20000100800 */
[----:B0-----:R-:W-:-:S02]  /*18d90*/  LEA R6, P3, R20, R2, 0x1 ;  /* 0x0000000214067211 */ /* 0x001fc400078608ff */
[----:B-1----:R-:W-:-:S03]  /*18da0*/  LEA.HI.X.SX32 R5, R14, R4, 0x1, P4 ;  /* 0x000000040e057211 */ /* 0x002fc600020f0eff */
[----:B------:R0:W-:Y:S01]  /*18db0*/  STL [R1+0xb78], R6 ;  /* 0x000b780601007387 */ /* 0x0001e20000100800 */
[----:B-----5:R-:W-:-:S03]  /*18dc0*/  LEA R0, P4, R23, R2, 0x1 ;  /* 0x0000000217007211 */ /* 0x020fc600078808ff */
[----:B------:R4:W-:Y:S04]  /*18dd0*/  STL [R1+0xb44], R5 ;  /* 0x000b440501007387 */ /* 0x0009e80000100800 */
[----:B------:R1:W-:Y:S01]  /*18de0*/  STL [R1+0xb80], R0 ;  /* 0x000b800001007387 */ /* 0x0003e20000100800 */
[----:B0-----:R-:W-:Y:S02]  /*18df0*/  LEA.HI.X.SX32 R6, R22, R4, 0x1, P5 ;  /* 0x0000000416067211 */ /* 0x001fe400028f0eff */
[----:B----4-:R-:W-:-:S03]  /*18e00*/  LEA R5, P5, R24, R2, 0x1 ;  /* 0x0000000218057211 */ /* 0x010fc600078a08ff */
[----:B------:R-:W-:Y:S01]  /*18e10*/  STL [R1+0xb4c], R6 ;  /* 0x000b4c0601007387 */ /* 0x000fe20000100800 */
[----:B-1----:R-:W-:Y:S02]  /*18e20*/  LEA.HI.X.SX32 R0, R3, R4, 0x1, P6 ;  /* 0x0000000403007211 */ /* 0x002fe400030f0eff */
[----:B---3--:R-:W-:Y:S01]  /*18e30*/  LEA R3, P6, R25, R2, 0x1 ;  /* 0x0000000219037211 */ /* 0x008fe200078c08ff */
[----:B------:R0:W-:Y:S04]  /*18e40*/  STL [R1+0xb84], R5 ;  /* 0x000b840501007387 */ /* 0x0001e80000100800 */
[----:B------:R1:W-:Y:S04]  /*18e50*/  STL [R1+0xb54], R0 ;  /* 0x000b540001007387 */ /* 0x0003e80000100800 */
[----:B------:R3:W-:Y:S01]  /*18e60*/  STL [R1+0xb88], R3 ;  /* 0x000b880301007387 */ /* 0x0007e20000100800 */
[----:B0-----:R-:W-:-:S02]  /*18e70*/  LEA.HI.X.SX32 R5, R21, R4, 0x1, P0 ;  /* 0x0000000415057211 */ /* 0x001fc400000f0eff */
[----:B-1----:R-:W-:-:S03]  /*18e80*/  LEA R0, P0, R12, R2, 0x1 ;  /* 0x000000020c007211 */ /* 0x002fc600078008ff */
[----:B------:R0:W-:Y:S01]  /*18e90*/  STL [R1+0xb5c], R5 ;  /* 0x000b5c0501007387 */ /* 0x0001e20000100800 */
[----:B---3--:R-:W-:-:S03]  /*18ea0*/  LEA.HI.X.SX32 R3, R19, R4, 0x1, P1 ;  /* 0x0000000413037211 */ /* 0x008fc600008f0eff */
[----:B------:R1:W-:Y:S04]  /*18eb0*/  STL [R1+0xb8c], R0 ;  /* 0x000b8c0001007387 */ /* 0x0003e80000100800 */
[----:B------:R3:W-:Y:S01]  /*18ec0*/  STL [R1+0xb64], R3 ;  /* 0x000b640301007387 */ /* 0x0007e20000100800 */
[----:B0-----:R-:W-:Y:S02]  /*18ed0*/  LEA R5, P1, R17, R2, 0x1 ;  /* 0x0000000211057211 */ /* 0x001fe400078208ff */
[----:B-1----:R-:W-:-:S03]  /*18ee0*/  LEA.HI.X.SX32 R0, R18, R4, 0x1, P2 ;  /* 0x0000000412007211 */ /* 0x002fc600010f0eff */
[----:B------:R0:W-:Y:S01]  /*18ef0*/  STL [R1+0xb90], R5 ;  /* 0x000b900501007387 */ /* 0x0001e20000100800 */
[----:B---3--:R-:W-:-:S03]  /*18f00*/  LEA R3, P2, R16, R2, 0x1 ;  /* 0x0000000210037211 */ /* 0x008fc600078408ff */
[----:B------:R1:W-:Y:S04]  /*18f10*/  STL [R1+0xb6c], R0 ;  /* 0x000b6c0001007387 */ /* 0x0003e80000100800 */
[----:B------:R3:W-:Y:S01]  /*18f20*/  STL [R1+0xb94], R3 ;  /* 0x000b940301007387 */ /* 0x0007e20000100800 */
[----:B0-----:R-:W-:Y:S02]  /*18f30*/  LEA.HI.X.SX32 R5, R20, R4, 0x1, P3 ;  /* 0x0000000414057211 */ /* 0x001fe400018f0eff */
[----:B-1----:R-:W-:-:S03]  /*18f40*/  LEA R0, P3, R15, R2, 0x1 ;  /* 0x000000020f007211 */ /* 0x002fc600078608ff */
[----:B------:R-:W-:Y:S01]  /*18f50*/  STL [R1+0xb74], R5 ;  /* 0x000b740501007387 */ /* 0x000fe20000100800 */
[----:B---3--:R-:W-:-:S03]  /*18f60*/  LEA.HI.X.SX32 R3, R23, R4, 0x1, P4 ;  /* 0x0000000417037211 */ /* 0x008fc600020f0eff */
[----:B------:R0:W-:Y:S01]  /*18f70*/  STL [R1+0xb98], R0 ;  /* 0x000b980001007387 */ /* 0x0001e20000100800 */
[----:B------:R-:W-:-:S03]  /*18f80*/  LEA R2, P4, R26, R2, 0x1 ;  /* 0x000000021a027211 */ /* 0x000fc600078808ff */
[----:B------:R-:W-:Y:S01]  /*18f90*/  STL [R1+0xb7c], R3 ;  /* 0x000b7c0301007387 */ /* 0x000fe20000100800 */
[----:B0-----:R-:W-:-:S03]  /*18fa0*/  LEA.HI.X.SX32 R0, R24, R4, 0x1, P5 ;  /* 0x0000000418007211 */ /* 0x001fc600028f0eff */
[----:B------:R-:W3:Y:S04]  /*18fb0*/  LDL.LU R24, [R1+0xc04] ;  /* 0x000c040001187983 */ /* 0x000ee80000300800 */
[----:B------:R-:W-:Y:S04]  /*18fc0*/  STL [R1+0x414], R2 ;  /* 0x0004140201007387 */ /* 0x000fe80000100800 */
[----:B------:R-:W4:Y:S04]  /*18fd0*/  LDL.LU R23, [R1+0xc00] ;  /* 0x000c000001177983 */ /* 0x000f280000300800 */
[----:B------:R0:W-:Y:S04]  /*18fe0*/  STL [R1+0x3fc], R0 ;  /* 0x0003fc0001007387 */ /* 0x0001e80000100800 */
[----:B------:R-:W5:Y:S04]  /*18ff0*/  LDL.LU R20, [R1+0xbf8] ;  /* 0x000bf80001147983 */ /* 0x000f680000300800 */
[----:B------:R-:W4:Y:S01]  /*19000*/  LDL.LU R18, [R1+0xbfc] ;  /* 0x000bfc0001127983 */ /* 0x000f220000300800 */
[----:B0-----:R-:W-:-:S03]  /*19010*/  LEA.HI.X.SX32 R0, R25, R4, 0x1, P6 ;  /* 0x0000000419007211 */ /* 0x001fc600030f0eff */
[----:B------:R-:W4:Y:S04]  /*19020*/  LDL.LU R25, [R1+0xcb8] ;  /* 0x000cb80001197983 */ /* 0x000f280000300800 */
[----:B------:R-:W5:Y:S04]  /*19030*/  LDL.LU R19, [R1+0xc08] ;  /* 0x000c080001137983 */ /* 0x000f680000300800 */
[----:B------:R0:W-:Y:S02]  /*19040*/  STL [R1+0x400], R0 ;  /* 0x0004000001007387 */ /* 0x0001e40000100800 */
[----:B0-----:R-:W-:-:S02]  /*19050*/  LEA.HI.X.SX32 R0, R12, R4, 0x1, P0 ;  /* 0x000000040c007211 */ /* 0x001fc400000f0eff */
[----:B------:R-:W5:Y:S04]  /*19060*/  LDL.LU R12, [R1+0xcb4] ;  /* 0x000cb400010c7983 */ /* 0x000f680000300800 */
[----:B------:R-:W5:Y:S04]  /*19070*/  LDL.LU R21, [R1+0xc0c] ;  /* 0x000c0c0001157983 */ /* 0x000f680000300800 */
[----:B------:R0:W-:Y:S04]  /*19080*/  STL [R1+0x404], R0 ;  /* 0x0004040001007387 */ /* 0x0001e80000100800 */
[----:B------:R-:W5:Y:S04]  /*19090*/  LDL.LU R22, [R1+0xc10] ;  /* 0x000c100001167983 */ /* 0x000f680000300800 */
[----:B------:R-:W5:Y:S01]  /*190a0*/  LDL.LU R5, [R1+0xc44] ;  /* 0x000c440001057983 */ /* 0x000f620000300800 */
[----:B0-----:R-:W-:-:S05]  /*190b0*/  LEA.HI.X.SX32 R0, R17, R4, 0x1, P1 ;  /* 0x0000000411007211 */ /* 0x001fca00008f0eff */
[----:B------:R0:W-:Y:S01]  /*190c0*/  STL [R1+0x408], R0 ;  /* 0x0004080001007387 */ /* 0x0001e20000100800 */
[----:B------:R-:W-:-:S03]  /*190d0*/  LEA.HI.X.SX32 R3, R15, R4, 0x1, P3 ;  /* 0x000000040f037211 */ /* 0x000fc600018f0eff */
[----:B------:R-:W5:Y:S01]  /*190e0*/  LDL.LU R14, [R1+0xc9c] ;  /* 0x000c9c00010e7983 */ /* 0x000f620000300800 */
[----:B0-----:R-:W-:-:S05]  /*190f0*/  LEA.HI.X.SX32 R0, R16, R4, 0x1, P2 ;  /* 0x0000000410007211 */ /* 0x001fca00010f0eff */
[----:B------:R0:W-:Y:S04]  /*19100*/  STL [R1+0x40c], R0 ;  /* 0x00040c0001007387 */ /* 0x0001e80000100800 */
[----:B------:R-:W5:Y:S04]  /*19110*/  LDL.LU R6, [R1+0xc48] ;  /* 0x000c480001067983 */ /* 0x000f680000300800 */
[----:B------:R-:W-:Y:S01]  /*19120*/  STL [R1+0x410], R3 ;  /* 0x0004100301007387 */ /* 0x000fe20000100800 */
[----:B0-----:R-:W-:-:S03]  /*19130*/  LEA.HI.X.SX32 R0, R26, R4, 0x1, P4 ;  /* 0x000000041a007211 */ /* 0x001fc600020f0eff */
[----:B------:R-:W5:Y:S04]  /*19140*/  LDL.LU R28, [R1+0xc98] ;  /* 0x000c9800011c7983 */ /* 0x000f680000300800 */
[----:B------:R0:W-:Y:S04]  /*19150*/  STL [R1+0x2f8], R0 ;  /* 0x0002f80001007387 */ /* 0x0001e80000100800 */
[----:B------:R-:W5:Y:S04]  /*19160*/  LDL.LU R7, [R1+0xca4] ;  /* 0x000ca40001077983 */ /* 0x000f680000300800 */
[----:B------:R-:W5:Y:S04]  /*19170*/  LDL.LU R8, [R1+0xcac] ;  /* 0x000cac0001087983 */ /* 0x000f680000300800 */
[----:B------:R-:W5:Y:S04]  /*19180*/  LDL.LU R29, [R1+0xca0] ;  /* 0x000ca000011d7983 */ /* 0x000f680000300800 */
[----:B------:R-:W5:Y:S01]  /*19190*/  LDL.LU R13, [R1+0xca8] ;  /* 0x000ca800010d7983 */ /* 0x000f620000300800 */
[----:B------:R-:W1:Y:S01]  /*191a0*/  S2R R10, SR_TID.X ;  /* 0x00000000000a7919 */ /* 0x000e620000002100 */
[----:B------:R-:W-:-:S04]  /*191b0*/  LEA R2, P5, R27, UR8, 0x1 ;  /* 0x000000081b027c11 */ /* 0x000fc8000f8a08ff */
[----:B0-----:R-:W-:Y:S02]  /*191c0*/  LEA.HI.X.SX32 R0, R27, UR9, 0x1, P5 ;  /* 0x000000091b007c11 */ /* 0x001fe4000a8f0eff */
[----:B-1----:R-:W-:-:S04]  /*191d0*/  SHF.R.U32.HI R10, RZ, 0x5, R10 ;  /* 0x00000005ff0a7819 */ /* 0x002fc8000001160a */
[----:B------:R-:W-:-:S04]  /*191e0*/  SGXT.U32 R10, R10, 0x2 ;  /* 0x000000020a0a781a */ /* 0x000fc80000000000 */
[----:B------:R-:W-:-:S05]  /*191f0*/  LOP3.LUT R17, R10, 0x7c, RZ, 0xfc, !PT ;  /* 0x0000007c0a117812 */ /* 0x000fca00078efcff */
[----:B------:R-:W-:-:S05]  /*19200*/  IMAD R17, R17, UR6, RZ ;  /* 0x0000000611117c24 */ /* 0x000fca000f8e02ff */
[----:B------:R-:W-:-:S05]  /*19210*/  LEA R15, P4, R17, R2, 0x1 ;  /* 0x00000002110f7211 */ /* 0x000fca00078808ff */
[----:B------:R3:W-:Y:S01]  /*19220*/  STL [R1+0x300], R15 ;  /* 0x0003000f01007387 */ /* 0x0007e20000100800 */
[----:B------:R-:W-:-:S04]  /*19230*/  IMAD R11, RZ, RZ, -UR6 ;  /* 0x80000006ff0b7e24 */ /* 0x000fc8000f8e02ff */
[----:B--2---:R-:W-:-:S04]  /*19240*/  IMAD R3, R11, 0x4, R9 ;  /* 0x000000040b037824 */ /* 0x004fc800078e0209 */
[----:B------:R-:W-:Y:S02]  /*19250*/  IMAD R4, R11, 0x4, R3 ;  /* 0x000000040b047824 */ /* 0x000fe400078e0203 */
[----:B------:R-:W-:Y:S01]  /*19260*/  IMAD R10, R10, UR6, RZ ;  /* 0x000000060a0a7c24 */ /* 0x000fe2000f8e02ff */
[-C--:B---3--:R-:W-:Y:S02]  /*19270*/  LEA R15, P1, R24, R2.reuse, 0x1 ;  /* 0x00000002180f7211 */ /* 0x088fe400078208ff */
[-C--:B----4-:R-:W-:Y:S02]  /*19280*/  LEA R26, P0, R25, R2.reuse, 0x1 ;  /* 0x00000002191a7211 */ /* 0x090fe400078008ff */
[----:B-----5:R-:W-:-:S05]  /*19290*/  LEA R16, P5, R12, R2, 0x1 ;  /* 0x000000020c107211 */ /* 0x020fca00078a08ff */
[----:B------:R0:W-:Y:S04]  /*192a0*/  STL [R1+0x308], R16 ;  /* 0x0003081001007387 */ /* 0x0001e80000100800 */
[----:B------:R1:W-:Y:S01]  /*192b0*/  STL [R1+0x310], R26 ;  /* 0x0003101a01007387 */ /* 0x0003e20000100800 */
[----:B0-----:R-:W-:-:S03]  /*192c0*/  LEA R16, P2, R23, R2, 0x1 ;  /* 0x0000000217107211 */ /* 0x001fc600078408ff */
[----:B------:R0:W-:Y:S01]  /*192d0*/  STL [R1+0x318], R15 ;  /* 0x0003180f01007387 */ /* 0x0001e20000100800 */
[----:B-1----:R-:W-:-:S03]  /*192e0*/  LEA R26, P3, R20, R2, 0x1 ;  /* 0x00000002141a7211 */ /* 0x002fc600078608ff */
[----:B------:R1:W-:Y:S01]  /*192f0*/  STL [R1+0x320], R16 ;  /* 0x0003201001007387 */ /* 0x0003e20000100800 */
[-C--:B------:R-:W-:Y:S02]  /*19300*/  LEA.HI.X.SX32 R12, R12, R0.reuse, 0x1, P5 ;  /* 0x000000000c0c7211 */ /* 0x080fe400028f0eff */
[----:B0-----:R-:W-:Y:S01]  /*19310*/  LEA.HI.X.SX32 R15, R17, R0, 0x1, P4 ;  /* 0x00000000110f7211 */ /* 0x001fe200020f0eff */
[----:B------:R-:W-:Y:S01]  /*19320*/  STL [R1+0x328], R26 ;  /* 0x0003281a01007387 */ /* 0x000fe20000100800 */
[----:B-1----:R-:W-:-:S03]  /*19330*/  LEA R16, P4, R18, R2, 0x1 ;  /* 0x0000000212107211 */ /* 0x002fc600078808ff */
[----:B------:R0:W-:Y:S04]  /*19340*/  STL [R1+0x2fc], R15 ;  /* 0x0002fc0f01007387 */ /* 0x0001e80000100800 */
[----:B------:R1:W-:Y:S04]  /*19350*/  STL [R1+0x330], R16 ;  /* 0x0003301001007387 */ /* 0x0003e80000100800 */
[----:B------:R2:W-:Y:S01]  /*19360*/  STL [R1+0x304], R12 ;  /* 0x0003040c01007387 */ /* 0x0005e20000100800 */
[----:B0-----:R-:W-:Y:S02]  /*19370*/  LEA R15, P5, R19, R2, 0x1 ;  /* 0x00000002130f7211 */ /* 0x001fe400078a08ff */
[----:B-1----:R-:W-:-:S03]  /*19380*/  LEA.HI.X.SX32 R16, R25, R0, 0x1, P0 ;  /* 0x0000000019107211 */ /* 0x002fc600000f0eff */
[----:B------:R0:W-:Y:S01]  /*19390*/  STL [R1+0x338], R15 ;  /* 0x0003380f01007387 */ /* 0x0001e20000100800 */
[----:B--2---:R-:W-:-:S03]  /*193a0*/  LEA R12, P0, R21, R2, 0x1 ;  /* 0x00000002150c7211 */ /* 0x004fc600078008ff */
[----:B------:R1:W-:Y:S04]  /*193b0*/  STL [R1+0x30c], R16 ;  /* 0x00030c1001007387 */ /* 0x0003e80000100800 */
[----:B------:R2:W-:Y:S01]  /*193c0*/  STL [R1+0x340], R12 ;  /* 0x0003400c01007387 */ /* 0x0005e20000100800 */
[----:B0-----:R-:W-:Y:S02]  /*193d0*/  LEA.HI.X.SX32 R15, R24, R0, 0x1, P1 ;  /* 0x00000000180f7211 */ /* 0x001fe400008f0eff */
[----:B-1----:R-:W-:-:S03]  /*193e0*/  LEA R16, P1, R22, R2, 0x1 ;  /* 0x0000000216107211 */ /* 0x002fc600078208ff */
[----:B------:R0:W-:Y:S01]  /*193f0*/  STL [R1+0x314], R15 ;  /* 0x0003140f01007387 */ /* 0x0001e20000100800 */
[----:B--2---:R-:W-:-:S03]  /*19400*/  LEA.HI.X.SX32 R12, R23, R0, 0x1, P2 ;  /* 0x00000000170c7211 */ /* 0x004fc600010f0eff */
        /* <DEDUP_REMOVED lines=24> */
[----:B------:R-:W-:Y:S04]  /*19590*/  STL [R1+0x38c], R16 ;  /* 0x00038c1001007387 */ /* 0x000fe80000100800 */
[----:B------:R1:W-:Y:S01]  /*195a0*/  STL [R1+0x34c], R12 ;  /* 0x00034c0c01007387 */ /* 0x0003e20000100800 */
[----:B0-----:R-:W-:-:S05]  /*195b0*/  LEA R15, P2, R29, R2, 0x1 ;  /* 0x000000021d0f7211 */ /* 0x001fca00078408ff */
[----:B------:R0:W-:Y:S01]  /*195c0*/  STL [R1+0x394], R15 ;  /* 0x0003940f01007387 */ /* 0x0001e20000100800 */
[-C--:B-1----:R-:W-:Y:S02]  /*195d0*/  LEA.HI.X.SX32 R12, R14, R0.reuse, 0x1, P3 ;  /* 0x000000000e0c7211 */ /* 0x082fe400018f0eff */
[----:B------:R-:W-:-:S03]  /*195e0*/  LEA.HI.X.SX32 R14, R6, R0, 0x1, P4 ;  /* 0x00000000060e7211 */ /* 0x000fc600020f0eff */
[----:B------:R1:W-:Y:S01]  /*195f0*/  STL [R1+0x368], R12 ;  /* 0x0003680c01007387 */ /* 0x0003e20000100800 */
[----:B0-----:R-:W-:-:S05]  /*19600*/  LEA R15, P3, R13, R2, 0x1 ;  /* 0x000000020d0f7211 */ /* 0x001fca00078608ff */
[----:B------:R0:W-:Y:S01]  /*19610*/  STL [R1+0x39c], R15 ;  /* 0x00039c0f01007387 */ /* 0x0001e20000100800 */
[----:B-1----:R-:W-:-:S03]  /*19620*/  LEA R12, P4, R9, R2, 0x1 ;  /* 0x00000002090c7211 */ /* 0x002fc600078808ff */
        /* <DEDUP_REMOVED lines=10> */
[----:B------:R-:W-:Y:S01]  /*196d0*/  STL [R1+0x3b4], R15 ;  /* 0x0003b40f01007387 */ /* 0x000fe20000100800 */
[----:B--2---:R-:W-:-:S03]  /*196e0*/  LEA R12, P1, R10, R2, 0x1 ;  /* 0x000000020a0c7211 */ /* 0x004fc600078208ff */
[----:B------:R0:W-:Y:S01]  /*196f0*/  STL [R1+0x388], R14 ;  /* 0x0003880e01007387 */ /* 0x0001e20000100800 */
[-C--:B------:R-:W-:Y:S01]  /*19700*/  LEA.HI.X.SX32 R13, R13, R0.reuse, 0x1, P3 ;  /* 0x000000000d0d7211 */ /* 0x080fe200018f0eff */
[----:B------:R-:W-:Y:S02]  /*19710*/  IMAD R5, R11, 0x4, R4 ;  /* 0x000000040b057824 */ /* 0x000fe400078e0204 */
[----:B------:R1:W-:Y:S01]  /*19720*/  STL [R1+0x3f8], R12 ;  /* 0x0003f80c01007387 */ /* 0x0003e20000100800 */
[-C--:B0-----:R-:W-:Y:S02]  /*19730*/  LEA.HI.X.SX32 R14, R29, R0.reuse, 0x1, P2 ;  /* 0x000000001d0e7211 */ /* 0x081fe400010f0eff */
[----:B-1----:R-:W-:-:S03]  /*19740*/  LEA.HI.X.SX32 R12, R9, R0, 0x1, P4 ;  /* 0x00000000090c7211 */ /* 0x002fc600020f0eff */
[----:B------:R-:W-:Y:S01]  /*19750*/  STL [R1+0x390], R14 ;  /* 0x0003900e01007387 */ /* 0x000fe20000100800 */
[----:B------:R-:W-:Y:S01]  /*19760*/  IMAD R6, R11, 0x4, R5 ;  /* 0x000000040b067824 */ /* 0x000fe200078e0205 */
[----:B------:R-:W-:Y:S02]  /*19770*/  LEA.HI.X.SX32 R3, R3, R0, 0x1, P5 ;  /* 0x0000000003037211 */ /* 0x000fe400028f0eff */
[----:B------:R-:W-:Y:S04]  /*19780*/  STL [R1+0x398], R13 ;  /* 0x0003980d01007387 */ /* 0x000fe80000100800 */
[----:B------:R0:W-:Y:S01]  /*19790*/  STL [R1+0x3a0], R12 ;  /* 0x0003a00c01007387 */ /* 0x0001e20000100800 */
[----:B------:R-:W-:-:S03]  /*197a0*/  IMAD R7, R11, 0x4, R6 ;  /* 0x000000040b077824 */ /* 0x000fc600078e0206 */
[----:B------:R-:W-:Y:S01]  /*197b0*/  STL [R1+0x3a8], R3 ;  /* 0x0003a80301007387 */ /* 0x000fe20000100800 */
[-C--:B0-----:R-:W-:Y:S02]  /*197c0*/  LEA.HI.X.SX32 R12, R4, R0.reuse, 0x1, P0 ;  /* 0x00000000040c7211 */ /* 0x081fe400000f0eff */
[----:B------:R-:W-:Y:S01]  /*197d0*/  LEA.HI.X.SX32 R4, R10, R0, 0x1, P1 ;  /* 0x000000000a047211 */ /* 0x000fe200008f0eff */
[----:B------:R-:W-:Y:S01]  /*197e0*/  IMAD R8, R11, 0x4, R7 ;  /* 0x000000040b087824 */ /* 0x000fe200078e0207 */
[----:B------:R-:W-:Y:S01]  /*197f0*/  LEA R10, P0, R5, R2, 0x1 ;  /* 0x00000002050a7211 */ /* 0x000fe200078008ff */
[----:B------:R-:W-:Y:S04]  /*19800*/  STL [R1+0x3b0], R12 ;  /* 0x0003b00c01007387 */ /* 0x000fe80000100800 */
[----:B------:R0:W-:Y:S01]  /*19810*/  STL [R1+0x3f4], R4 ;  /* 0x0003f40401007387 */ /* 0x0001e20000100800 */
[----:B------:R-:W-:-:S03]  /*19820*/  IMAD R9, R11, 0x4, R8 ;  /* 0x000000040b097824 */ /* 0x000fc600078e0208 */
[----:B------:R-:W-:Y:S01]  /*19830*/  STL [R1+0x3bc], R10 ;  /* 0x0003bc0a01007387 */ /* 0x000fe20000100800 */
[-C--:B0-----:R-:W-:Y:S02]  /*19840*/  LEA R4, P1, R6, R2.reuse, 0x1 ;  /* 0x0000000206047211 */ /* 0x081fe400078208ff */
[----:B------:R-:W-:-:S03]  /*19850*/  LEA R12, P2, R7, R2, 0x1 ;  /* 0x00000002070c7211 */ /* 0x000fc600078408ff */
[----:B------:R0:W-:Y:S01]  /*19860*/  STL [R1+0x3c4], R4 ;  /* 0x0003c40401007387 */ /* 0x0001e20000100800 */
[----:B------:R-:W-:Y:S01]  /*19870*/  IMAD R3, R11, 0x4, R9 ;  /* 0x000000040b037824 */ /* 0x000fe200078e0209 */
[----:B------:R-:W1:Y:S01]  /*19880*/  S2R R29, SR_TID.X ;  /* 0x00000000001d7919 */ /* 0x000e620000002100 */
[-C--:B0-----:R-:W-:Y:S02]  /*19890*/  LEA.HI.X.SX32 R4, R5, R0.reuse, 0x1, P0 ;  /* 0x0000000005047211 */ /* 0x081fe400000f0eff */
[-C--:B------:R-:W-:Y:S01]  /*198a0*/  LEA.HI.X.SX32 R5, R6, R0.reuse, 0x1, P1 ;  /* 0x0000000006057211 */ /* 0x080fe200008f0eff */
[----:B------:R-:W-:Y:S01]  /*198b0*/  STL [R1+0x3cc], R12 ;  /* 0x0003cc0c01007387 */ /* 0x000fe20000100800 */
[----:B------:R-:W-:Y:S01]  /*198c0*/  LEA.HI.X.SX32 R6, R7, R0, 0x1, P2 ;  /* 0x0000000007067211 */ /* 0x000fe200010f0eff */
[----:B------:R-:W-:Y:S02]  /*198d0*/  IMAD R10, R11, 0x4, R3 ;  /* 0x000000040b0a7824 */ /* 0x000fe400078e0203 */
[----:B------:R0:W-:Y:S01]  /*198e0*/  STL [R1+0x3b8], R4 ;  /* 0x0003b80401007387 */ /* 0x0001e20000100800 */
[----:B------:R-:W-:-:S03]  /*198f0*/  LEA R7, P1, R9, R2, 0x1 ;  /* 0x0000000209077211 */ /* 0x000fc600078208ff */
[----:B------:R2:W-:Y:S04]  /*19900*/  STL [R1+0x3c0], R5 ;  /* 0x0003c00501007387 */ /* 0x0005e80000100800 */
[----:B------:R3:W-:Y:S01]  /*19910*/  STL [R1+0x3c8], R6 ;  /* 0x0003c80601007387 */ /* 0x0007e20000100800 */
[----:B0-----:R-:W-:Y:S01]  /*19920*/  IMAD R4, R11, 0x4, R10 ;  /* 0x000000040b047824 */ /* 0x001fe200078e020a */
[-C--:B--2---:R-:W-:Y:S02]  /*19930*/  LEA R5, P0, R8, R2.reuse, 0x1 ;  /* 0x0000000208057211 */ /* 0x084fe400078008ff */
[----:B---3--:R-:W-:-:S03]  /*19940*/  LEA R6, P2, R3, R2, 0x1 ;  /* 0x0000000203067211 */ /* 0x008fc600078408ff */
[----:B------:R0:W-:Y:S01]  /*19950*/  STL [R1+0x3d4], R5 ;  /* 0x0003d40501007387 */ /* 0x0001e20000100800 */
[----:B------:R-:W-:-:S03]  /*19960*/  LEA.HI.X.SX32 R8, R8, R0, 0x1, P0 ;  /* 0x0000000008087211 */ /* 0x000fc600000f0eff */
[----:B------:R2:W-:Y:S04]  /*19970*/  STL [R1+0x3dc], R7 ;  /* 0x0003dc0701007387 */ /* 0x0005e80000100800 */
[----:B------:R3:W-:Y:S01]  /*19980*/  STL [R1+0x3e4], R6 ;  /* 0x0003e40601007387 */ /* 0x0007e20000100800 */
[----:B0-----:R-:W-:Y:S01]  /*19990*/  IMAD R5, R11, 0x4, R4 ;  /* 0x000000040b057824 */ /* 0x001fe200078e0204 */
[-C--:B--2---:R-:W-:Y:S02]  /*199a0*/  LEA.HI.X.SX32 R7, R9, R0.reuse, 0x1, P1 ;  /* 0x0000000009077211 */ /* 0x084fe400008f0eff */
[----:B------:R0:W-:Y:S01]  /*199b0*/  STL [R1+0x3d0], R8 ;  /* 0x0003d00801007387 */ /* 0x0001e20000100800 */
[----:B---3--:R-:W-:Y:S01]  /*199c0*/  LEA.HI.X.SX32 R6, R3, R0, 0x1, P2 ;  /* 0x0000000003067211 */ /* 0x008fe200010f0eff */
[----:B------:R-:W-:-:S02]  /*199d0*/  IMAD R3, R11, 0x4, R5 ;  /* 0x000000040b037824 */ /* 0x000fc400078e0205 */
[----:B------:R2:W-:Y:S04]  /*199e0*/  STL [R1+0x3d8], R7 ;  /* 0x0003d80701007387 */ /* 0x0005e80000100800 */
[----:B------:R3:W-:Y:S01]  /*199f0*/  STL [R1+0x3e0], R6 ;  /* 0x0003e00601007387 */ /* 0x0007e20000100800 */
[-C--:B0-----:R-:W-:Y:S02]  /*19a00*/  LEA R8, P0, R10, R2.reuse, 0x1 ;  /* 0x000000020a087211 */ /* 0x081fe400078008ff */
[-C--:B--2---:R-:W-:Y:S02]  /*19a10*/  LEA R7, P2, R5, R2.reuse, 0x1 ;  /* 0x0000000205077211 */ /* 0x084fe400078408ff */
[-C--:B---3--:R-:W-:Y:S02]  /*19a20*/  LEA R6, P1, R4, R2.reuse, 0x1 ;  /* 0x0000000204067211 */ /* 0x088fe400078208ff */
[----:B------:R-:W-:Y:S01]  /*19a30*/  LEA R2, P3, R3, R2, 0x1 ;  /* 0x0000000203027211 */ /* 0x000fe200078608ff */
[----:B------:R-:W-:Y:S04]  /*19a40*/  STL [R1+0x3e8], R8 ;  /* 0x0003e80801007387 */ /* 0x000fe80000100800 */
[----:B------:R0:W-:Y:S04]  /*19a50*/  STL [R1+0x3ec], R6 ;  /* 0x0003ec0601007387 */ /* 0x0001e80000100800 */
[----:B------:R-:W-:Y:S04]  /*19a60*/  STL [R1+0x3f0], R7 ;  /* 0x0003f00701007387 */ /* 0x000fe80000100800 */
[----:B------:R2:W-:Y:S01]  /*19a70*/  STL [R1+0x364], R2 ;  /* 0x0003640201007387 */ /* 0x0005e20000100800 */
[----:B0-----:R-:W-:-:S02]  /*19a80*/  LEA.HI.X.SX32 R6, R10, R0, 0x1, P0 ;  /* 0x000000000a067211 */ /* 0x001fc400000f0eff */
[-C--:B--2---:R-:W-:Y:S02]  /*19a90*/  LEA.HI.X.SX32 R2, R4, R0.reuse, 0x1, P1 ;  /* 0x0000000004027211 */ /* 0x084fe400008f0eff */
[-C--:B------:R-:W-:Y:S01]  /*19aa0*/  LEA.HI.X.SX32 R4, R5, R0.reuse, 0x1, P2 ;  /* 0x0000000005047211 */ /* 0x080fe200010f0eff */
[----:B------:R-:W-:Y:S01]  /*19ab0*/  STL [R1+0x354], R6 ;  /* 0x0003540601007387 */ /* 0x000fe20000100800 */
[----:B------:R-:W-:-:S03]  /*19ac0*/  LEA.HI.X.SX32 R0, R3, R0, 0x1, P3 ;  /* 0x0000000003007211 */ /* 0x000fc600018f0eff */
[----:B------:R1:W-:Y:S04]  /*19ad0*/  STL [R1+0x358], R2 ;  /* 0x0003580201007387 */ /* 0x0003e80000100800 */
[----:B------:R-:W-:Y:S04]  /*19ae0*/  STL [R1+0x360], R4 ;  /* 0x0003600401007387 */ /* 0x000fe80000100800 */
[----:B------:R0:W-:Y:S01]  /*19af0*/  STL [R1+0x35c], R0 ;  /* 0x00035c0001007387 */ /* 0x0001e20000100800 */
[----:B-1----:R-:W-:-:S03]  /*19b00*/  IMAD.SHL.U32 R2, R29, 0x20, RZ ;  /* 0x000000201d027824 */ /* 0x002fc600078e00ff */
[----:B------:R-:W-:Y:S04]  /*19b10*/  STL [R1+0x2e0], RZ ;  /* 0x0002e0ff01007387 */ /* 0x000fe80000100800 */
[----:B------:R-:W-:Y:S04]  /*19b20*/  STL [R1+0x2e4], RZ ;  /* 0x0002e4ff01007387 */ /* 0x000fe80000100800 */
[----:B------:R-:W-:Y:S04]  /*19b30*/  STL [R1+0xc98], R2 ;  /* 0x000c980201007387 */ /* 0x000fe80000100800 */
[----:B------:R-:W-:Y:S04]  /*19b40*/  STL [R1+0x2e8], RZ ;  /* 0x0002e8ff01007387 */ /* 0x000fe80000100800 */
        /* <DEDUP_REMOVED lines=30> */
[----:B------:R-:W-:Y:S01]  /*19d30*/  STL [R1+0x264], RZ ;  /* 0x000264ff01007387 */ /* 0x000fe20000100800 */
[----:B------:R-:W-:-:S02]  /*19d40*/  USHF.R.S32.HI UR8, URZ, 0x1f, UR4 ;  /* 0x0000001fff087899 */ /* 0x000fc40008011404 */
[----:B------:R-:W-:Y:S02]  /*19d50*/  USHF.L.U32 UR6, UR6, 0x7, URZ ;  /* 0x0000000706067899 */ /* 0x000fe400080006ff */
[----:B------:R-:W-:Y:S02]  /*19d60*/  ULEA.HI UR8, UR8, UR4, URZ, 0x7 ;  /* 0x0000000408087291 */ /* 0x000fe4000f8f38ff */
[----:B------:R-:W-:Y:S02]  /*19d70*/  USHF.L.U32 UR7, UR7, 0x7, URZ ;  /* 0x0000000707077899 */ /* 0x000fe400080006ff */
[----:B------:R-:W-:Y:S02]  /*19d80*/  USHF.R.S32.HI UR4, URZ, 0x1f, UR6 ;  /* 0x0000001fff047899 */ /* 0x000fe40008011406 */
[----:B------:R-:W-:Y:S02]  /*19d90*/  USHF.L.U32 UR13, UR6, 0x1, URZ ;  /* 0x00000001060d7899 */ /* 0x000fe400080006ff */
[----:B------:R-:W-:-:S02]  /*19da0*/  USHF.R.S32.HI UR9, URZ, 0x1f, UR7 ;  /* 0x0000001fff097899 */ /* 0x000fc40008011407 */
[----:B------:R-:W-:Y:S02]  /*19db0*/  USHF.L.U32 UR12, UR7, 0x1, URZ ;  /* 0x00000001070c7899 */ /* 0x000fe400080006ff */
[----:B------:R-:W-:Y:S02]  /*19dc0*/  USHF.R.S32.HI UR8, URZ, 0x7, UR8 ;  /* 0x00000007ff087899 */ /* 0x000fe40008011408 */
[----:B------:R-:W-:Y:S01]  /*19dd0*/  USHF.L.U64.HI UR6, UR6, 0x1, UR4 ;  /* 0x0000000106067899 */ /* 0x000fe20008010204 */
[----:B------:R-:W0:Y:S01]  /*19de0*/  LDL.LU R11, [R1+0xcbc] ;  /* 0x000cbc00010b7983 */ /* 0x000e220000300800 */
[----:B------:R-:W-:-:S03]  /*19df0*/  USHF.L.U64.HI UR9, UR7, 0x1, UR9 ;  /* 0x0000000107097899 */ /* 0x000fc60008010209 */
[----:B------:R-:W-:Y:S04]  /*19e00*/  STL [R1+0x268], RZ ;  /* 0x000268ff01007387 */ /* 0x000fe80000100800 */
[----:B------:R-:W-:Y:S04]  /*19e10*/  STL [R1+0x26c], RZ ;  /* 0x00026cff01007387 */ /* 0x000fe80000100800 */
[----:B------:R-:W-:Y:S01]  /*19e20*/  STL [R1+0x250], RZ ;  /* 0x000250ff01007387 */ /* 0x000fe20000100800 */
[----:B------:R-:W1:Y:S01]  /*19e30*/  S2R R13, SR_TID.X ;  /* 0x00000000000d7919 */ /* 0x000e620000002100 */
[----:B0-----:R-:W-:-:S05]  /*19e40*/  LOP3.LUT R0, R11, 0x200, R2, 0xf8, !PT ;  /* 0x000002000b007812 */ /* 0x001fca00078ef802 */
[----:B------:R0:W-:Y:S04]  /*19e50*/  STL [R1+0x2f0], R0 ;  /* 0x0002f00001007387 */ /* 0x0001e80000100800 */
[----:B------:R2:W-:Y:S04]  /*19e60*/  STL [R1+0x254], RZ ;  /* 0x000254ff01007387 */ /* 0x0005e80000100800 */
[----:B------:R2:W-:Y:S04]  /*19e70*/  STL [R1+0x258], RZ ;  /* 0x000258ff01007387 */ /* 0x0005e80000100800 */
[----:B------:R2:W-:Y:S04]  /*19e80*/  STL [R1+0x25c], RZ ;  /* 0x00025cff01007387 */ /* 0x0005e80000100800 */
[----:B------:R-:W3:Y:S01]  /*19e90*/  LDL R11, [R1+0x1e4] ;  /* 0x0001e400010b7983 */ /* 0x000ee20000100800 */
[----:B-1----:R-:W-:Y:S01]  /*19ea0*/  LOP3.LUT R28, R13, 0x7f, RZ, 0xc0, !PT ;  /* 0x0000007f0d1c7812 */ /* 0x002fe200078ec0ff */
[----:B------:R-:W-:Y:S01]  /*19eb0*/  IMAD.SHL.U32 R29, R29, 0x2, RZ ;  /* 0x000000021d1d7824 */ /* 0x000fe200078e00ff */
[----:B0-----:R-:W-:Y:S01]  /*19ec0*/  LOP3.LUT R0, R0, 0x20, RZ, 0x3c, !PT ;  /* 0x0000002000007812 */ /* 0x001fe200078e3cff */
[----:B------:R2:W-:Y:S01]  /*19ed0*/  STL [R1+0x240], RZ ;  /* 0x000240ff01007387 */ /* 0x0005e20000100800 */
[----:B------:R-:W-:Y:S01]  /*19ee0*/  SHF.R.S32.HI R13, RZ, 0x6, R13 ;  /* 0x00000006ff0d7819 */ /* 0x000fe2000001140d */
[----:B------:R-:W-:Y:S01]  /*19ef0*/  IMAD.SHL.U32 R2, R28, 0x2, RZ ;  /* 0x000000021c027824 */ /* 0x000fe200078e00ff */
[----:B------:R-:W-:Y:S01]  /*19f00*/  UMOV UR4, URZ ;  /* 0x000000ff00047c82 */ /* 0x000fe20008000000 */
[----:B------:R2:W-:Y:S01]  /*19f10*/  STL [R1+0x244], RZ ;  /* 0x000244ff01007387 */ /* 0x0005e20000100800 */
[----:B------:R-:W-:-:S02]  /*19f20*/  SGXT R13, R13, 0x1 ;  /* 0x000000010d0d781a */ /* 0x000fc40000000200 */
[C---:B------:R-:W-:Y:S01]  /*19f30*/  LOP3.LUT R4, R2.reuse, 0x10, RZ, 0x3c, !PT ;  /* 0x0000001002047812 */ /* 0x040fe200078e3cff */
[----:B------:R2:W-:Y:S01]  /*19f40*/  STL [R1+0x248], RZ ;  /* 0x000248ff01007387 */ /* 0x0005e20000100800 */
[C---:B------:R-:W-:Y:S02]  /*19f50*/  LOP3.LUT R3, R2.reuse, 0x20, RZ, 0x3c, !PT ;  /* 0x0000002002037812 */ /* 0x040fe400078e3cff */
[C---:B------:R-:W-:Y:S01]  /*19f60*/  LOP3.LUT R4, R2.reuse, 0x30, RZ, 0x3c, !PT ;  /* 0x0000003002047812 */ /* 0x040fe200078e3cff */
[----:B------:R2:W-:Y:S01]  /*19f70*/  STL [R1+0x24c], RZ ;  /* 0x00024cff01007387 */ /* 0x0005e20000100800 */
[C---:B------:R-:W-:Y:S02]  /*19f80*/  LOP3.LUT R3, R2.reuse, 0x40, RZ, 0x3c, !PT ;  /* 0x0000004002037812 */ /* 0x040fe400078e3cff */
[C---:B------:R-:W-:Y:S01]  /*19f90*/  LOP3.LUT R3, R2.reuse, 0x50, RZ, 0x3c, !PT ;  /* 0x0000005002037812 */ /* 0x040fe200078e3cff */
[----:B------:R2:W-:Y:S01]  /*19fa0*/  STL [R1+0x230], RZ ;  /* 0x000230ff01007387 */ /* 0x0005e20000100800 */
[----:B------:R-:W-:-:S02]  /*19fb0*/  LOP3.LUT R5, R2, 0x60, RZ, 0x3c, !PT ;  /* 0x0000006002057812 */ /* 0x000fc400078e3cff */
[----:B------:R-:W-:Y:S01]  /*19fc0*/  LOP3.LUT R4, R2, 0x70, RZ, 0x3c, !PT ;  /* 0x0000007002047812 */ /* 0x000fe200078e3cff */
[----:B------:R2:W-:Y:S01]  /*19fd0*/  STL [R1+0x234], RZ ;  /* 0x000234ff01007387 */ /* 0x0005e20000100800 */
[----:B------:R-:W-:-:S03]  /*19fe0*/  LOP3.LUT R13, R13, 0x90, RZ, 0xc0, !PT ;  /* 0x000000900d0d7812 */ /* 0x000fc600078ec0ff */
[----:B------:R2:W-:Y:S01]  /*19ff0*/  STL [R1+0x238], RZ ;  /* 0x000238ff01007387 */ /* 0x0005e20000100800 */
[----:B------:R-:W-:-:S03]  /*1a000*/  LOP3.LUT R13, R13, 0x7e, R29, 0x78, !PT ;  /* 0x0000007e0d0d7812 */ /* 0x000fc600078e781d */
[----:B------:R2:W-:Y:S01]  /*1a010*/  STL [R1+0x23c], RZ ;  /* 0x00023cff01007387 */ /* 0x0005e20000100800 */
[----:B------:R-:W-:-:S03]  /*1a020*/  LOP3.LUT R3, R13, 0x20, RZ, 0x3c, !PT ;  /* 0x000000200d037812 */ /* 0x000fc600078e3cff */
[----:B------:R2:W-:Y:S04]  /*1a030*/  STL [R1+0x220], RZ ;  /* 0x000220ff01007387 */ /* 0x0005e80000100800 */
        /* <DEDUP_REMOVED lines=14> */
[----:B------:R2:W-:Y:S01]  /*1a120*/  STL [R1+0x1fc], RZ ;  /* 0x0001fcff01007387 */ /* 0x0005e20000100800 */
[----:B---3--:R-:W-:-:S05]  /*1a130*/  LOP3.LUT R2, R11, 0x40, RZ, 0x3c, !PT ;  /* 0x000000400b027812 */ /* 0x008fca00078e3cff */
[----:B------:R2:W-:Y:S04]  /*1a140*/  STL [R1+0xc44], R2 ;  /* 0x000c440201007387 */ /* 0x0005e80000100800 */
[----:B------:R2:W-:Y:S02]  /*1a150*/  STL [R1+0x2f4], R0 ;  /* 0x0002f40001007387 */ /* 0x0005e40000100800 */
.L_x_2:
[----:B-----5:R-:W3:Y:S04]  /*1a160*/  LDL R3, [R1+0x35c] ;  /* 0x00035c0001037983 */ /* 0x020ee80000100800 */
[----:B--2---:R-:W3:Y:S01]  /*1a170*/  LDL R2, [R1+0x364] ;  /* 0x0003640001027983 */ /* 0x004ee20000100800 */
[----:B------:R-:W-:Y:S01]  /*1a180*/  UIMAD UR7, UR4, -0x80, UR14 ;  /* 0xffffff80040778a4 */ /* 0x000fe2000f8e020e */
[----:B------:R-:W-:Y:S01]  /*1a190*/  PRMT R29, RZ, 0x7610, R29 ;  /* 0x00007610ff1d7816 */ /* 0x000fe2000000001d */
[----:B0-----:R-:W0:Y:S01]  /*1a1a0*/  S2R R5, SR_TID.X ;  /* 0x0000000000057919 */ /* 0x001e220000002100 */
[----:B------:R-:W-:Y:S01]  /*1a1b0*/  PRMT R16, RZ, 0x7610, R16 ;  /* 0x00007610ff107816 */ /* 0x000fe20000000010 */
[----:B------:R-:W-:Y:S04]  /*1a1c0*/  STL [R1+0x19fc], R27 ;  /* 0x0019fc1b01007387 */ /* 0x000fe80000100800 */
[----:B------:R-:W-:Y:S04]  /*1a1d0*/  STL [R1+0x19f8], R26 ;  /* 0x0019f81a01007387 */ /* 0x000fe80000100800 */
[----:B------:R-:W-:Y:S04]  /*1a1e0*/  STL [R1+0x19f4], R12 ;  /* 0x0019f40c01007387 */ /* 0x000fe80000100800 */
[----:B------:R1:W-:Y:S04]  /*1a1f0*/  STL [R1+0x19f0], R24 ;  /* 0x0019f01801007387 */ /* 0x0003e80000100800 */
[----:B------:R-:W-:Y:S04]  /*1a200*/  STL [R1+0x19ec], R25 ;  /* 0x0019ec1901007387 */ /* 0x000fe80000100800 */
[----:B------:R-:W-:Y:S01]  /*1a210*/  STL [R1+0x19e8], R23 ;  /* 0x0019e81701007387 */ /* 0x000fe20000100800 */
[----:B0-----:R-:W-:-:S02]  /*1a220*/  SHF.R.U32.HI R4, RZ, 0x5, R5 ;  /* 0x00000005ff047819 */ /* 0x001fc40000011605 */
[----:B------:R-:W-:Y:S02]  /*1a230*/  SHF.R.U32.HI R5, RZ, 0x5, R5 ;  /* 0x00000005ff057819 */ /* 0x000fe40000011605 */
[----:B------:R-:W-:Y:S02]  /*1a240*/  SGXT.U32 R4, R4, 0x2 ;  /* 0x000000020404781a */ /* 0x000fe40000000000 */
[----:B------:R-:W-:-:S04]  /*1a250*/  SGXT.U32 R5, R5, 0x2 ;  /* 0x000000020505781a */ /* 0x000fc80000000000 */
[C---:B------:R-:W-:Y:S02]  /*1a260*/  LOP3.LUT R10, R5.reuse, 0x4, RZ, 0xfc, !PT ;  /* 0x00000004050a7812 */ /* 0x040fe400078efcff */
[----:B------:R-:W-:Y:S02]  /*1a270*/  LOP3.LUT R7, R5, 0x8, RZ, 0xfc, !PT ;  /* 0x0000000805077812 */ /* 0x000fe400078efcff */
[----:B------:R-:W-:Y:S02]  /*1a280*/  ISETP.GE.AND P0, PT, R10, UR7, PT ;  /* 0x000000070a007c0c */ /* 0x000fe4000bf06270 */
[C---:B------:R-:W-:Y:S02]  /*1a290*/  LOP3.LUT R5, R4.reuse, 0xc, RZ, 0xfc, !PT ;  /* 0x0000000c04057812 */ /* 0x040fe400078efcff */
[----:B------:R-:W-:Y:S02]  /*1a2a0*/  LOP3.LUT R4, R4, 0x10, RZ, 0xfc, !PT ;  /* 0x0000001004047812 */ /* 0x000fe400078efcff */
[----:B------:R-:W-:-:S02]  /*1a2b0*/  ISETP.GE.AND P2, PT, R5, UR7, PT ;  /* 0x0000000705007c0c */ /* 0x000fc4000bf46270 */
[----:B------:R-:W2:Y:S01]  /*1a2c0*/  LDL R5, [R1+0x360] ;  /* 0x0003600001057983 */ /* 0x000ea20000100800 */
[----:B------:R-:W-:Y:S02]  /*1a2d0*/  ISETP.GE.AND P3, PT, R4, UR7, PT ;  /* 0x0000000704007c0c */ /* 0x000fe4000bf66270 */
[----:B------:R-:W-:Y:S01]  /*1a2e0*/  ISETP.GE.AND P1, PT, R7, UR7, PT ;  /* 0x0000000707007c0c */ /* 0x000fe2000bf26270 */
[----:B------:R-:W4:Y:S04]  /*1a2f0*/  LDL R4, [R1+0x3f0] ;  /* 0x0003f00001047983 */ /* 0x000f280000100800 */
[----:B---3--:R2:W3:Y:S01]  /*1a300*/  @!P0 LDG.E.U16 R29, desc[UR10][R2.64] ;  /* 0x0000000a021d8981 */ /* 0x0084e2000c1e1500 */
[----:B------:R-:W0:Y:S02]  /*1a310*/  S2R R7, SR_TID.X ;  /* 0x0000000000077919 */ /* 0x000e240000002100 */
[----:B0-----:R-:W-:-:S04]  /*1a320*/  SHF.R.U32.HI R7, RZ, 0x5, R7 ;  /* 0x00000005ff077819 */ /* 0x001fc80000011607 */
[----:B------:R-:W-:-:S04]  /*1a330*/  SGXT.U32 R7, R7, 0x2 ;  /* 0x000000020707781a */ /* 0x000fc80000000000 */
[----:B------:R-:W-:-:S04]  /*1a340*/  LOP3.LUT R7, R7, 0x14, RZ, 0xfc, !PT ;  /* 0x0000001407077812 */ /* 0x000fc800078efcff */
[----:B------:R-:W-:Y:S01]  /*1a350*/  ISETP.GE.AND P0, PT, R7, UR7, PT ;  /* 0x0000000707007c0c */ /* 0x000fe2000bf06270 */
[----:B--2---:R-:W-:Y:S02]  /*1a360*/  @!P1 IMAD.MOV.U32 R3, RZ, RZ, R5 ;  /* 0x000000ffff039224 */ /* 0x004fe400078e0005 */
[----:B----4-:R-:W-:-:S05]  /*1a370*/  @!P1 IMAD.MOV.U32 R2, RZ, RZ, R4 ;  /* 0x000000ffff029224 */ /* 0x010fca00078e0004 */
[----:B------:R0:W2:Y:S04]  /*1a380*/  @!P1 LDG.E.U16 R16, desc[UR10][R2.64] ;  /* 0x0000000a02109981 */ /* 0x0000a8000c1e1500 */
[----:B---3--:R-:W-:Y:S04]  /*1a390*/  STL [R1+0x18e4], R29 ;  /* 0x0018e41d01007387 */ /* 0x008fe80000100800 */
[----:B------:R-:W-:Y:S04]  /*1a3a0*/  STL [R1+0x18e8], R29 ;  /* 0x0018e81d01007387 */ /* 0x000fe80000100800 */
        /* <DEDUP_REMOVED lines=53> */
[----:B------:R-:W3:Y:S04]  /*1a700*/  LDL R7, [R1+0x358] ;  /* 0x0003580001077983 */ /* 0x000ee80000100800 */
[----:B------:R-:W4:Y:S04]  /*1a710*/  LDL R5, [R1+0x3ec] ;  /* 0x0003ec0001057983 */ /* 0x000f280000100800 */
[----:B-1----:R-:W4:Y:S04]  /*1a720*/  LDL R24, [R1+0x354] ;  /* 0x0003540001187983 */ /* 0x002f280000100800 */
[----:B------:R-:W4:Y:S04]  /*1a730*/  LDL R14, [R1+0x3e8] ;  /* 0x0003e800010e7983 */ /* 0x000f280000100800 */
[----:B------:R-:W4:Y:S04]  /*1a740*/  LDL R11, [R1+0x3e0] ;  /* 0x0003e000010b7983 */ /* 0x000f280000100800 */
[----:B------:R-:W4:Y:S01]  /*1a750*/  LDL R10, [R1+0x3e4] ;  /* 0x0003e400010a7983 */ /* 0x000f220000100800 */
[----:B------:R-:W1:Y:S02]  /*1a760*/  S2R R4, SR_TID.X ;  /* 0x0000000000047919 */ /* 0x000e640000002100 */
[----:B-1----:R-:W-:-:S04]  /*1a770*/  SHF.R.U32.HI R4, RZ, 0x5, R4 ;  /* 0x00000005ff047819 */ /* 0x002fc80000011604 */
[----:B------:R-:W-:-:S04]  /*1a780*/  SGXT.U32 R4, R4, 0x2 ;  /* 0x000000020404781a */ /* 0x000fc80000000000 */
[----:B0-----:R-:W-:Y:S02]  /*1a790*/  LOP3.LUT R3, R4, 0x18, RZ, 0xfc, !PT ;  /* 0x0000001804037812 */ /* 0x001fe400078efcff */
[----:B------:R-:W0:Y:S01]  /*1a7a0*/  S2R R4, SR_TID.X ;  /* 0x0000000000047919 */ /* 0x000e220000002100 */
[----:B------:R-:W-:Y:S02]  /*1a7b0*/  PRMT R27, RZ, 0x7610, R27 ;  /* 0x00007610ff1b7816 */ /* 0x000fe4000000001b */
[----:B------:R-:W-:Y:S02]  /*1a7c0*/  ISETP.GE.AND P1, PT, R3, UR7, PT ;  /* 0x0000000703007c0c */ /* 0x000fe4000bf26270 */
[----:B0-----:R-:W-:-:S04]  /*1a7d0*/  SHF.R.U32.HI R4, RZ, 0x5, R4 ;  /* 0x00000005ff047819 */ /* 0x001fc80000011604 */
[----:B------:R-:W-:Y:S02]  /*1a7e0*/  SGXT.U32 R4, R4, 0x2 ;  /* 0x000000020404781a */ /* 0x000fe40000000000 */
[----:B------:R-:W-:Y:S01]  /*1a7f0*/  PRMT R17, RZ, 0x7610, R17 ;  /* 0x00007610ff117816 */ /* 0x000fe20000000011 */
[----:B--2---:R-:W-:Y:S01]  /*1a800*/  STL [R1+0x1910], R16 ;  /* 0x0019101001007387 */ /* 0x004fe20000100800 */
[----:B------:R-:W-:-:S03]  /*1a810*/  PRMT R26, RZ, 0x7610, R26 ;  /* 0x00007610ff1a7816 */ /* 0x000fc6000000001a */
        /* <DEDUP_REMOVED lines=8> */
[----:B------:R-:W-:Y:S01]  /*1a8a0*/  STL [R1+0x19e0], R16 ;  /* 0x0019e01001007387 */ /* 0x000fe20000100800 */
[----:B---3--:R-:W-:-:S03]  /*1a8b0*/  @!P2 IMAD.MOV.U32 R3, RZ, RZ, R7 ;  /* 0x000000ffff03a224 */ /* 0x008fc600078e0007 */
[----:B------:R-:W2:Y:S01]  /*1a8c0*/  LDL R7, [R1+0x3d8] ;  /* 0x0003d80001077983 */ /* 0x000ea20000100800 */
[----:B----4-:R-:W-:-:S03]  /*1a8d0*/  @!P2 IMAD.MOV.U32 R2, RZ, RZ, R5 ;  /* 0x000000ffff02a224 */ /* 0x010fc600078e0005 */
[----:B------:R-:W3:Y:S04]  /*1a8e0*/  LDL R5, [R1+0x3dc] ;  /* 0x0003dc0001057983 */ /* 0x000ee80000100800 */
[----:B------:R0:W4:Y:S02]  /*1a8f0*/  @!P2 LDG.E.U16 R27, desc[UR10][R2.64] ;  /* 0x0000000a021ba981 */ /* 0x000124000c1e1500 */
[----:B0-----:R-:W-:Y:S02]  /*1a900*/  LOP3.LUT R3, R4, 0x1c, RZ, 0xfc, !PT ;  /* 0x0000001c04037812 */ /* 0x001fe400078efcff */
[----:B------:R-:W0:Y:S01]  /*1a910*/  S2R R4, SR_TID.X ;  /* 0x0000000000047919 */ /* 0x000e220000002100 */
[----:B------:R-:W-:Y:S01]  /*1a920*/  @!P3 IMAD.MOV.U32 R2, RZ, RZ, R14 ;  /* 0x000000ffff02b224 */ /* 0x000fe200078e000e */
[----:B------:R-:W-:Y:S01]  /*1a930*/  ISETP.GE.AND P2, PT, R3, UR7, PT ;  /* 0x0000000703007c0c */ /* 0x000fe2000bf46270 */
[----:B------:R-:W-:-:S05]  /*1a940*/  @!P3 IMAD.MOV.U32 R3, RZ, RZ, R24 ;  /* 0x000000ffff03b224 */ /* 0x000fca00078e0018 */
[----:B------:R1:W3:Y:S02]  /*1a950*/  @!P3 LDG.E.U16 R17, desc[UR10][R2.64] ;  /* 0x0000000a0211b981 */ /* 0x0002e4000c1e1500 */
[----:B-1----:R-:W-:Y:S01]  /*1a960*/  @!P0 IMAD.MOV.U32 R2, RZ, RZ, R10 ;  /* 0x000000ffff028224 */ /* 0x002fe200078e000a */
[----:B0-----:R-:W-:-:S04]  /*1a970*/  SHF.R.U32.HI R4, RZ, 0x5, R4 ;  /* 0x00000005ff047819 */ /* 0x001fc80000011604 */
[----:B------:R-:W-:-:S04]  /*1a980*/  SGXT.U32 R4, R4, 0x2 ;  /* 0x000000020404781a */ /* 0x000fc80000000000 */
[----:B------:R-:W-:-:S04]  /*1a990*/  LOP3.LUT R3, R4, 0x20, RZ, 0xfc, !PT ;  /* 0x0000002004037812 */ /* 0x000fc800078efcff */
[----:B------:R-:W-:Y:S01]  /*1a9a0*/  ISETP.GE.AND P3, PT, R3, UR7, PT ;  /* 0x0000000703007c0c */ /* 0x000fe2000bf66270 */
[----:B------:R-:W-:-:S05]  /*1a9b0*/  @!P0 IMAD.MOV.U32 R3, RZ, RZ, R11 ;  /* 0x000000ffff038224 */ /* 0x000fca00078e000b */
[----:B------:R0:W3:Y:S01]  /*1a9c0*/  @!P0 LDG.E.U16 R26, desc[UR10][R2.64] ;  /* 0x0000000a021a8981 */ /* 0x0000e2000c1e1500 */
[----:B------:R-:W1:Y:S02]  /*1a9d0*/  S2R R4, SR_TID.X ;  /* 0x0000000000047919 */ /* 0x000e640000002100 */
[----:B-1----:R-:W-:-:S04]  /*1a9e0*/  SHF.R.U32.HI R4, RZ, 0x5, R4 ;  /* 0x00000005ff047819 */ /* 0x002fc80000011604 */
[----:B------:R-:W-:-:S04]  /*1a9f0*/  SGXT.U32 R4, R4, 0x2 ;  /* 0x000000020404781a */ /* 0x000fc80000000000 */
[----:B0-----:R-:W-:Y:S02]  /*1aa00*/  LOP3.LUT R3, R4, 0x24, RZ, 0xfc, !PT ;  /* 0x0000002404037812 */ /* 0x001fe400078efcff */
[----:B------:R-:W0:Y:S02]  /*1aa10*/  S2R R4, SR_TID.X ;  /* 0x0000000000047919 */ /* 0x000e240000002100 */
[----:B------:R-:W-:Y:S01]  /*1aa20*/  ISETP.GE.AND P0, PT, R3, UR7, PT ;  /* 0x0000000703007c0c */ /* 0x000fe2000bf06270 */
[----:B--2---:R-:W-:Y:S01]  /*1aa30*/  @!P1 IMAD.MOV.U32 R3, RZ, RZ, R7 ;  /* 0x000000ffff039224 */ /* 0x004fe200078e0007 */
[----:B----4-:R1:W-:Y:S01]  /*1aa40*/  STL [R1], R27 ;  /* 0x0000001b01007387 */ /* 0x0103e20000100800 */
[----:B---3--:R-:W-:Y:S01]  /*1aa50*/  @!P1 IMAD.MOV.U32 R2, RZ, RZ, R5 ;  /* 0x000000ffff029224 */ /* 0x008fe200078e0005 */
[----:B0-----:R-:W-:Y:S02]  /*1aa60*/  SHF.R.U32.HI R7, RZ, 0x5, R4 ;  /* 0x00000005ff077819 */ /* 0x001fe40000011604 */
[----:B-1----:R-:W2:Y:S04]  /*1aa70*/  LDL.LU R27, [R1+0x19fc] ;  /* 0x0019fc00011b7983 */ /* 0x002ea80000300800 */
[----:B------:R-:W3:Y:S04]  /*1aa80*/  LDL R24, [R1+0x3d0] ;  /* 0x0003d00001187983 */ /* 0x000ee80000100800 */
[----:B------:R-:W4:Y:S04]  /*1aa90*/  LDL R14, [R1+0x3d4] ;  /* 0x0003d400010e7983 */ /* 0x000f280000100800 */
[----:B------:R-:W2:Y:S04]  /*1aaa0*/  LDL R11, [R1+0x3c8] ;  /* 0x0003c800010b7983 */ /* 0x000ea80000100800 */
[----:B------:R-:W2:Y:S04]  /*1aab0*/  LDL R10, [R1+0x3cc] ;  /* 0x0003cc00010a7983 */ /* 0x000ea80000100800 */
[----:B------:R0:W-:Y:S04]  /*1aac0*/  STL [R1+0x8], R26 ;  /* 0x0000081a01007387 */ /* 0x0001e80000100800 */
[----:B0-----:R-:W2:Y:S04]  /*1aad0*/  LDL.LU R26, [R1+0x19f8] ;  /* 0x0019f800011a7983 */ /* 0x001ea80000300800 */
[----:B------:R-:W2:Y:S04]  /*1aae0*/  LDL R5, [R1+0x3c0] ;  /* 0x0003c00001057983 */ /* 0x000ea80000100800 */
[----:B------:R-:W2:Y:S01]  /*1aaf0*/  LDL R4, [R1+0x3c4] ;  /* 0x0003c40001047983 */ /* 0x000ea20000100800 */
[----:B------:R-:W-:-:S02]  /*1ab00*/  PRMT R18, RZ, 0x7610, R18 ;  /* 0x00007610ff127816 */ /* 0x000fc40000000012 */
[----:B------:R-:W-:-:S04]  /*1ab10*/  SGXT.U32 R7, R7, 0x2 ;  /* 0x000000020707781a */ /* 0x000fc80000000000 */
[----:B------:R0:W2:Y:S01]  /*1ab20*/  @!P1 LDG.E.U16 R18, desc[UR10][R2.64] ;  /* 0x0000000a02129981 */ /* 0x0000a2000c1e1500 */
[----:B------:R-:W-:Y:S02]  /*1ab30*/  PRMT R15, RZ, 0x7610, R15 ;  /* 0x00007610ff0f7816 */ /* 0x000fe4000000000f */
[----:B------:R-:W-:Y:S02]  /*1ab40*/  PRMT R12, RZ, 0x7610, R12 ;  /* 0x00007610ff0c7816 */ /* 0x000fe4000000000c */
[----:B0-----:R-:W-:-:S04]  /*1ab50*/  LOP3.LUT R3, R7, 0x28, RZ, 0xfc, !PT ;  /* 0x0000002807037812 */ /* 0x001fc800078efcff */
[----:B------:R-:W-:Y:S01]  /*1ab60*/  ISETP.GE.AND P1, PT, R3, UR7, PT ;  /* 0x0000000703007c0c */ /* 0x000fe2000bf26270 */
[----:B---3--:R-:W-:Y:S02]  /*1ab70*/  @!P2 IMAD.MOV.U32 R3, RZ, RZ, R24 ;  /* 0x000000ffff03a224 */ /* 0x008fe400078e0018 */
[----:B----4-:R-:W-:Y:S01]  /*1ab80*/  @!P2 IMAD.MOV.U32 R2, RZ, RZ, R14 ;  /* 0x000000ffff02a224 */ /* 0x010fe200078e000e */
[----:B--2---:R-:W2:Y:S04]  /*1ab90*/  @!P0 LDG.E.U16 R12, desc[UR10][R4.64] ;  /* 0x0000000a040c8981 */ /* 0x004ea8000c1e1500 */
[----:B------:R0:W3:Y:S01]  /*1aba0*/  @!P2 LDG.E.U16 R15, desc[UR10][R2.64] ;  /* 0x0000000a020fa981 */ /* 0x0000e2000c1e1500 */
[----:B------:R-:W1:Y:S01]  /*1abb0*/  S2R R7, SR_TID.X ;  /* 0x0000000000077919 */ /* 0x000e620000002100 */
[----:B------:R-:W-:-:S02]  /*1abc0*/  PRMT R19, RZ, 0x7610, R19 ;  /* 0x00007610ff137816 */ /* 0x000fc40000000013 */
[----:B------:R-:W4:Y:S01]  /*1abd0*/  LDL R24, [R1+0x3bc] ;  /* 0x0003bc0001187983 */ /* 0x000f220000100800 */
[----:B0-----:R-:W-:Y:S01]  /*1abe0*/  @!P3 IMAD.MOV.U32 R2, RZ, RZ, R10 ;  /* 0x000000ffff02b224 */ /* 0x001fe200078e000a */
[--C-:B-1----:R-:W-:Y:S02]  /*1abf0*/  SHF.R.U32.HI R14, RZ, 0x5, R7.reuse ;  /* 0x00000005ff0e7819 */ /* 0x102fe40000011607 */
[----:B------:R-:W-:-:S04]  /*1ac00*/  SHF.R.U32.HI R7, RZ, 0x5, R7 ;  /* 0x00000005ff077819 */ /* 0x000fc80000011607 */
[----:B------:R-:W-:-:S04]  /*1ac10*/  SGXT.U32 R7, R7, 0x2 ;  /* 0x000000020707781a */ /* 0x000fc80000000000 */
[----:B------:R-:W-:Y:S02]  /*1ac20*/  LOP3.LUT R10, R7, 0x30, RZ, 0xfc, !PT ;  /* 0x00000030070a7812 */ /* 0x000fe400078efcff */
[----:B------:R-:W0:Y:S01]  /*1ac30*/  S2R R7, SR_TID.X ;  /* 0x0000000000077919 */ /* 0x000e220000002100 */
[----:B------:R-:W-:Y:S01]  /*1ac40*/  SGXT.U32 R14, R14, 0x2 ;  /* 0x000000020e0e781a */ /* 0x000fe20000000000 */
[----:B------:R-:W-:-:S03]  /*1ac50*/  @!P3 IMAD.MOV.U32 R3, RZ, RZ, R11 ;  /* 0x000000ffff03b224 */ /* 0x000fc600078e000b */
[----:B------:R-:W-:Y:S02]  /*1ac60*/  LOP3.LUT R14, R14, 0x2c, RZ, 0xfc, !PT ;  /* 0x0000002c0e0e7812 */ /* 0x000fe400078efcff */
[----:B------:R1:W4:Y:S01]  /*1ac70*/  @!P3 LDG.E.U16 R19, desc[UR10][R2.64] ;  /* 0x0000000a0213b981 */ /* 0x000322000c1e1500 */
[----:B------:R-:W-:Y:S02]  /*1ac80*/  ISETP.GE.AND P3, PT, R10, UR7, PT ;  /* 0x000000070a007c0c */ /* 0x000fe4000bf66270 */
[----:B------:R-:W-:Y:S02]  /*1ac90*/  ISETP.GE.AND P2, PT, R14, UR7, PT ;  /* 0x000000070e007c0c */ /* 0x000fe4000bf46270 */
[----:B0-----:R-:W-:Y:S01]  /*1aca0*/  SHF.R.U32.HI R11, RZ, 0x5, R7 ;  /* 0x00000005ff0b7819 */ /* 0x001fe20000011607 */
[----:B---3--:R0:W-:Y:S04]  /*1acb0*/  STL [R1+0x2c], R15 ;  /* 0x00002c0f01007387 */ /* 0x0081e80000100800 */
[----:B------:R-:W3:Y:S04]  /*1acc0*/  LDL R14, [R1+0x3ac] ;  /* 0x0003ac00010e7983 */ /* 0x000ee80000100800 */
[----:B------:R-:W3:Y:S04]  /*1acd0*/  LDL R10, [R1+0x3a0] ;  /* 0x0003a000010a7983 */ /* 0x000ee80000100800 */
[----:B0-----:R-:W3:Y:S04]  /*1ace0*/  LDL R15, [R1+0x3a8] ;  /* 0x0003a800010f7983 */ /* 0x001ee80000100800 */
[----:B------:R-:W3:Y:S04]  /*1acf0*/  LDL R7, [R1+0x3a4] ;  /* 0x0003a40001077983 */ /* 0x000ee80000100800 */
[----:B--2---:R0:W-:Y:S04]  /*1ad00*/  STL [R1+0x48], R12 ;  /* 0x0000480c01007387 */ /* 0x0041e80000100800 */
[----:B0-----:R-:W2:Y:S04]  /*1ad10*/  LDL.LU R12, [R1+0x19f4] ;  /* 0x0019f400010c7983 */ /* 0x001ea80000300800 */
[----:B------:R-:W2:Y:S01]  /*1ad20*/  LDL R5, [R1+0x3b8] ;  /* 0x0003b80001057983 */ /* 0x000ea20000100800 */
[----:B-1----:R-:W-:Y:S01]  /*1ad30*/  PRMT R2, RZ, 0x7610, R2 ;  /* 0x00007610ff027816 */ /* 0x002fe20000000002 */
[----:B----4-:R-:W-:-:S05]  /*1ad40*/  @!P1 IMAD.MOV.U32 R4, RZ, RZ, R24 ;  /* 0x000000ffff049224 */ /* 0x010fca00078e0018 */
[----:B--2---:R0:W2:Y:S04]  /*1ad50*/  @!P1 LDG.E.U16 R2, desc[UR10][R4.64] ;  /* 0x0000000a04029981 */ /* 0x0040a8000c1e1500 */
[----:B------:R-:W0:Y:S04]  /*1ad60*/  LDL R4, [R1+0x3b0] ;  /* 0x0003b00001047983 */ /* 0x000e280000100800 */
[----:B------:R-:W0:Y:S01]  /*1ad70*/  LDL R5, [R1+0x3b4] ;  /* 0x0003b40001057983 */ /* 0x000e220000100800 */
[----:B------:R-:W-:Y:S02]  /*1ad80*/  PRMT R13, RZ, 0x7610, R13 ;  /* 0x00007610ff0d7816 */ /* 0x000fe4000000000d */
[----:B------:R-:W-:-:S04]  /*1ad90*/  SGXT.U32 R11, R11, 0x2 ;  /* 0x000000020b0b781a */ /* 0x000fc80000000000 */
[----:B------:R-:W-:-:S04]  /*1ada0*/  LOP3.LUT R11, R11, 0x34, RZ, 0xfc, !PT ;  /* 0x000000340b0b7812 */ /* 0x000fc800078efcff */
[----:B------:R-:W-:Y:S02]  /*1adb0*/  ISETP.GE.AND P4, PT, R11, UR7, PT ;  /* 0x000000070b007c0c */ /* 0x000fe4000bf86270 */
[----:B------:R-:W1:Y:S01]  /*1adc0*/  S2R R11, SR_TID.X ;  /* 0x00000000000b7919 */ /* 0x000e620000002100 */
[----:B0-----:R-:W-:-:S04]  /*1add0*/  @!P2 LOP3.LUT R5, R5, R4, RZ, 0x3c, !PT ;  /* 0x000000040505a212 */ /* 0x001fc800078e3cff */
[----:B------:R-:W-:-:S04]  /*1ade0*/  @!P2 LOP3.LUT R4, R5, R4, RZ, 0x3c, !PT ;  /* 0x000000040504a212 */ /* 0x000fc800078e3cff */
[----:B------:R-:W-:-:S05]  /*1adf0*/  @!P2 LOP3.LUT R5, R5, R4, RZ, 0x3c, !PT ;  /* 0x000000040505a212 */ /* 0x000fca00078e3cff */
[----:B------:R0:W4:Y:S01]  /*1ae00*/  @!P2 LDG.E.U16 R13, desc[UR10][R4.64] ;  /* 0x0000000a040da981 */ /* 0x000122000c1e1500 */
[--C-:B-1----:R-:W-:Y:S02]  /*1ae10*/  SHF.R.U32.HI R24, RZ, 0x5, R11.reuse ;  /* 0x00000005ff187819 */ /* 0x102fe4000001160b */
[----:B------:R-:W-:-:S04]  /*1ae20*/  SHF.R.U32.HI R11, RZ, 0x5, R11 ;  /* 0x00000005ff0b7819 */ /* 0x000fc8000001160b */
[----:B------:R-:W-:Y:S02]  /*1ae30*/  SGXT.U32 R11, R11, 0x2 ;  /* 0x000000020b0b781a */ /* 0x000fe40000000000 */
[----:B------:R-:W-:Y:S02]  /*1ae40*/  SGXT.U32 R24, R24, 0x2 ;  /* 0x000000021818781a */ /* 0x000fe40000000000 */
[----:B0-----:R-:W-:Y:S01]  /*1ae50*/  LOP3.LUT R5, R11, 0x3c, RZ, 0xfc, !PT ;  /* 0x0000003c0b057812 */ /* 0x001fe200078efcff */
[----:B---3--:R-:W-:Y:S01]  /*1ae60*/  @!P3 IMAD.MOV.U32 R4, RZ, RZ, R14 ;  /* 0x000000ffff04b224 */ /* 0x008fe200078e000e */
[----:B------:R-:W-:Y:S02]  /*1ae70*/  LOP3.LUT R24, R24, 0x38, RZ, 0xfc, !PT ;  /* 0x0000003818187812 */ /* 0x000fe400078efcff */
[----:B------:R-:W-:Y:S02]  /*1ae80*/  PRMT R0, RZ, 0x7610, R0 ;  /* 0x00007610ff007816 */ /* 0x000fe40000000000 */
[----:B------:R-:W-:Y:S01]  /*1ae90*/  ISETP.GE.AND P1, PT, R5, UR7, PT ;  /* 0x0000000705007c0c */ /* 0x000fe2000bf26270 */
[----:B------:R-:W-:Y:S01]  /*1aea0*/  @!P3 IMAD.MOV.U32 R5, RZ, RZ, R15 ;  /* 0x000000ffff05b224 */ /* 0x000fe200078e000f */
[----:B------:R-:W-:-:S02]  /*1aeb0*/  ISETP.GE.AND P0, PT, R24, UR7, PT ;  /* 0x0000000718007c0c */ /* 0x000fc4000bf06270 */
[----:B------:R-:W3:Y:S01]  /*1aec0*/  LDL.LU R24, [R1+0x19f0] ;  /* 0x0019f00001187983 */ /* 0x000ee20000300800 */
[----:B------:R-:W-:-:S03]  /*1aed0*/  PRMT R8, RZ, 0x7610, R8 ;  /* 0x00007610ff087816 */ /* 0x000fc60000000008 */
[----:B------:R0:W2:Y:S02]  /*1aee0*/  @!P3 LDG.E.U16 R0, desc[UR10][R4.64] ;  /* 0x0000000a0400b981 */ /* 0x0000a4000c1e1500 */
[----:B0-----:R-:W-:Y:S02]  /*1aef0*/  @!P4 IMAD.MOV.U32 R4, RZ, RZ, R7 ;  /* 0x000000ffff04c224 */ /* 0x001fe400078e0007 */
[----:B------:R-:W-:-:S05]  /*1af00*/  @!P4 IMAD.MOV.U32 R5, RZ, RZ, R10 ;  /* 0x000000ffff05c224 */ /* 0x000fca00078e000a */
[----:B------:R-:W2:Y:S04]  /*1af10*/  @!P4 LDG.E.U16 R8, desc[UR10][R4.64] ;  /* 0x0000000a0408c981 */ /* 0x000ea8000c1e1500 */
[----:B----4-:R0:W-:Y:S04]  /*1af20*/  STL [R1+0x44], R13 ;  /* 0x0000440d01007387 */ /* 0x0101e80000100800 */
[----:B------:R-:W4:Y:S01]  /*1af30*/  LDL R5, [R1+0x398] ;  /* 0x0003980001057983 */ /* 0x000f220000100800 */
[----:B------:R-:W-:Y:S02]  /*1af40*/  LOP3.LUT R11, R11, 0x40, RZ, 0xfc, !PT ;  /* 0x000000400b0b7812 */ /* 0x000fe400078efcff */
[----:B------:R-:W-:Y:S01]  /*1af50*/  PRMT R20, RZ, 0x7610, R20 ;  /* 0x00007610ff147816 */ /* 0x000fe20000000014 */
[----:B------:R-:W3:Y:S04]  /*1af60*/  LDL R15, [R1+0x388] ;  /* 0x00038800010f7983 */ /* 0x000ee80000100800 */
[----:B0-----:R-:W3:Y:S01]  /*1af70*/  LDL R13, [R1+0x39c] ;  /* 0x00039c00010d7983 */ /* 0x001ee20000100800 */
[----:B------:R-:W-:-:S03]  /*1af80*/  ISETP.GE.AND P2, PT, R11, UR7, PT ;  /* 0x000000070b007c0c */ /* 0x000fc6000bf46270 */
[----:B------:R-:W4:Y:S04]  /*1af90*/  LDL R14, [R1+0x38c] ;  /* 0x00038c00010e7983 */ /* 0x000f280000100800 */
[----:B------:R-:W4:Y:S04]  /*1afa0*/  LDL R11, [R1+0x380] ;  /* 0x00038000010b7983 */ /* 0x000f280000100800 */
[----:B------:R-:W4:Y:S04]  /*1afb0*/  LDL R10, [R1+0x384] ;  /* 0x00038400010a7983 */ /* 0x000f280000100800 */
[----:B--2---:R0:W-:Y:S01]  /*1afc0*/  STL [R1+0x3c], R8 ;  /* 0x00003c0801007387 */ /* 0x0041e20000100800 */
[----:B---3--:R-:W-:-:S05]  /*1afd0*/  @!P0 IMAD.MOV.U32 R4, RZ, RZ, R13 ;  /* 0x000000ffff048224 */ /* 0x008fca00078e000d */
[----:B----4-:R1:W2:Y:S04]  /*1afe0*/  @!P0 LDG.E.U16 R20, desc[UR10][R4.64] ;  /* 0x0000000a04148981 */ /* 0x0102a8000c1e1500 */
[----:B------:R-:W1:Y:S04]  /*1aff0*/  LDL R4, [R1+0x390] ;  /* 0x0003900001047983 */ /* 0x000e680000100800 */
[----:B------:R-:W1:Y:S01]  /*1b000*/  LDL R5, [R1+0x394] ;  /* 0x0003940001057983 */ /* 0x000e620000100800 */
[----:B------:R-:W-:Y:S01]  /*1b010*/  PRMT R25, RZ, 0x7610, R25 ;  /* 0x00007610ff197816 */ /* 0x000fe20000000019 */
[----:B------:R-:W3:Y:S01]  /*1b020*/  S2R R7, SR_TID.X ;  /* 0x0000000000077919 */ /* 0x000ee20000002100 */
[----:B------:R-:W-:-:S02]  /*1b030*/  PRMT R21, RZ, 0x7610, R21 ;  /* 0x00007610ff157816 */ /* 0x000fc40000000015 */
[----:B------:R-:W-:Y:S02]  /*1b040*/  PRMT R6, RZ, 0x7610, R6 ;  /* 0x00007610ff067816 */ /* 0x000fe40000000006 */
[----:B---3--:R-:W-:-:S04]  /*1b050*/  SHF.R.U32.HI R7, RZ, 0x5, R7 ;  /* 0x00000005ff077819 */ /* 0x008fc80000011607 */
[----:B------:R-:W-:-:S04]  /*1b060*/  SGXT.U32 R7, R7, 0x2 ;  /* 0x000000020707781a */ /* 0x000fc80000000000 */
[----:B0-----:R-:W-:-:S04]  /*1b070*/  LOP3.LUT R8, R7, 0x44, RZ, 0xfc, !PT ;  /* 0x0000004407087812 */ /* 0x001fc800078efcff */
[----:B------:R-:W-:Y:S02]  /*1b080*/  ISETP.GE.AND P3, PT, R8, UR7, PT ;  /* 0x0000000708007c0c */ /* 0x000fe4000bf66270 */
[----:B------:R-:W-:Y:S01]  /*1b090*/  LOP3.LUT R7, R7, 0x48, RZ, 0xfc, !PT ;  /* 0x0000004807077812 */ /* 0x000fe200078efcff */
[----:B------:R-:W3:Y:S03]  /*1b0a0*/  LDL R8, [R1+0x378] ;  /* 0x0003780001087983 */ /* 0x000ee60000100800 */
[----:B------:R-:W-:Y:S02]  /*1b0b0*/  ISETP.GE.AND P4, PT, R7, UR7, PT ;  /* 0x0000000707007c0c */ /* 0x000fe4000bf86270 */
[----:B------:R-:W4:Y:S01]  /*1b0c0*/  LDL R7, [R1+0x37c] ;  /* 0x00037c0001077983 */ /* 0x000f220000100800 */
[----:B-1----:R-:W-:-:S04]  /*1b0d0*/  @!P1 LOP3.LUT R5, R5, R4, RZ, 0x3c, !PT ;  /* 0x0000000405059212 */ /* 0x002fc800078e3cff */
[----:B------:R-:W-:-:S04]  /*1b0e0*/  @!P1 LOP3.LUT R4, R5, R4, RZ, 0x3c, !PT ;  /* 0x0000000405049212 */ /* 0x000fc800078e3cff */
[----:B------:R-:W-:-:S05]  /*1b0f0*/  @!P1 LOP3.LUT R5, R5, R4, RZ, 0x3c, !PT ;  /* 0x0000000405059212 */ /* 0x000fca00078e3cff */
[----:B------:R0:W2:Y:S02]  /*1b100*/  @!P1 LDG.E.U16 R25, desc[UR10][R4.64] ;  /* 0x0000000a04199981 */ /* 0x0000a4000c1e1500 */
[----:B0-----:R-:W0:Y:S01]  /*1b110*/  S2R R5, SR_TID.X ;  /* 0x0000000000057919 */ /* 0x001e220000002100 */
[----:B------:R-:W-:Y:S01]  /*1b120*/  @!P2 IMAD.MOV.U32 R4, RZ, RZ, R14 ;  /* 0x000000ffff04a224 */ /* 0x000fe200078e000e */
[----:B0-----:R-:W-:-:S04]  /*1b130*/  SHF.R.U32.HI R5, RZ, 0x5, R5 ;  /* 0x00000005ff057819 */ /* 0x001fc80000011605 */
[----:B------:R-:W-:-:S04]  /*1b140*/  SGXT.U32 R5, R5, 0x2 ;  /* 0x000000020505781a */ /* 0x000fc80000000000 */
[----:B------:R-:W-:-:S04]  /*1b150*/  LOP3.LUT R5, R5, 0x4c, RZ, 0xfc, !PT ;  /* 0x0000004c05057812 */ /* 0x000fc800078efcff */
[----:B------:R-:W-:Y:S01]  /*1b160*/  ISETP.GE.AND P0, PT, R5, UR7, PT ;  /* 0x0000000705007c0c */ /* 0x000fe2000bf06270 */
[----:B------:R-:W-:-:S05]  /*1b170*/  @!P2 IMAD.MOV.U32 R5, RZ, RZ, R15 ;  /* 0x000000ffff05a224 */ /* 0x000fca00078e000f */
[----:B------:R0:W2:Y:S02]  /*1b180*/  @!P2 LDG.E.U16 R21, desc[UR10][R4.64] ;  /* 0x0000000a0415a981 */ /* 0x0000a4000c1e1500 */
[----:B0-----:R-:W-:Y:S02]  /*1b190*/  @!P3 IMAD.MOV.U32 R4, RZ, RZ, R10 ;  /* 0x000000ffff04b224 */ /* 0x001fe400078e000a */
[----:B------:R-:W-:-:S05]  /*1b1a0*/  @!P3 IMAD.MOV.U32 R5, RZ, RZ, R11 ;  /* 0x000000ffff05b224 */ /* 0x000fca00078e000b */
[----:B------:R4:W2:Y:S01]  /*1b1b0*/  @!P3 LDG.E.U16 R6, desc[UR10][R4.64] ;  /* 0x0000000a0406b981 */ /* 0x0008a2000c1e1500 */
[----:B------:R-:W0:Y:S01]  /*1b1c0*/  S2R R13, SR_TID.X ;  /* 0x00000000000d7919 */ /* 0x000e220000002100 */
[----:B------:R-:W-:Y:S01]  /*1b1d0*/  PRMT R22, RZ, 0x7610, R22 ;  /* 0x00007610ff167816 */ /* 0x000fe20000000016 */
[----:B----4-:R-:W-:Y:S02]  /*1b1e0*/  @!P4 IMAD.MOV.U32 R4, RZ, RZ, R7 ;  /* 0x000000ffff04c224 */ /* 0x010fe400078e0007 */
[----:B---3--:R-:W-:-:S05]  /*1b1f0*/  @!P4 IMAD.MOV.U32 R5, RZ, RZ, R8 ;  /* 0x000000ffff05c224 */ /* 0x008fca00078e0008 */
[----:B------:R1:W3:Y:S01]  /*1b200*/  @!P4 LDG.E.U16 R22, desc[UR10][R4.64] ;  /* 0x0000000a0416c981 */ /* 0x0002e2000c1e1500 */
[----:B0-----:R-:W-:-:S04]  /*1b210*/  SHF.R.U32.HI R13, RZ, 0x5, R13 ;  /* 0x00000005ff0d7819 */ /* 0x001fc8000001160d */
[----:B------:R-:W-:-:S04]  /*1b220*/  SGXT.U32 R13, R13, 0x2 ;  /* 0x000000020d0d781a */ /* 0x000fc80000000000 */
[----:B------:R-:W-:-:S04]  /*1b230*/  LOP3.LUT R13, R13, 0x50, RZ, 0xfc, !PT ;  /* 0x000000500d0d7812 */ /* 0x000fc800078efcff */
[----:B------:R-:W-:Y:S01]  /*1b240*/  ISETP.GE.AND P1, PT, R13, UR7, PT ;  /* 0x000000070d007c0c */ /* 0x000fe2000bf26270 */
[----:B--2---:R0:W-:Y:S04]  /*1b250*/  STL [R1+0x34], R25 ;  /* 0x0000341901007387 */ /* 0x0041e80000100800 */
[----:B0-----:R-:W2:Y:S04]  /*1b260*/  LDL.LU R25, [R1+0x19ec] ;  /* 0x0019ec0001197983 */ /* 0x001ea80000300800 */
[----:B------:R-:W4:Y:S04]  /*1b270*/  LDL R14, [R1+0x368] ;  /* 0x00036800010e7983 */ /* 0x000f280000100800 */
[----:B------:R-:W2:Y:S04]  /*1b280*/  LDL R13, [R1+0x36c] ;  /* 0x00036c00010d7983 */ /* 0x000ea80000100800 */
[----:B------:R0:W-:Y:S04]  /*1b290*/  STL [R1+0x28], R6 ;  /* 0x0000280601007387 */ /* 0x0001e80000100800 */
[----:B------:R-:W1:Y:S04]  /*1b2a0*/  LDL R4, [R1+0x370] ;  /* 0x0003700001047983 */ /* 0x000e680000100800 */
[----:B------:R-:W1:Y:S04]  /*1b2b0*/  LDL R5, [R1+0x374] ;  /* 0x0003740001057983 */ /* 0x000e680000100800 */
[----:B------:R-:W2:Y:S04]  /*1b2c0*/  LDL R11, [R1+0x34c] ;  /* 0x00034c00010b7983 */ /* 0x000ea80000100800 */
[----:B------:R-:W2:Y:S01]  /*1b2d0*/  LDL R10, [R1+0x350] ;  /* 0x00035000010a7983 */ /* 0x000ea20000100800 */
[----:B0-----:R-:W0:Y:S01]  /*1b2e0*/  S2R R6, SR_TID.X ;  /* 0x0000000000067919 */ /* 0x001e220000002100 */
[----:B------:R-:W3:Y:S01]  /*1b2f0*/  S2R R7, SR_TID.X ;  /* 0x0000000000077919 */ /* 0x000ee20000002100 */
[----:B------:R-:W-:-:S02]  /*1b300*/  PRMT R23, RZ, 0x7610, R23 ;  /* 0x00007610ff177816 */ /* 0x000fc40000000017 */
[----:B------:R-:W-:Y:S02]  /*1b310*/  PRMT R28, RZ, 0x7610, R28 ;  /* 0x00007610ff1c7816 */ /* 0x000fe4000000001c */
[----:B0-----:R-:W-:-:S04]  /*1b320*/  SHF.R.U32.HI R6, RZ, 0x5, R6 ;  /* 0x00000005ff067819 */ /* 0x001fc80000011606 */
[----:B------:R-:W-:-:S04]  /*1b330*/  SGXT.U32 R6, R6, 0x2 ;  /* 0x000000020606781a */ /* 0x000fc80000000000 */
[----:B------:R-:W-:-:S04]  /*1b340*/  LOP3.LUT R6, R6, 0x54, RZ, 0xfc, !PT ;  /* 0x0000005406067812 */ /* 0x000fc800078efcff */
[----:B------:R-:W-:Y:S02]  /*1b350*/  ISETP.GE.AND P2, PT, R6, UR7, PT ;  /* 0x0000000706007c0c */ /* 0x000fe4000bf46270 */
[----:B---3--:R-:W-:Y:S01]  /*1b360*/  SHF.R.U32.HI R8, RZ, 0x5, R7 ;  /* 0x00000005ff087819 */ /* 0x008fe20000011607 */
[----:B------:R-:W3:Y:S01]  /*1b370*/  LDL R6, [R1+0x348] ;  /* 0x0003480001067983 */ /* 0x000ee20000100800 */
[----:B------:R-:W-:-:S03]  /*1b380*/  PRMT R9, RZ, 0x7610, R9 ;  /* 0x00007610ff097816 */ /* 0x000fc60000000009 */
[----:B------:R-:W3:Y:S01]  /*1b390*/  LDL R7, [R1+0x344] ;  /* 0x0003440001077983 */ /* 0x000ee20000100800 */
[----:B-1----:R-:W-:-:S04]  /*1b3a0*/  @!P0 LOP3.LUT R5, R5, R4, RZ, 0x3c, !PT ;  /* 0x0000000405058212 */ /* 0x002fc800078e3cff */
[----:B------:R-:W-:-:S04]  /*1b3b0*/  @!P0 LOP3.LUT R4, R5, R4, RZ, 0x3c, !PT ;  /* 0x0000000405048212 */ /* 0x000fc800078e3cff */
[----:B------:R-:W-:-:S05]  /*1b3c0*/  @!P0 LOP3.LUT R5, R5, R4, RZ, 0x3c, !PT ;  /* 0x0000000405058212 */ /* 0x000fca00078e3cff */
[----:B------:R2:W3:Y:S02]  /*1b3d0*/  @!P0 LDG.E.U16 R23, desc[UR10][R4.64] ;  /* 0x0000000a04178981 */ /* 0x0004e4000c1e1500 */
[----:B--2---:R-:W-:Y:S02]  /*1b3e0*/  @!P1 IMAD.MOV.U32 R4, RZ, RZ, R13 ;  /* 0x000000ffff049224 */ /* 0x004fe400078e000d */
[----:B----4-:R-:W-:-:S05]  /*1b3f0*/  @!P1 IMAD.MOV.U32 R5, RZ, RZ, R14 ;  /* 0x000000ffff059224 */ /* 0x010fca00078e000e */
[----:B------:R0:W2:Y:S02]  /*1b400*/  @!P1 LDG.E.U16 R28, desc[UR10][R4.64] ;  /* 0x0000000a041c9981 */ /* 0x0000a4000c1e1500 */
[----:B0-----:R-:W-:Y:S02]  /*1b410*/  @!P2 IMAD.MOV.U32 R4, RZ, RZ, R10 ;  /* 0x000000ffff04a224 */ /* 0x001fe400078e000a */
[----:B------:R-:W-:-:S05]  /*1b420*/  @!P2 IMAD.MOV.U32 R5, RZ, RZ, R11 ;  /* 0x000000ffff05a224 */ /* 0x000fca00078e000b */
[----:B------:R3:W4:Y:S01]  /*1b430*/  @!P2 LDG.E.U16 R9, desc[UR10][R4.64] ;  /* 0x0000000a0409a981 */ /* 0x000722000c1e1500 */
[----:B------:R-:W-:-:S04]  /*1b440*/  SGXT.U32 R8, R8, 0x2 ;  /* 0x000000020808781a */ /* 0x000fc80000000000 */
[----:B------:R-:W-:Y:S02]  /*1b450*/  LOP3.LUT R15, R8, 0x58, RZ, 0xfc, !PT ;  /* 0x00000058080f7812 */ /* 0x000fe400078efcff */
[----:B------:R-:W0:Y:S02]  /*1b460*/  S2R R8, SR_TID.X ;  /* 0x0000000000087919 */ /* 0x000e240000002100 */
[----:B------:R-:W-:Y:S02]  /*1b470*/  ISETP.GE.AND P3, PT, R15, UR7, PT ;  /* 0x000000070f007c0c */ /* 0x000fe4000bf66270 */
[----:B------:R-:W-:-:S11]  /*1b480*/  PRMT R27, RZ, 0x7610, R27 ;  /* 0x00007610ff1b7816 */ /* 0x000fd6000000001b */
[----:B---3--:R-:W-:Y:S02]  /*1b490*/  @!P3 IMAD.MOV.U32 R4, RZ, RZ, R6 ;  /* 0x000000ffff04b224 */ /* 0x008fe400078e0006 */
[----:B------:R-:W-:Y:S01]  /*1b4a0*/  @!P3 IMAD.MOV.U32 R5, RZ, RZ, R7 ;  /* 0x000000ffff05b224 */ /* 0x000fe200078e0007 */
[----:B0-----:R-:W-:-:S04]  /*1b4b0*/  SHF.R.U32.HI R15, RZ, 0x5, R8 ;  /* 0x00000005ff0f7819 */ /* 0x001fc80000011608 */
[----:B------:R0:W3:Y:S01]  /*1b4c0*/  @!P3 LDG.E.U16 R27, desc[UR10][R4.64] ;  /* 0x0000000a041bb981 */ /* 0x0000e2000c1e1500 */
[----:B------:R-:W-:Y:S02]  /*1b4d0*/  SHF.R.U32.HI R8, RZ, 0x5, R8 ;  /* 0x00000005ff087819 */ /* 0x000fe40000011608 */
[----:B------:R-:W-:Y:S02]  /*1b4e0*/  SGXT.U32 R15, R15, 0x2 ;  /* 0x000000020f0f781a */ /* 0x000fe40000000000 */
[----:B------:R-:W-:Y:S02]  /*1b4f0*/  SGXT.U32 R8, R8, 0x2 ;  /* 0x000000020808781a */ /* 0x000fe40000000000 */
[----:B------:R-:W-:Y:S02]  /*1b500*/  LOP3.LUT R15, R15, 0x5c, RZ, 0xfc, !PT ;  /* 0x0000005c0f0f7812 */ /* 0x000fe400078efcff */
[----:B------:R-:W-:Y:S02]  /*1b510*/  LOP3.LUT R13, R8, 0x60, RZ, 0xfc, !PT ;  /* 0x00000060080d7812 */ /* 0x000fe400078efcff */
[----:B------:R-:W-:-:S02]  /*1b520*/  ISETP.GE.AND P0, PT, R15, UR7, PT ;  /* 0x000000070f007c0c */ /* 0x000fc4000bf06270 */
[----:B------:R-:W-:Y:S01]  /*1b530*/  ISETP.GE.AND P1, PT, R13, UR7, PT ;  /* 0x000000070d007c0c */ /* 0x000fe2000bf26270 */
[----:B------:R-:W1:Y:S01]  /*1b540*/  S2R R6, SR_TID.X ;  /* 0x0000000000067919 */ /* 0x000e620000002100 */
[----:B------:R-:W0:Y:S01]  /*1b550*/  S2R R7, SR_TID.X ;  /* 0x0000000000077919 */ /* 0x000e220000002100 */
[----:B------:R-:W-:-:S04]  /*1b560*/  LOP3.LUT R8, R8, 0x64, RZ, 0xfc, !PT ;  /* 0x0000006408087812 */ /* 0x000fc800078efcff */
[----:B------:R-:W-:Y:S02]  /*1b570*/  ISETP.GE.AND P2, PT, R8, UR7, PT ;  /* 0x0000000708007c0c */ /* 0x000fe4000bf46270 */
[----:B-1----:R-:W-:-:S04]  /*1b580*/  SHF.R.U32.HI R6, RZ, 0x5, R6 ;  /* 0x00000005ff067819 */ /* 0x002fc80000011606 */
[----:B------:R-:W-:-:S04]  /*1b590*/  SGXT.U32 R6, R6, 0x2 ;  /* 0x000000020606781a */ /* 0x000fc80000000000 */
[----:B------:R-:W-:Y:S02]  /*1b5a0*/  LOP3.LUT R6, R6, 0x68, RZ, 0xfc, !PT ;  /* 0x0000006806067812 */ /* 0x000fe400078efcff */
[----:B0-----:R-:W-:Y:S02]  /*1b5b0*/  SHF.R.U32.HI R8, RZ, 0x5, R7 ;  /* 0x00000005ff087819 */ /* 0x001fe40000011607 */
[----:B------:R-:W-:Y:S01]  /*1b5c0*/  ISETP.GE.AND P3, PT, R6, UR7, PT ;  /* 0x0000000706007c0c */ /* 0x000fe2000bf66270 */
[----:B------:R0:W-:Y:S04]  /*1b5d0*/  STL [R1+0x18], R23 ;  /* 0x0000181701007387 */ /* 0x0001e80000100800 */
[----:B0-----:R-:W2:Y:S04]  /*1b5e0*/  LDL.LU R23, [R1+0x19e8] ;  /* 0x0019e80001177983 */ /* 0x001ea80000300800 */
[----:B------:R-:W2:Y:S04]  /*1b5f0*/  LDL R15, [R1+0x334] ;  /* 0x00033400010f7983 */ /* 0x000ea80000100800 */
[----:B------:R-:W2:Y:S04]  /*1b600*/  LDL R11, [R1+0x338] ;  /* 0x00033800010b7983 */ /* 0x000ea80000100800 */
[----:B------:R-:W2:Y:S04]  /*1b610*/  LDL R14, [R1+0x32c] ;  /* 0x00032c00010e7983 */ /* 0x000ea80000100800 */
[----:B------:R-:W2:Y:S04]  /*1b620*/  LDL R13, [R1+0x330] ;  /* 0x00033000010d7983 */ /* 0x000ea80000100800 */
[----:B------:R-:W2:Y:S04]  /*1b630*/  LDL R10, [R1+0x324] ;  /* 0x00032400010a7983 */ /* 0x000ea80000100800 */
[----:B----4-:R0:W-:Y:S04]  /*1b640*/  STL [R1+0x14], R9 ;  /* 0x0000140901007387 */ /* 0x0101e80000100800 */
[----:B------:R-:W4:Y:S04]  /*1b650*/  LDL R4, [R1+0x33c] ;  /* 0x00033c0001047983 */ /* 0x000f280000100800 */
[----:B------:R-:W4:Y:S04]  /*1b660*/  LDL R5, [R1+0x340] ;  /* 0x0003400001057983 */ /* 0x000f280000100800 */
[----:B0-----:R-:W2:Y:S04]  /*1b670*/  LDL R9, [R1+0x328] ;  /* 0x0003280001097983 */ /* 0x001ea80000100800 */
[----:B------:R-:W2:Y:S04]  /*1b680*/  LDL R7, [R1+0x31c] ;  /* 0x00031c0001077983 */ /* 0x000ea80000100800 */
[----:B------:R-:W2:Y:S01]  /*1b690*/  LDL R6, [R1+0x320] ;  /* 0x0003200001067983 */ /* 0x000ea20000100800 */
[----:B------:R-:W-:-:S02]  /*1b6a0*/  PRMT R3, RZ, 0x7610, R3 ;  /* 0x00007610ff037816 */ /* 0x000fc40000000003 */
[----:B------:R-:W-:Y:S02]  /*1b6b0*/  SGXT.U32 R8, R8, 0x2 ;  /* 0x000000020808781a */ /* 0x000fe40000000000 */
[----:B------:R-:W-:Y:S02]  /*1b6c0*/  PRMT R26, RZ, 0x7610, R26 ;  /* 0x00007610ff1a7816 */ /* 0x000fe4000000001a */
[----:B------:R-:W-:Y:S02]  /*1b6d0*/  LOP3.LUT R8, R8, 0x6c, RZ, 0xfc, !PT ;  /* 0x0000006c08087812 */ /* 0x000fe400078efcff */
[----:B------:R-:W-:Y:S02]  /*1b6e0*/  PRMT R12, RZ, 0x7610, R12 ;  /* 0x00007610ff0c7816 */ /* 0x000fe4000000000c */
[----:B------:R-:W-:Y:S02]  /*1b6f0*/  PRMT R24, RZ, 0x7610, R24 ;  /* 0x00007610ff187816 */ /* 0x000fe40000000018 */
[----:B------:R-:W-:-:S02]  /*1b700*/  PRMT R25, RZ, 0x7610, R25 ;  /* 0x00007610ff197816 */ /* 0x000fc40000000019 */
[----:B----4-:R-:W-:-:S04]  /*1b710*/  @!P0 LOP3.LUT R5, R5, R4, RZ, 0x3c, !PT ;  /* 0x0000000405058212 */ /* 0x010fc800078e3cff */
[----:B------:R-:W-:-:S04]  /*1b720*/  @!P0 LOP3.LUT R4, R5, R4, RZ, 0x3c, !PT ;  /* 0x0000000405048212 */ /* 0x000fc800078e3cff */
[----:B------:R-:W-:-:S05]  /*1b730*/  @!P0 LOP3.LUT R5, R5, R4, RZ, 0x3c, !PT ;  /* 0x0000000405058212 */ /* 0x000fca00078e3cff */
[----:B------:R2:W4:Y:S01]  /*1b740*/  @!P0 LDG.E.U16 R3, desc[UR10][R4.64] ;  /* 0x0000000a04038981 */ /* 0x000522000c1e1500 */
[----:B------:R-:W-:Y:S01]  /*1b750*/  ISETP.GE.AND P0, PT, R8, UR7, PT ;  /* 0x0000000708007c0c */ /* 0x000fe2000bf06270 */
[----:B--2---:R-:W-:Y:S02]  /*1b760*/  @!P1 IMAD.MOV.U32 R4, RZ, RZ, R11 ;  /* 0x000000ffff049224 */ /* 0x004fe400078e000b */
[----:B------:R-:W-:-:S05]  /*1b770*/  @!P1 IMAD.MOV.U32 R5, RZ, RZ, R15 ;  /* 0x000000ffff059224 */ /* 0x000fca00078e000f */
[----:B------:R0:W2:Y:S02]  /*1b780*/  @!P1 LDG.E.U16 R26, desc[UR10][R4.64] ;  /* 0x0000000a041a9981 */ /* 0x0000a4000c1e1500 */
[----:B0-----:R-:W-:Y:S02]  /*1b790*/  @!P2 IMAD.MOV.U32 R4, RZ, RZ, R13 ;  /* 0x000000ffff04a224 */ /* 0x001fe400078e000d */
[----:B------:R-:W-:-:S05]  /*1b7a0*/  @!P2 IMAD.MOV.U32 R5, RZ, RZ, R14 ;  /* 0x000000ffff05a224 */ /* 0x000fca00078e000e */
[----:B------:R0:W2:Y:S02]  /*1b7b0*/  @!P2 LDG.E.U16 R12, desc[UR10][R4.64] ;  /* 0x0000000a040ca981 */ /* 0x0000a4000c1e1500 */
[----:B0-----:R-:W-:Y:S02]  /*1b7c0*/  @!P3 IMAD.MOV.U32 R4, RZ, RZ, R9 ;  /* 0x000000ffff04b224 */ /* 0x001fe400078e0009 */
[----:B------:R-:W-:-:S05]  /*1b7d0*/  @!P3 IMAD.MOV.U32 R5, RZ, RZ, R10 ;  /* 0x000000ffff05b224 */ /* 0x000fca00078e000a */
[----:B------:R0:W2:Y:S02]  /*1b7e0*/  @!P3 LDG.E.U16 R24, desc[UR10][R4.64] ;  /* 0x0000000a0418b981 */ /* 0x0000a4000c1e1500 */
[----:B0-----:R-:W-:Y:S02]  /*1b7f0*/  @!P0 IMAD.MOV.U32 R4, RZ, RZ, R6 ;  /* 0x000000ffff048224 */ /* 0x001fe400078e0006 */
[----:B------:R-:W-:-:S05]  /*1b800*/  @!P0 IMAD.MOV.U32 R5, RZ, RZ, R7 ;  /* 0x000000ffff058224 */ /* 0x000fca00078e0007 */
[----:B------:R-:W2:Y:S01]  /*1b810*/  @!P0 LDG.E.U16 R25, desc[UR10][R4.64] ;  /* 0x0000000a04198981 */ /* 0x000ea2000c1e1500 */
[----:B------:R-:W0:Y:S02]  /*1b820*/  S2R R8, SR_TID.X ;  /* 0x0000000000087919 */ /* 0x000e240000002100 */
[--C-:B0-----:R-:W-:Y:S02]  /*1b830*/  SHF.R.U32.HI R11, RZ, 0x5, R8.reuse ;  /* 0x00000005ff0b7819 */ /* 0x101fe40000011608 */
[----:B------:R-:W-:-:S04]  /*1b840*/  SHF.R.U32.HI R8, RZ, 0x5, R8 ;  /* 0x00000005ff087819 */ /* 0x000fc80000011608 */
[----:B------:R-:W-:-:S04]  /*1b850*/  SGXT.U32 R8, R8, 0x2 ;  /* 0x000000020808781a */ /* 0x000fc80000000000 */
[----:B------:R-:W-:-:S04]  /*1b860*/  LOP3.LUT R8, R8, 0x74, RZ, 0xfc, !PT ;  /* 0x0000007408087812 */ /* 0x000fc800078efcff */
[----:B------:R-:W-:Y:S02]  /*1b870*/  ISETP.GE.AND P2, PT, R8, UR7, PT ;  /* 0x0000000708007c0c */ /* 0x000fe4000bf46270 */
[----:B------:R-:W0:Y:S01]  /*1b880*/  S2R R8, SR_TID.X ;  /* 0x0000000000087919 */ /* 0x000e220000002100 */
[----:B------:R-:W-:-:S04]  /*1b890*/  SGXT.U32 R11, R11, 0x2 ;  /* 0x000000020b0b781a */ /* 0x000fc80000000000 */
[----:B------:R-:W-:-:S04]  /*1b8a0*/  LOP3.LUT R11, R11, 0x70, RZ, 0xfc, !PT ;  /* 0x000000700b0b7812 */ /* 0x000fc800078efcff */
[----:B------:R-:W-:Y:S02]  /*1b8b0*/  ISETP.GE.AND P1, PT, R11, UR7, PT ;  /* 0x000000070b007c0c */ /* 0x000fe4000bf26270 */
[----:B0-----:R-:W-:-:S04]  /*1b8c0*/  SHF.R.U32.HI R8, RZ, 0x5, R8 ;  /* 0x00000005ff087819 */ /* 0x001fc80000011608 */
[----:B------:R-:W-:-:S04]  /*1b8d0*/  SGXT.U32 R8, R8, 0x2 ;  /* 0x000000020808781a */ /* 0x000fc80000000000 */
[C---:B------:R-:W-:Y:S02]  /*1b8e0*/  LOP3.LUT R9, R8.reuse, 0x78, RZ, 0xfc, !PT ;  /* 0x0000007808097812 */ /* 0x040fe400078efcff */
[----:B------:R-:W-:Y:S02]  /*1b8f0*/  LOP3.LUT R8, R8, 0x7c, RZ, 0xfc, !PT ;  /* 0x0000007c08087812 */ /* 0x000fe400078efcff */
[----:B------:R-:W-:Y:S02]  /*1b900*/  ISETP.GE.AND P3, PT, R9, UR7, PT ;  /* 0x0000000709007c0c */ /* 0x000fe4000bf66270 */
[----:B------:R-:W-:Y:S01]  /*1b910*/  ISETP.GE.AND P4, PT, R8, UR7, PT ;  /* 0x0000000708007c0c */ /* 0x000fe2000bf86270 */
[----:B----4-:R-:W-:Y:S04]  /*1b920*/  STL [R1+0xc], R3 ;  /* 0x00000c0301007387 */ /* 0x010fe80000100800 */
[----:B------:R-:W4:Y:S04]  /*1b930*/  LDL R7, [R1+0x314] ;  /* 0x0003140001077983 */ /* 0x000f280000100800 */
[----:B------:R-:W4:Y:S04]  /*1b940*/  LDL R6, [R1+0x318] ;  /* 0x0003180001067983 */ /* 0x000f280000100800 */
[----:B------:R-:W3:Y:S04]  /*1b950*/  LDL R11, [R1+0x30c] ;  /* 0x00030c00010b7983 */ /* 0x000ee80000100800 */
[----:B------:R-:W3:Y:S04]  /*1b960*/  LDL R10, [R1+0x310] ;  /* 0x00031000010a7983 */ /* 0x000ee80000100800 */
[----:B--2---:R-:W-:Y:S04]  /*1b970*/  STL [R1+0x189c], R25 ;  /* 0x00189c1901007387 */ /* 0x004fe80000100800 */
[----:B------:R-:W-:Y:S04]  /*1b980*/  STL [R1+0x18d8], R25 ;  /* 0x0018d81901007387 */ /* 0x000fe80000100800 */
[----:B------:R-:W-:Y:S04]  /*1b990*/  STL [R1+0x18dc], R25 ;  /* 0x0018dc1901007387 */ /* 0x000fe80000100800 */
[----:B------:R-:W-:Y:S04]  /*1b9a0*/  STL [R1+0x18e0], R25 ;  /* 0x0018e01901007387 */ /* 0x000fe80000100800 */
[----:B------:R-:W2:Y:S04]  /*1b9b0*/  LDL R9, [R1+0x304] ;  /* 0x0003040001097983 */ /* 0x000ea80000100800 */
[----:B------:R-:W2:Y:S04]  /*1b9c0*/  LDL R8, [R1+0x308] ;  /* 0x0003080001087983 */ /* 0x000ea80000100800 */
[----:B------:R-:W2:Y:S04]  /*1b9d0*/  LDL R15, [R1+0x2fc] ;  /* 0x0002fc00010f7983 */ /* 0x000ea80000100800 */
[----:B------:R-:W2:Y:S01]  /*1b9e0*/  LDL R14, [R1+0x300] ;  /* 0x00030000010e7983 */ /* 0x000ea20000100800 */
[----:B------:R-:W-:-:S03]  /*1b9f0*/  PRMT R23, RZ, 0x7610, R23 ;  /* 0x00007610ff177816 */ /* 0x000fc60000000017 */
[----:B------:R0:W-:Y:S04]  /*1ba00*/  STL [R1+0x4], R12 ;  /* 0x0000040c01007387 */ /* 0x0001e80000100800 */
[----:B------:R-:W2:Y:S04]  /*1ba10*/  LDL R13, [R1+0x3f4] ;  /* 0x0003f400010d7983 */ /* 0x000ea80000100800 */
[----:B0-----:R-:W2:Y:S01]  /*1ba20*/  LDL R12, [R1+0x3f8] ;  /* 0x0003f800010c7983 */ /* 0x001ea20000100800 */
[----:B------:R-:W-:Y:S02]  /*1ba30*/  PRMT R5, RZ, 0x7610, R5 ;  /* 0x00007610ff057816 */ /* 0x000fe40000000005 */
[----:B------:R-:W-:Y:S01]  /*1ba40*/  PRMT R4, RZ, 0x7610, R4 ;  /* 0x00007610ff047816 */ /* 0x000fe20000000004 */
[----:B----4-:R0:W4:Y:S02]  /*1ba50*/  @!P1 LDG.E.U16 R23, desc[UR10][R6.64] ;  /* 0x0000000a06179981 */ /* 0x010124000c1e1500 */
[----:B0-----:R-:W0:Y:S01]  /*1ba60*/  S2R R7, SR_TID.X ;  /* 0x0000000000077919 */ /* 0x001e220000002100 */
[----:B---3--:R-:W-:-:S02]  /*1ba70*/  @!P2 IMAD.MOV.U32 R6, RZ, RZ, R10 ;  /* 0x000000ffff06a224 */ /* 0x008fc400078e000a */
[----:B------:R-:W3:Y:S01]  /*1ba80*/  LDL R10, [R1+0xba0] ;  /* 0x000ba000010a7983 */ /* 0x000ee20000100800 */
[----:B0-----:R-:W-:-:S04]  /*1ba90*/  LOP3.LUT R7, R7, 0x7f, RZ, 0xc0, !PT ;  /* 0x0000007f07077812 */ /* 0x001fc800078ec0ff */
[----:B------:R-:W-:Y:S01]  /*1baa0*/  ISETP.GE.AND P1, PT, R7, UR7, PT ;  /* 0x0000000707007c0c */ /* 0x000fe2000bf26270 */
[----:B------:R-:W-:Y:S02]  /*1bab0*/  @!P2 IMAD.MOV.U32 R7, RZ, RZ, R11 ;  /* 0x000000ffff07a224 */ /* 0x000fe400078e000b */
[----:B------:R-:W3:Y:S04]  /*1bac0*/  LDL R11, [R1+0xb9c] ;  /* 0x000b9c00010b7983 */ /* 0x000ee80000100800 */
[----:B------:R0:W4:Y:S02]  /*1bad0*/  @!P2 LDG.E.U16 R5, desc[UR10][R6.64] ;  /* 0x0000000a0605a981 */ /* 0x000124000c1e1500 */
[----:B0-----:R-:W-:Y:S02]  /*1bae0*/  PRMT R6, RZ, 0x7610, R6 ;  /* 0x00007610ff067816 */ /* 0x001fe40000000006 */
[----:B--2---:R0:W2:Y:S02]  /*1baf0*/  @!P3 LDG.E.U16 R4, desc[UR10][R8.64] ;  /* 0x0000000a0804b981 */ /* 0x0040a4000c1e1500 */
[----:B0-----:R-:W-:-:S02]  /*1bb00*/  @!P4 IMAD.MOV.U32 R8, RZ, RZ, R14 ;  /* 0x000000ffff08c224 */ /* 0x001fc400078e000e */
[----:B------:R-:W-:-:S05]  /*1bb10*/  @!P4 IMAD.MOV.U32 R9, RZ, RZ, R15 ;  /* 0x000000ffff09c224 */ /* 0x000fca00078e000f */
[----:B------:R0:W2:Y:S01]  /*1bb20*/  @!P4 LDG.E.U16 R6, desc[UR10][R8.64] ;  /* 0x0000000a0806c981 */ /* 0x0000a2000c1e1500 */
[----:B------:R-:W1:Y:S02]  /*1bb30*/  S2R R3, SR_TID.X ;  /* 0x0000000000037919 */ /* 0x000e640000002100 */
[----:B-1----:R-:W-:-:S04]  /*1bb40*/  SHF.R.U32.HI R3, RZ, 0x5, R3 ;  /* 0x00000005ff037819 */ /* 0x002fc80000011603 */
[----:B------:R-:W-:-:S04]  /*1bb50*/  SGXT.U32 R3, R3, 0x2 ;  /* 0x000000020303781a */ /* 0x000fc80000000000 */
[----:B------:R-:W-:Y:S02]  /*1bb60*/  ISETP.GE.AND P0, PT, R3, UR7, PT ;  /* 0x0000000703007c0c */ /* 0x000fe4000bf06270 */
[----:B------:R-:W-:-:S11]  /*1bb70*/  PRMT R3, RZ, 0x7610, R3 ;  /* 0x00007610ff037816 */ /* 0x000fd60000000003 */
[----:B0-----:R-:W-:Y:S02]  /*1bb80*/  @!P0 IMAD.MOV.U32 R8, RZ, RZ, R12 ;  /* 0x000000ffff088224 */ /* 0x001fe400078e000c */
[----:B------:R-:W-:-:S05]  /*1bb90*/  @!P0 IMAD.MOV.U32 R9, RZ, RZ, R13 ;  /* 0x000000ffff098224 */ /* 0x000fca00078e000d */
[----:B------:R0:W2:Y:S01]  /*1bba0*/  @!P0 LDG.E.U16 R3, desc[UR10][R8.64] ;  /* 0x0000000a08038981 */ /* 0x0000a2000c1e1500 */
[----:B------:R-:W-:Y:S01]  /*1bbb0*/  PRMT R7, RZ, 0x7610, R7 ;  /* 0x00007610ff077816 */ /* 0x000fe20000000007 */
[----:B------:R-:W-:Y:S06]  /*1bbc0*/  BAR.SYNC.DEFER_BLOCKING 0x0 ;  /* 0x0000000000007b1d */ /* 0x000fec0000010000 */
[----:B---3--:R1:W3:Y:S04]  /*1bbd0*/  @!P1 LDG.E.U16 R7, desc[UR10][R10.64] ;  /* 0x0000000a0a079981 */ /* 0x0082e8000c1e1500 */
[----:B----4-:R-:W-:Y:S04]  /*1bbe0*/  STL [R1+0x18a0], R5 ;  /* 0x0018a00501007387 */ /* 0x010fe80000100800 */
[----:B------:R-:W-:Y:S04]  /*1bbf0*/  STL [R1+0x18a4], R5 ;  /* 0x0018a40501007387 */ /* 0x000fe80000100800 */
[----:B--2---:R-:W-:Y:S04]  /*1bc00*/  STL [R1+0x1898], R6 ;  /* 0x0018980601007387 */ /* 0x004fe80000100800 */
[----:B------:R-:W-:Y:S04]  /*1bc10*/  STL [R1+0x18a8], R6 ;  /* 0x0018a80601007387 */ /* 0x000fe80000100800 */
[----:B------:R-:W-:Y:S04]  /*1bc20*/  STL [R1+0x18ac], R6 ;  /* 0x0018ac0601007387 */ /* 0x000fe80000100800 */
[----:B------:R-:W1:Y:S04]  /*1bc30*/  LDL R10, [R1+0xb7c] ;  /* 0x000b7c00010a7983 */ /* 0x000e680000100800 */
[----:B------:R-:W1:Y:S01]  /*1bc40*/  LDL R11, [R1+0xb80] ;  /* 0x000b8000010b7983 */ /* 0x000e620000100800 */
[----:B0-----:R-:W-:-:S03]  /*1bc50*/  PRMT R8, RZ, 0x7610, R8 ;  /* 0x00007610ff087816 */ /* 0x001fc60000000008 */
[----:B------:R-:W2:Y:S04]  /*1bc60*/  LDL R13, [R1+0xb3c] ;  /* 0x000b3c00010d7983 */ /* 0x000ea80000100800 */
[----:B------:R-:W2:Y:S01]  /*1bc70*/  LDL R12, [R1+0xb40] ;  /* 0x000b4000010c7983 */ /* 0x000ea20000100800 */
[----:B------:R-:W-:-:S03]  /*1bc80*/  PRMT R9, RZ, 0x7610, R9 ;  /* 0x00007610ff097816 */ /* 0x000fc60000000009 */
[----:B------:R-:W4:Y:S04]  /*1bc90*/  LDL R15, [R1+0xabc] ;  /* 0x000abc00010f7983 */ /* 0x000f280000100800 */
[----:B------:R-:W4:Y:S01]  /*1bca0*/  LDL R14, [R1+0xac0] ;  /* 0x000ac000010e7983 */ /* 0x000f220000100800 */
[----:B-1----:R-:W-:-:S04]  /*1bcb0*/  @!P1 LOP3.LUT R11, R11, R10, RZ, 0x3c, !PT ;  /* 0x0000000a0b0b9212 */ /* 0x002fc800078e3cff */
[----:B------:R-:W-:-:S04]  /*1bcc0*/  @!P1 LOP3.LUT R10, R11, R10, RZ, 0x3c, !PT ;  /* 0x0000000a0b0a9212 */ /* 0x000fc800078e3cff */
[----:B------:R-:W-:Y:S01]  /*1bcd0*/  @!P1 LOP3.LUT R11, R11, R10, RZ, 0x3c, !PT ;  /* 0x0000000a0b0b9212 */ /* 0x000fe200078e3cff */
[----:B--2---:R0:W2:Y:S04]  /*1bce0*/  @!P1 LDG.E.U16 R9, desc[UR10][R12.64] ;  /* 0x0000000a0c099981 */ /* 0x0040a8000c1e1500 */
[----:B------:R-:W2:Y:S04]  /*1bcf0*/  @!P1 LDG.E.U16 R8, desc[UR10][R10.64] ;  /* 0x0000000a0a089981 */ /* 0x000ea8000c1e1500 */
[----:B---3--:R-:W-:Y:S04]  /*1bd00*/  STL [R1+0x1894], R7 ;  /* 0x0018940701007387 */ /* 0x008fe80000100800 */
[----:B------:R-:W-:Y:S04]  /*1bd10*/  STL [R1+0x18b0], R7 ;  /* 0x0018b00701007387 */ /* 0x000fe80000100800 */
[----:B------:R-:W-:Y:S04]  /*1bd20*/  STL [R1+0x18b4], R7 ;  /* 0x0018b40701007387 */ /* 0x000fe80000100800 */
[----:B--2---:R-:W-:Y:S04]  /*1bd30*/  STL [R1+0x18b8], R8 ;  /* 0x0018b80801007387 */ /* 0x004fe80000100800 */
[----:B------:R-:W-:Y:S04]  /*1bd40*/  STL [R1+0x18bc], R8 ;  /* 0x0018bc0801007387 */ /* 0x000fe80000100800 */
[----:B------:R-:W0:Y:S04]  /*1bd50*/  LDL R12, [R1+0xafc] ;  /* 0x000afc00010c7983 */ /* 0x000e280000100800 */
[----:B------:R-:W0:Y:S01]  /*1bd60*/  LDL R13, [R1+0xb00] ;  /* 0x000b0000010d7983 */ /* 0x000e220000100800 */
[----:B------:R-:W-:-:S02]  /*1bd70*/  PRMT R10, RZ, 0x7610, R10 ;  /* 0x00007610ff0a7816 */ /* 0x000fc4000000000a */
[----:B0-----:R-:W-:-:S04]  /*1bd80*/  @!P1 LOP3.LUT R13, R13, R12, RZ, 0x3c, !PT ;  /* 0x0000000c0d0d9212 */ /* 0x001fc800078e3cff */
[----:B------:R-:W-:-:S04]  /*1bd90*/  @!P1 LOP3.LUT R12, R13, R12, RZ, 0x3c, !PT ;  /* 0x0000000c0d0c9212 */ /* 0x000fc800078e3cff */
[----:B------:R-:W-:-:S05]  /*1bda0*/  @!P1 LOP3.LUT R13, R13, R12, RZ, 0x3c, !PT ;  /* 0x0000000c0d0d9212 */ /* 0x000fca00078e3cff */
[----:B------:R-:W2:Y:S01]  /*1bdb0*/  @!P1 LDG.E.U16 R10, desc[UR10][R12.64] ;  /* 0x0000000a0c0a9981 */ /* 0x000ea2000c1e1500 */
[----:B------:R-:W-:-:S03]  /*1bdc0*/  PRMT R11, RZ, 0x7610, R11 ;  /* 0x00007610ff0b7816 */ /* 0x000fc6000000000b */
[----:B------:R-:W-:Y:S04]  /*1bdd0*/  STL [R1+0x1890], R9 ;  /* 0x0018900901007387 */ /* 0x000fe80000100800 */
[----:B------:R-:W-:Y:S04]  /*1bde0*/  STL [R1+0x18c0], R9 ;  /* 0x0018c00901007387 */ /* 0x000fe80000100800 */
[----:B------:R-:W-:Y:S04]  /*1bdf0*/  STL [R1+0x18c4], R9 ;  /* 0x0018c40901007387 */ /* 0x000fe80000100800 */
[----:B----4-:R-:W3:Y:S04]  /*1be00*/  @!P1 LDG.E.U16 R11, desc[UR10][R14.64] ;  /* 0x0000000a0e0b9981 */ /* 0x010ee8000c1e1500 */
[----:B--2---:R-:W-:Y:S04]  /*1be10*/  STL [R1+0x18c8], R10 ;  /* 0x0018c80a01007387 */ /* 0x004fe80000100800 */
[----:B------:R-:W-:Y:S04]  /*1be20*/  STL [R1+0x18cc], R10 ;  /* 0x0018cc0a01007387 */ /* 0x000fe80000100800 */
[----:B------:R-:W2:Y:S04]  /*1be30*/  LDL R14, [R1+0xa7c] ;  /* 0x000a7c00010e7983 */ /* 0x000ea80000100800 */
[----:B------:R-:W2:Y:S01]  /*1be40*/  LDL R15, [R1+0xa80] ;  /* 0x000a8000010f7983 */ /* 0x000ea20000100800 */
[----:B------:R-:W-:-:S03]  /*1be50*/  PRMT R12, RZ, 0x7610, R12 ;  /* 0x00007610ff0c7816 */ /* 0x000fc6000000000c */
[----:B---3--:R-:W-:Y:S04]  /*1be60*/  STL [R1+0x18d0], R11 ;  /* 0x0018d00b01007387 */ /* 0x008fe80000100800 */
[----:B------:R-:W-:Y:S01]  /*1be70*/  STL [R1+0x18d4], R11 ;  /* 0x0018d40b01007387 */ /* 0x000fe20000100800 */
[----:B--2---:R-:W-:-:S04]  /*1be80*/  @!P1 LOP3.LUT R15, R15, R14, RZ, 0x3c, !PT ;  /* 0x0000000e0f0f9212 */ /* 0x004fc800078e3cff */
[----:B------:R-:W-:-:S04]  /*1be90*/  @!P1 LOP3.LUT R14, R15, R14, RZ, 0x3c, !PT ;  /* 0x0000000e0f0e9212 */ /* 0x000fc800078e3cff */
[----:B------:R-:W-:-:S05]  /*1bea0*/  @!P1 LOP3.LUT R15, R15, R14, RZ, 0x3c, !PT ;  /* 0x0000000e0f0f9212 */ /* 0x000fca00078e3cff */
[----:B------:R0:W2:Y:S04]  /*1beb0*/  @!P1 LDG.E.U16 R12, desc[UR10][R14.64] ;  /* 0x0000000a0e0c9981 */ /* 0x0000a8000c1e1500 */
[----:B------:R-:W0:Y:S04]  /*1bec0*/  LDL R14, [R1+0xa3c] ;  /* 0x000a3c00010e7983 */ /* 0x000e280000100800 */
[----:B------:R-:W0:Y:S01]  /*1bed0*/  LDL R15, [R1+0xa40] ;  /* 0x000a4000010f7983 */ /* 0x000e220000100800 */
[----:B------:R-:W-:Y:S02]  /*1bee0*/  PRMT R13, RZ, 0x7610, R13 ;  /* 0x00007610ff0d7816 */ /* 0x000fe4000000000d */
[----:B0-----:R-:W-:-:S04]  /*1bef0*/  @!P1 LOP3.LUT R15, R15, R14, RZ, 0x3c, !PT ;  /* 0x0000000e0f0f9212 */ /* 0x001fc800078e3cff */
[----:B------:R-:W-:-:S04]  /*1bf00*/  @!P1 LOP3.LUT R14, R15, R14, RZ, 0x3c, !PT ;  /* 0x0000000e0f0e9212 */ /* 0x000fc800078e3cff */
[----:B------:R-:W-:-:S05]  /*1bf10*/  @!P1 LOP3.LUT R15, R15, R14, RZ, 0x3c, !PT ;  /* 0x0000000e0f0f9212 */ /* 0x000fca00078e3cff */
[----:B------:R0:W3:Y:S04]  /*1bf20*/  @!P1 LDG.E.U16 R13, desc[UR10][R14.64] ;  /* 0x0000000a0e0d9981 */ /* 0x0000e8000c1e1500 */
[----:B------:R-:W0:Y:S04]  /*1bf30*/  LDL R14, [R1+0x9fc] ;  /* 0x0009fc00010e7983 */ /* 0x000e280000100800 */
[----:B------:R-:W0:Y:S01]  /*1bf40*/  LDL R15, [R1+0xa00] ;  /* 0x000a0000010f7983 */ /* 0x000e220000100800 */
[----:B------:R-:W-:Y:S02]  /*1bf50*/  PRMT R29, RZ, 0x7610, R29 ;  /* 0x00007610ff1d7816 */ /* 0x000fe4000000001d */
[----:B0-----:R-:W-:-:S04]  /*1bf60*/  @!P1 LOP3.LUT R15, R15, R14, RZ, 0x3c, !PT ;  /* 0x0000000e0f0f9212 */ /* 0x001fc800078e3cff */
[----:B------:R-:W-:-:S04]  /*1bf70*/  @!P1 LOP3.LUT R14, R15, R14, RZ, 0x3c, !PT ;  /* 0x0000000e0f0e9212 */ /* 0x000fc800078e3cff */
[----:B------:R-:W-:-:S05]  /*1bf80*/  @!P1 LOP3.LUT R15, R15, R14, RZ, 0x3c, !PT ;  /* 0x0000000e0f0f9212 */ /* 0x000fca00078e3cff */
[----:B------:R-:W4:Y:S04]  /*1bf90*/  @!P1 LDG.E.U16 R29, desc[UR10][R14.64] ;  /* 0x0000000a0e1d9981 */ /* 0x000f28000c1e1500 */
[----:B----4-:R0:W-:Y:S04]  /*1bfa0*/  STL [R1+0x10], R29 ;  /* 0x0000101d01007387 */ /* 0x0101e80000100800 */
[----:B0-----:R-:W4:Y:S04]  /*1bfb0*/  LDL.LU R29, [R1+0x19e4] ;  /* 0x0019e400011d7983 */ /* 0x001f280000300800 */
[----:B------:R-:W2:Y:S04]  /*1bfc0*/  LDL R14, [R1+0x9bc] ;  /* 0x0009bc00010e7983 */ /* 0x000ea80000100800 */
[----:B------:R-:W2:Y:S01]  /*1bfd0*/  LDL R15, [R1+0x9c0] ;  /* 0x0009c000010f7983 */ /* 0x000ea20000100800 */
[----:B------:R-:W-:-:S02]  /*1bfe0*/  PRMT R16, RZ, 0x7610, R16 ;  /* 0x00007610ff107816 */ /* 0x000fc40000000010 */
[----:B--2---:R-:W-:-:S04]  /*1bff0*/  @!P1 LOP3.LUT R15, R15, R14, RZ, 0x3c, !PT ;  /* 0x0000000e0f0f9212 */ /* 0x004fc800078e3cff */
[----:B------:R-:W-:-:S04]  /*1c000*/  @!P1 LOP3.LUT R14, R15, R14, RZ, 0x3c, !PT ;  /* 0x0000000e0f0e9212 */ /* 0x000fc800078e3cff */
[----:B------:R-:W-:-:S05]  /*1c010*/  @!P1 LOP3.LUT R15, R15, R14, RZ, 0x3c, !PT ;  /* 0x0000000e0f0f9212 */ /* 0x000fca00078e3cff */
[----:B------:R-:W2:Y:S04]  /*1c020*/  @!P1 LDG.E.U16 R16, desc[UR10][R14.64] ;  /* 0x0000000a0e109981 */ /* 0x000ea8000c1e1500 */
[----:B--2---:R0:W-:Y:S04]  /*1c030*/  STL [R1+0x1c], R16 ;  /* 0x00001c1001007387 */ /* 0x0041e80000100800 */
[----:B0-----:R-:W2:Y:S04]  /*1c040*/  LDL.LU R16, [R1+0x19e0] ;  /* 0x0019e00001107983 */ /* 0x001ea80000300800 */
[----:B------:R-:W2:Y:S04]  /*1c050*/  LDL R14, [R1+0x97c] ;  /* 0x00097c00010e7983 */ /* 0x000ea80000100800 */
[----:B------:R-:W2:Y:S01]  /*1c060*/  LDL R15, [R1+0x980] ;  /* 0x00098000010f7983 */ /* 0x000ea20000100800 */
[----:B----4-:R-:W-:-:S02]  /*1c070*/  PRMT R29, RZ, 0x7610, R29 ;  /* 0x00007610ff1d7816 */ /* 0x010fc4000000001d */
[----:B--2---:R-:W-:-:S04]  /*1c080*/  @!P1 LOP3.LUT R15, R15, R14, RZ, 0x3c, !PT ;  /* 0x0000000e0f0f9212 */ /* 0x004fc800078e3cff */
[----:B------:R-:W-:-:S04]  /*1c090*/  @!P1 LOP3.LUT R14, R15, R14, RZ, 0x3c, !PT ;  /* 0x0000000e0f0e9212 */ /* 0x000fc800078e3cff */
[----:B------:R-:W-:-:S05]  /*1c0a0*/  @!P1 LOP3.LUT R15, R15, R14, RZ, 0x3c, !PT ;  /* 0x0000000e0f0f9212 */ /* 0x000fca00078e3cff */
[----:B------:R-:W2:Y:S04]  /*1c0b0*/  @!P1 LDG.E.U16 R29, desc[UR10][R14.64] ;  /* 0x0000000a0e1d9981 */ /* 0x000ea8000c1e1500 */
[----:B--2---:R0:W-:Y:S04]  /*1c0c0*/  STL [R1+0x20], R29 ;  /* 0x0000201d01007387 */ /* 0x0041e80000100800 */
[----:B0-----:R-:W2:Y:S04]  /*1c0d0*/  LDL.LU R29, [R1+0x19dc] ;  /* 0x0019dc00011d7983 */ /* 0x001ea80000300800 */
[----:B------:R-:W4:Y:S04]  /*1c0e0*/  LDL R14, [R1+0x93c] ;  /* 0x00093c00010e7983 */ /* 0x000f280000100800 */
[----:B------:R-:W4:Y:S01]  /*1c0f0*/  LDL R15, [R1+0x940] ;  /* 0x00094000010f7983 */ /* 0x000f220000100800 */
[----:B------:R-:W-:-:S02]  /*1c100*/  PRMT R16, RZ, 0x7610, R16 ;  /* 0x00007610ff107816 */ /* 0x000fc40000000010 */
[----:B----4-:R-:W-:-:S04]  /*1c110*/  @!P1 LOP3.LUT R15, R15, R14, RZ, 0x3c, !PT ;  /* 0x0000000e0f0f9212 */ /* 0x010fc800078e3cff */
[----:B------:R-:W-:-:S04]  /*1c120*/  @!P1 LOP3.LUT R14, R15, R14, RZ, 0x3c, !PT ;  /* 0x0000000e0f0e9212 */ /* 0x000fc800078e3cff */
[----:B------:R-:W-:-:S05]  /*1c130*/  @!P1 LOP3.LUT R15, R15, R14, RZ, 0x3c, !PT ;  /* 0x0000000e0f0f9212 */ /* 0x000fca00078e3cff */
[----:B------:R-:W4:Y:S04]  /*1c140*/  @!P1 LDG.E.U16 R16, desc[UR10][R14.64] ;  /* 0x0000000a0e109981 */ /* 0x000f28000c1e1500 */
[----:B----4-:R0:W-:Y:S04]  /*1c150*/  STL [R1+0x24], R16 ;  /* 0x0000241001007387 */ /* 0x0101e80000100800 */
[----:B0-----:R-:W4:Y:S04]  /*1c160*/  LDL.LU R16, [R1+0x19d8] ;  /* 0x0019d80001107983 */ /* 0x001f280000300800 */
[----:B------:R-:W3:Y:S04]  /*1c170*/  LDL R14, [R1+0x8fc] ;  /* 0x0008fc00010e7983 */ /* 0x000ee80000100800 */
[----:B------:R-:W3:Y:S01]  /*1c180*/  LDL R15, [R1+0x900] ;  /* 0x00090000010f7983 */ /* 0x000ee20000100800 */
[----:B--2---:R-:W-:-:S02]  /*1c190*/  PRMT R29, RZ, 0x7610, R29 ;  /* 0x00007610ff1d7816 */ /* 0x004fc4000000001d */
[----:B---3--:R-:W-:-:S04]  /*1c1a0*/  @!P1 LOP3.LUT R15, R15, R14, RZ, 0x3c, !PT ;  /* 0x0000000e0f0f9212 */ /* 0x008fc800078e3cff */
[----:B------:R-:W-:-:S04]  /*1c1b0*/  @!P1 LOP3.LUT R14, R15, R14, RZ, 0x3c, !PT ;  /* 0x0000000e0f0e9212 */ /* 0x000fc800078e3cff */
[----:B------:R-:W-:-:S05]  /*1c1c0*/  @!P1 LOP3.LUT R15, R15, R14, RZ, 0x3c, !PT ;  /* 0x0000000e0f0f9212 */ /* 0x000fca00078e3cff */
[----:B------:R-:W2:Y:S04]  /*1c1d0*/  @!P1 LDG.E.U16 R29, desc[UR10][R14.64] ;  /* 0x0000000a0e1d9981 */ /* 0x000ea8000c1e1500 */
[----:B--2---:R0:W-:Y:S04]  /*1c1e0*/  STL [R1+0x30], R29 ;  /* 0x0000301d01007387 */ /* 0x0041e80000100800 */
[----:B0-----:R-:W2:Y:S04]  /*1c1f0*/  LDL.LU R29, [R1+0x19d4] ;  /* 0x0019d400011d7983 */ /* 0x001ea80000300800 */
[----:B------:R-:W3:Y:S04]  /*1c200*/  LDL R14, [R1+0x8bc] ;  /* 0x0008bc00010e7983 */ /* 0x000ee80000100800 */
[----:B------:R-:W3:Y:S01]  /*1c210*/  LDL R15, [R1+0x8c0] ;  /* 0x0008c000010f7983 */ /* 0x000ee20000100800 */
[----:B----4-:R-:W-:-:S02]  /*1c220*/  PRMT R16, RZ, 0x7610, R16 ;  /* 0x00007610ff107816 */ /* 0x010fc40000000010 */
[----:B---3--:R-:W-:-:S04]  /*1c230*/  @!P1 LOP3.LUT R15, R15, R14, RZ, 0x3c, !PT ;  /* 0x0000000e0f0f9212 */ /* 0x008fc800078e3cff */
[----:B------:R-:W-:-:S04]  /*1c240*/  @!P1 LOP3.LUT R14, R15, R14, RZ, 0x3c, !PT ;  /* 0x0000000e0f0e9212 */ /* 0x000fc800078e3cff */
[----:B------:R-:W-:-:S05]  /*1c250*/  @!P1 LOP3.LUT R15, R15, R14, RZ, 0x3c, !PT ;  /* 0x0000000e0f0f9212 */ /* 0x000fca00078e3cff */
[----:B------:R-:W3:Y:S04]  /*1c260*/  @!P1 LDG.E.U16 R16, desc[UR10][R14.64] ;  /* 0x0000000a0e109981 */ /* 0x000ee8000c1e1500 */
[----:B---3--:R0:W-:Y:S04]  /*1c270*/  STL [R1+0x38], R16 ;  /* 0x0000381001007387 */ /* 0x0081e80000100800 */
[----:B0-----:R-:W3:Y:S04]  /*1c280*/  LDL.LU R16, [R1+0x19d0] ;  /* 0x0019d00001107983 */ /* 0x001ee80000300800 */
[----:B------:R-:W4:Y:S04]  /*1c290*/  LDL R14, [R1+0x87c] ;  /* 0x00087c00010e7983 */ /* 0x000f280000100800 */
[----:B------:R-:W4:Y:S01]  /*1c2a0*/  LDL R15, [R1+0x880] ;  /* 0x00088000010f7983 */ /* 0x000f220000100800 */
[----:B--2---:R-:W-:-:S02]  /*1c2b0*/  PRMT R29, RZ, 0x7610, R29 ;  /* 0x00007610ff1d7816 */ /* 0x004fc4000000001d */
[----:B----4-:R-:W-:-:S04]  /*1c2c0*/  @!P1 LOP3.LUT R15, R15, R14, RZ, 0x3c, !PT ;  /* 0x0000000e0f0f9212 */ /* 0x010fc800078e3cff */
[----:B------:R-:W-:-:S04]  /*1c2d0*/  @!P1 LOP3.LUT R14, R15, R14, RZ, 0x3c, !PT ;  /* 0x0000000e0f0e9212 */ /* 0x000fc800078e3cff */
[----:B------:R-:W-:-:S05]  /*1c2e0*/  @!P1 LOP3.LUT R15, R15, R14, RZ, 0x3c, !PT ;  /* 0x0000000e0f0f9212 */ /* 0x000fca00078e3cff */
[----:B------:R-:W2:Y:S04]  /*1c2f0*/  @!P1 LDG.E.U16 R29, desc[UR10][R14.64] ;  /* 0x0000000a0e1d9981 */ /* 0x000ea8000c1e1500 */
[----:B--2---:R0:W-:Y:S04]  /*1c300*/  STL [R1+0x40], R29 ;  /* 0x0000401d01007387 */ /* 0x0041e80000100800 */
[----:B0-----:R-:W2:Y:S04]  /*1c310*/  LDL.LU R29, [R1+0x19cc] ;  /* 0x0019cc00011d7983 */ /* 0x001ea80000300800 */
[----:B------:R-:W4:Y:S04]  /*1c320*/  LDL R14, [R1+0x83c] ;  /* 0x00083c00010e7983 */ /* 0x000f280000100800 */
[----:B------:R-:W4:Y:S01]  /*1c330*/  LDL R15, [R1+0x840] ;  /* 0x00084000010f7983 */ /* 0x000f220000100800 */
[----:B---3--:R-:W-:-:S02]  /*1c340*/  PRMT R16, RZ, 0x7610, R16 ;  /* 0x00007610ff107816 */ /* 0x008fc40000000010 */
[----:B----4-:R-:W-:-:S04]  /*1c350*/  @!P1 LOP3.LUT R15, R15, R14, RZ, 0x3c, !PT ;  /* 0x0000000e0f0f9212 */ /* 0x010fc800078e3cff */
        /* <DEDUP_REMOVED lines=371> */
[----:B------:R0:W2:Y:S04]  /*1da90*/  @!P1 LDG.E.U16 R29, desc[UR10][R14.64] ;  /* 0x0000000a0e1d9981 */ /* 0x0000a8000c1e1500 */
[----:B------:R-:W0:Y:S04]  /*1daa0*/  LDL R14, [R1+0x5b4] ;  /* 0x0005b400010e7983 */ /* 0x000e280000100800 */
[----:B------:R-:W0:Y:S01]  /*1dab0*/  LDL R15, [R1+0x5b8] ;  /* 0x0005b800010f7983 */ /* 0x000e220000100800 */
[----:B---3--:R-:W-:Y:S02]  /*1dac0*/  PRMT R16, RZ, 0x7610, R16 ;  /* 0x00007610ff107816 */ /* 0x008fe40000000010 */
[----:B0-----:R-:W-:-:S04]  /*1dad0*/  @!P1 LOP3.LUT R15, R15, R14, RZ, 0x3c, !PT ;  /* 0x0000000e0f0f9212 */ /* 0x001fc800078e3cff */
[----:B------:R-:W-:-:S04]  /*1dae0*/  @!P1 LOP3.LUT R14, R15, R14, RZ, 0x3c, !PT ;  /* 0x0000000e0f0e9212 */ /* 0x000fc800078e3cff */
[----:B------:R-:W-:-:S05]  /*1daf0*/  @!P1 LOP3.LUT R15, R15, R14, RZ, 0x3c, !PT ;  /* 0x0000000e0f0f9212 */ /* 0x000fca00078e3cff */
[----:B------:R-:W3:Y:S04]  /*1db00*/  @!P1 LDG.E.U16 R16, desc[UR10][R14.64] ;  /* 0x0000000a0e109981 */ /* 0x000ee8000c1e1500 */
[----:B--2---:R0:W-:Y:S04]  /*1db10*/  STL [R1+0x194], R29 ;  /* 0x0001941d01007387 */ /* 0x0041e80000100800 */
[----:B0-----:R-:W2:Y:S04]  /*1db20*/  LDL R29, [R1+0x478] ;  /* 0x00047800011d7983 */ /* 0x001ea80000100800 */
[----:B---3--:R0:W-:Y:S04]  /*1db30*/  STL [R1+0x198], R16 ;  /* 0x0001981001007387 */ /* 0x0081e80000100800 */
[----:B0-----:R-:W3:Y:S04]  /*1db40*/  LDL.LU R16, [R1+0x1924] ;  /* 0x0019240001107983 */ /* 0x001ee80000300800 */
        /* <DEDUP_REMOVED lines=33> */
[----:B------:R-:W3:Y:S01]  /*1dd60*/  @!P1 LDG.E.U16 R16, desc[UR10][R14.64] ;  /* 0x0000000a0e109981 */ /* 0x000ee2000c1e1500 */
[----:B------:R-:W-:-:S03]  /*1dd70*/  PRMT R5, RZ, 0x7610, R5 ;  /* 0x00007610ff057816 */ /* 0x000fc60000000005 */
[----:B---3--:R0:W-:Y:S04]  /*1dd80*/  STL [R1+0x1ac], R16 ;  /* 0x0001ac1001007387 */ /* 0x0081e80000100800 */
[----:B0-----:R-:W3:Y:S04]  /*1dd90*/  LDL.LU R16, [R1+0x1914] ;  /* 0x0019140001107983 */ /* 0x001ee80000300800 */
[----:B------:R-:W4:Y:S01]  /*1dda0*/  LDL R15, [R1+0x474] ;  /* 0x00047400010f7983 */ /* 0x000f220000100800 */
[----:B--2---:R-:W-:-:S05]  /*1ddb0*/  @!P1 IMAD.MOV.U32 R14, RZ, RZ, R29 ;  /* 0x000000ffff0e9224 */ /* 0x004fca00078e001d */
[----:B----4-:R0:W2:Y:S04]  /*1ddc0*/  @!P1 LDG.E.U16 R5, desc[UR10][R14.64] ;  /* 0x0000000a0e059981 */ /* 0x0100a8000c1e1500 */
[----:B------:R-:W0:Y:S04]  /*1ddd0*/  LDL R14, [R1+0x434] ;  /* 0x00043400010e7983 */ /* 0x000e280000100800 */
[----:B------:R-:W0:Y:S01]  /*1dde0*/  LDL R15, [R1+0x438] ;  /* 0x00043800010f7983 */ /* 0x000e220000100800 */
[----:B---3--:R-:W-:Y:S01]  /*1ddf0*/  PRMT R16, RZ, 0x7610, R16 ;  /* 0x00007610ff107816 */ /* 0x008fe20000000010 */
[----:B------:R-:W1:Y:S01]  /*1de00*/  S2R R29, SR_TID.X ;  /* 0x00000000001d7919 */ /* 0x000e620000002100 */
[----:B0-----:R-:W-:-:S04]  /*1de10*/  @!P1 LOP3.LUT R15, R15, R14, RZ, 0x3c, !PT ;  /* 0x0000000e0f0f9212 */ /* 0x001fc800078e3cff */
[----:B------:R-:W-:-:S04]  /*1de20*/  @!P1 LOP3.LUT R14, R15, R14, RZ, 0x3c, !PT ;  /* 0x0000000e0f0e9212 */ /* 0x000fc800078e3cff */
[----:B------:R-:W-:-:S05]  /*1de30*/  @!P1 LOP3.LUT R15, R15, R14, RZ, 0x3c, !PT ;  /* 0x0000000e0f0f9212 */ /* 0x000fca00078e3cff */
[----:B------:R-:W3:Y:S04]  /*1de40*/  @!P1 LDG.E.U16 R16, desc[UR10][R14.64] ;  /* 0x0000000a0e109981 */ /* 0x000ee8000c1e1500 */
[----:B--2---:R1:W-:Y:S02]  /*1de50*/  STL [R1+0x1b4], R5 ;  /* 0x0001b40501007387 */ /* 0x0043e40000100800 */
[----:B-1----:R-:W-:Y:S01]  /*1de60*/  SHF.R.S32.HI R5, RZ, 0x6, R29 ;  /* 0x00000006ff057819 */ /* 0x002fe2000001141d */
[----:B------:R-:W-:-:S03]  /*1de70*/  IMAD.SHL.U32 R29, R29, 0x2, RZ ;  /* 0x000000021d1d7824 */ /* 0x000fc600078e00ff */
[----:B------:R-:W-:-:S04]  /*1de80*/  SGXT R5, R5, 0x1 ;  /* 0x000000010505781a */ /* 0x000fc80000000200 */
[----:B------:R-:W-:-:S04]  /*1de90*/  LOP3.LUT R5, R5, 0x90, RZ, 0xc0, !PT ;  /* 0x0000009005057812 */ /* 0x000fc800078ec0ff */
[----:B------:R-:W-:Y:S01]  /*1dea0*/  LOP3.LUT R5, R5, 0x7e, R29, 0x78, !PT ;  /* 0x0000007e05057812 */ /* 0x000fe200078e781d */
[----:B---3--:R0:W-:Y:S04]  /*1deb0*/  STL [R1+0x1b8], R16 ;  /* 0x0001b81001007387 */ /* 0x0081e80000100800 */
[----:B0-----:R-:W2:Y:S04]  /*1dec0*/  LDL.LU R16, [R1+0x1910] ;  /* 0x0019100001107983 */ /* 0x001ea80000300800 */
[----:B------:R-:W3:Y:S04]  /*1ded0*/  LDL R14, [R1+0xba4] ;  /* 0x000ba400010e7983 */ /* 0x000ee80000100800 */
[----:B------:R-:W3:Y:S04]  /*1dee0*/  LDL R15, [R1+0xbf4] ;  /* 0x000bf400010f7983 */ /* 0x000ee80000100800 */
[----:B------:R-:W4:Y:S01]  /*1def0*/  LDL.LU R29, [R1+0x190c] ;  /* 0x00190c00011d7983 */ /* 0x000f220000300800 */
[----:B---3--:R-:W-:-:S04]  /*1df00*/  @!P1 LOP3.LUT R15, R15, R14, RZ, 0x3c, !PT ;  /* 0x0000000e0f0f9212 */ /* 0x008fc800078e3cff */
[C---:B------:R-:W-:Y:S02]  /*1df10*/  @!P1 LOP3.LUT R14, R15.reuse, R14, RZ, 0x3c, !PT ;  /* 0x0000000e0f0e9212 */ /* 0x040fe400078e3cff */
[----:B----4-:R-:W-:Y:S02]  /*1df20*/  PRMT R29, RZ, 0x7610, R29 ;  /* 0x00007610ff1d7816 */ /* 0x010fe4000000001d */
        /* <DEDUP_REMOVED lines=20> */
[----:B--2---:R-:W-:Y:S04]  /*1e070*/  STL [R1+0x185c], R16 ;  /* 0x00185c1001007387 */ /* 0x004fe80000100800 */
[----:B------:R-:W-:Y:S04]  /*1e080*/  STL [R1+0x1860], R16 ;  /* 0x0018601001007387 */ /* 0x000fe80000100800 */
[----:B------:R-:W-:Y:S04]  /*1e090*/  STL [R1+0x1864], R16 ;  /* 0x0018641001007387 */ /* 0x000fe80000100800 */
[----:B---3--:R0:W-:Y:S04]  /*1e0a0*/  STL [R1+0x1d8], R29 ;  /* 0x0001d81d01007387 */ /* 0x0081e80000100800 */
[----:B0-----:R-:W2:Y:S04]  /*1e0b0*/  LDL.LU R29, [R1+0x1900] ;  /* 0x00190000011d7983 */ /* 0x001ea80000300800 */
[----:B------:R-:W3:Y:S04]  /*1e0c0*/  LDL R14, [R1+0xb2c] ;  /* 0x000b2c00010e7983 */ /* 0x000ee80000100800 */
[----:B------:R-:W3:Y:S01]  /*1e0d0*/  LDL R15, [R1+0xb30] ;  /* 0x000b3000010f7983 */ /* 0x000ee20000100800 */
[----:B--2---:R-:W-:-:S02]  /*1e0e0*/  PRMT R29, RZ, 0x7610, R29 ;  /* 0x00007610ff1d7816 */ /* 0x004fc4000000001d */
[----:B---3--:R-:W-:-:S04]  /*1e0f0*/  @!P1 LOP3.LUT R15, R15, R14, RZ, 0x3c, !PT ;  /* 0x0000000e0f0f9212 */ /* 0x008fc800078e3cff */
[----:B------:R-:W-:-:S04]  /*1e100*/  @!P1 LOP3.LUT R14, R15, R14, RZ, 0x3c, !PT ;  /* 0x0000000e0f0e9212 */ /* 0x000fc800078e3cff */
[----:B------:R-:W-:-:S05]  /*1e110*/  @!P1 LOP3.LUT R15, R15, R14, RZ, 0x3c, !PT ;  /* 0x0000000e0f0f9212 */ /* 0x000fca00078e3cff */
[----:B------:R-:W2:Y:S04]  /*1e120*/  @!P1 LDG.E.U16 R29, desc[UR10][R14.64] ;  /* 0x0000000a0e1d9981 */ /* 0x000ea8000c1e1500 */
[----:B------:R-:W-:Y:S04]  /*1e130*/  STL [R1+0x1828], R17 ;  /* 0x0018281101007387 */ /* 0x000fe80000100800 */
[----:B------:R-:W-:Y:S04]  /*1e140*/  STL [R1+0x182c], R17 ;  /* 0x00182c1101007387 */ /* 0x000fe80000100800 */
[----:B------:R-:W-:Y:S04]  /*1e150*/  STL [R1+0x1830], R17 ;  /* 0x0018301101007387 */ /* 0x000fe80000100800 */
[----:B--2---:R0:W-:Y:S04]  /*1e160*/  STL [R1+0x1d4], R29 ;  /* 0x0001d41d01007387 */ /* 0x0041e80000100800 */
[----:B0-----:R-:W2:Y:S04]  /*1e170*/  LDL.LU R29, [R1+0x18fc] ;  /* 0x0018fc00011d7983 */ /* 0x001ea80000300800 */
[----:B------:R-:W3:Y:S04]  /*1e180*/  LDL R14, [R1+0xaec] ;  /* 0x000aec00010e7983 */ /* 0x000ee80000100800 */
[----:B------:R-:W3:Y:S04]  /*1e190*/  LDL R15, [R1+0xaf0] ;  /* 0x000af000010f7983 */ /* 0x000ee80000100800 */
[----:B------:R0:W-:Y:S04]  /*1e1a0*/  STS.U16 [R5+UR5+0x10000], R3 ;  /* 0x0100000305007988 */ /* 0x0001e80008000405 */
[----:B------:R-:W-:Y:S01]  /*1e1b0*/  STL [R1+0x1834], R18 ;  /* 0x0018341201007387 */ /* 0x000fe20000100800 */
[----:B0-----:R-:W-:-:S03]  /*1e1c0*/  PRMT R3, RZ, 0x7610, R3 ;  /* 0x00007610ff037816 */ /* 0x001fc60000000003 */
[----:B------:R-:W-:Y:S04]  /*1e1d0*/  STL [R1+0x1838], R18 ;  /* 0x0018381201007387 */ /* 0x000fe80000100800 */
[----:B------:R-:W-:Y:S01]  /*1e1e0*/  STL [R1+0x1880], R18 ;  /* 0x0018801201007387 */ /* 0x000fe20000100800 */
[----:B---3--:R-:W-:-:S04]  /*1e1f0*/  @!P1 LOP3.LUT R15, R15, R14, RZ, 0x3c, !PT ;  /* 0x0000000e0f0f9212 */ /* 0x008fc800078e3cff */
[----:B------:R-:W-:-:S04]  /*1e200*/  @!P1 LOP3.LUT R14, R15, R14, RZ, 0x3c, !PT ;  /* 0x0000000e0f0e9212 */ /* 0x000fc800078e3cff */
[----:B------:R-:W-:-:S05]  /*1e210*/  @!P1 LOP3.LUT R15, R15, R14, RZ, 0x3c, !PT ;  /* 0x0000000e0f0f9212 */ /* 0x000fca00078e3cff */
[----:B------:R0:W3:Y:S04]  /*1e220*/  @!P1 LDG.E.U16 R3, desc[UR10][R14.64] ;  /* 0x0000000a0e039981 */ /* 0x0000e8000c1e1500 */
[----:B------:R-:W0:Y:S04]  /*1e230*/  LDL R14, [R1+0xaac] ;  /* 0x000aac00010e7983 */ /* 0x000e280000100800 */
[----:B------:R-:W0:Y:S01]  /*1e240*/  LDL R15, [R1+0xab0] ;  /* 0x000ab000010f7983 */ /* 0x000e220000100800 */
[----:B--2---:R-:W-:Y:S02]  /*1e250*/  PRMT R29, RZ, 0x7610, R29 ;  /* 0x00007610ff1d7816 */ /* 0x004fe4000000001d */
[----:B0-----:R-:W-:-:S04]  /*1e260*/  @!P1 LOP3.LUT R15, R15, R14, RZ, 0x3c, !PT ;  /* 0x0000000e0f0f9212 */ /* 0x001fc800078e3cff */
[----:B------:R-:W-:-:S04]  /*1e270*/  @!P1 LOP3.LUT R14, R15, R14, RZ, 0x3c, !PT ;  /* 0x0000000e0f0e9212 */ /* 0x000fc800078e3cff */
[----:B------:R-:W-:-:S05]  /*1e280*/  @!P1 LOP3.LUT R15, R15, R14, RZ, 0x3c, !PT ;  /* 0x0000000e0f0f9212 */ /* 0x000fca00078e3cff */
[----:B------:R-:W2:Y:S04]  /*1e290*/  @!P1 LDG.E.U16 R29, desc[UR10][R14.64] ;  /* 0x0000000a0e1d9981 */ /* 0x000ea8000c1e1500 */
[----:B---3--:R0:W-:Y:S04]  /*1e2a0*/  STL [R1+0x1d0], R3 ;  /* 0x0001d00301007387 */ /* 0x0081e80000100800 */
[----:B0-----:R-:W3:Y:S04]  /*1e2b0*/  LDL R3, [R1+0xa70] ;  /* 0x000a700001037983 */ /* 0x001ee80000100800 */
[----:B------:R-:W-:Y:S04]  /*1e2c0*/  STL [R1+0x183c], R19 ;  /* 0x00183c1301007387 */ /* 0x000fe80000100800 */
[----:B------:R-:W-:Y:S04]  /*1e2d0*/  STL [R1+0x1840], R19 ;  /* 0x0018401301007387 */ /* 0x000fe80000100800 */
[----:B------:R-:W-:Y:S04]  /*1e2e0*/  STL [R1+0x1844], R19 ;  /* 0x0018441301007387 */ /* 0x000fe80000100800 */
[----:B------:R-:W-:Y:S04]  /*1e2f0*/  STL [R1+0x1848], R19 ;  /* 0x0018481301007387 */ /* 0x000fe80000100800 */
[----:B------:R-:W-:Y:S04]  /*1e300*/  STS.U16 [R5+UR5+0x10200], R16 ;  /* 0x0102001005007988 */ /* 0x000fe80008000405 */
[----:B------:R-:W-:Y:S04]  /*1e310*/  STS.U16 [R5+UR5+0x10400], R17 ;  /* 0x0104001105007988 */ /* 0x000fe80008000405 */
[----:B------:R-:W-:Y:S04]  /*1e320*/  STS.U16 [R5+UR5+0x10600], R18 ;  /* 0x0106001205007988 */ /* 0x000fe80008000405 */
[----:B------:R-:W-:Y:S04]  /*1e330*/  STS.U16 [R5+UR5+0x10800], R19 ;  /* 0x0108001305007988 */ /* 0x000fe80008000405 */
[----:B------:R-:W-:Y:S04]  /*1e340*/  STS.U16 [R5+UR5+0x10a00], R2 ;  /* 0x010a000205007988 */ /* 0x000fe80008000405 */
[----:B--2---:R0:W-:Y:S04]  /*1e350*/  STL [R1+0x1cc], R29 ;  /* 0x0001cc1d01007387 */ /* 0x0041e80000100800 */
[----:B0-----:R-:W2:Y:S04]  /*1e360*/  LDL.LU R29, [R1+0x18f8] ;  /* 0x0018f800011d7983 */ /* 0x001ea80000300800 */
[----:B------:R-:W-:Y:S04]  /*1e370*/  STL [R1+0x184c], R15 ;  /* 0x00184c0f01007387 */ /* 0x000fe80000100800 */
[----:B------:R-:W-:Y:S04]  /*1e380*/  STL [R1+0x1850], R15 ;  /* 0x0018500f01007387 */ /* 0x000fe80000100800 */
[----:B------:R-:W-:Y:S04]  /*1e390*/  STL [R1+0x1854], R15 ;  /* 0x0018540f01007387 */ /* 0x000fe80000100800 */
[----:B------:R-:W-:Y:S04]  /*1e3a0*/  STL [R1+0x1858], R15 ;  /* 0x0018580f01007387 */ /* 0x000fe80000100800 */
[----:B------:R-:W-:Y:S04]  /*1e3b0*/  STL [R1+0x1868], R15 ;  /* 0x0018680f01007387 */ /* 0x000fe80000100800 */
[----:B------:R-:W-:Y:S04]  /*1e3c0*/  STL [R1+0x186c], R15 ;  /* 0x00186c0f01007387 */ /* 0x000fe80000100800 */
        /* <DEDUP_REMOVED lines=43> */
[----:B------:R-:W3:Y:S01]  /*1e680*/  LDL R3, [R1+0x970] ;  /* 0x0009700001037983 */ /* 0x000ee20000100800 */
[----:B------:R-:W-:-:S02]  /*1e690*/  PRMT R7, RZ, 0x7610, R7 ;  /* 0x00007610ff077816 */ /* 0x000fc40000000007 */
[----:B---3--:R-:W-:-:S04]  /*1e6a0*/  @!P1 LOP3.LUT R3, R3, R2, RZ, 0x3c, !PT ;  /* 0x0000000203039212 */ /* 0x008fc800078e3cff */
[----:B------:R-:W-:-:S04]  /*1e6b0*/  @!P1 LOP3.LUT R2, R3, R2, RZ, 0x3c, !PT ;  /* 0x0000000203029212 */ /* 0x000fc800078e3cff */
[----:B------:R-:W-:-:S05]  /*1e6c0*/  @!P1 LOP3.LUT R3, R3, R2, RZ, 0x3c, !PT ;  /* 0x0000000203039212 */ /* 0x000fca00078e3cff */
[----:B------:R-:W3:Y:S04]  /*1e6d0*/  @!P1 LDG.E.U16 R7, desc[UR10][R2.64] ;  /* 0x0000000a02079981 */ /* 0x000ee8000c1e1500 */
[----:B------:R-:W4:Y:S04]  /*1e6e0*/  LDL R2, [R1+0x92c] ;  /* 0x00092c0001027983 */ /* 0x000f280000100800 */
[----:B------:R-:W4:Y:S01]  /*1e6f0*/  LDL R3, [R1+0x930] ;  /* 0x0009300001037983 */ /* 0x000f220000100800 */
[----:B------:R-:W-:-:S03]  /*1e700*/  PRMT R18, RZ, 0x7610, R18 ;  /* 0x00007610ff127816 */ /* 0x000fc60000000012 */
[----:B---3--:R0:W-:Y:S01]  /*1e710*/  STL [R1+0x1a0], R7 ;  /* 0x0001a00701007387 */ /* 0x0081e20000100800 */
[----:B------:R-:W-:-:S03]  /*1e720*/  PRMT R9, RZ, 0x7610, R9 ;  /* 0x00007610ff097816 */ /* 0x000fc60000000009 */
[----:B0-----:R-:W3:Y:S01]  /*1e730*/  LDL R7, [R1+0x870] ;  /* 0x0008700001077983 */ /* 0x001ee20000100800 */
[----:B----4-:R-:W-:-:S04]  /*1e740*/  @!P1 LOP3.LUT R3, R3, R2, RZ, 0x3c, !PT ;  /* 0x0000000203039212 */ /* 0x010fc800078e3cff */
[----:B------:R-:W-:-:S04]  /*1e750*/  @!P1 LOP3.LUT R2, R3, R2, RZ, 0x3c, !PT ;  /* 0x0000000203029212 */ /* 0x000fc800078e3cff */
[----:B------:R-:W-:-:S05]  /*1e760*/  @!P1 LOP3.LUT R3, R3, R2, RZ, 0x3c, !PT ;  /* 0x0000000203039212 */ /* 0x000fca00078e3cff */
[----:B------:R-:W4:Y:S04]  /*1e770*/  @!P1 LDG.E.U16 R18, desc[UR10][R2.64] ;  /* 0x0000000a02129981 */ /* 0x000f28000c1e1500 */
[----:B------:R-:W2:Y:S04]  /*1e780*/  LDL R2, [R1+0x8ec] ;  /* 0x0008ec0001027983 */ /* 0x000ea80000100800 */
[----:B------:R-:W2:Y:S04]  /*1e790*/  LDL R3, [R1+0x8f0] ;  /* 0x0008f00001037983 */ /* 0x000ea80000100800 */
[----:B----4-:R0:W-:Y:S01]  /*1e7a0*/  STL [R1+0x190], R18 ;  /* 0x0001901201007387 */ /* 0x0101e20000100800 */
[----:B------:R-:W-:-:S03]  /*1e7b0*/  PRMT R11, RZ, 0x7610, R11 ;  /* 0x00007610ff0b7816 */ /* 0x000fc6000000000b */
[----:B0-----:R-:W4:Y:S01]  /*1e7c0*/  LDL R18, [R1+0x830] ;  /* 0x0008300001127983 */ /* 0x001f220000100800 */
[----:B--2---:R-:W-:-:S04]  /*1e7d0*/  @!P1 LOP3.LUT R3, R3, R2, RZ, 0x3c, !PT ;  /* 0x0000000203039212 */ /* 0x004fc800078e3cff */
[----:B------:R-:W-:-:S04]  /*1e7e0*/  @!P1 LOP3.LUT R2, R3, R2, RZ, 0x3c, !PT ;  /* 0x0000000203029212 */ /* 0x000fc800078e3cff */
[----:B------:R-:W-:-:S05]  /*1e7f0*/  @!P1 LOP3.LUT R3, R3, R2, RZ, 0x3c, !PT ;  /* 0x0000000203039212 */ /* 0x000fca00078e3cff */
[----:B------:R-:W2:Y:S04]  /*1e800*/  @!P1 LDG.E.U16 R9, desc[UR10][R2.64] ;  /* 0x0000000a02099981 */ /* 0x000ea8000c1e1500 */
[----:B------:R-:W3:Y:S04]  /*1e810*/  LDL R2, [R1+0x8ac] ;  /* 0x0008ac0001027983 */ /* 0x000ee80000100800 */
[----:B------:R-:W3:Y:S04]  /*1e820*/  LDL R3, [R1+0x8b0] ;  /* 0x0008b00001037983 */ /* 0x000ee80000100800 */
[----:B--2---:R0:W-:Y:S04]  /*1e830*/  STL [R1+0x180], R9 ;  /* 0x0001800901007387 */ /* 0x0041e80000100800 */
[----:B0-----:R-:W2:Y:S01]  /*1e840*/  LDL.LU R9, [R1] ;  /* 0x0000000001097983 */ /* 0x001ea20000300800 */
[----:B---3--:R-:W-:-:S04]  /*1e850*/  @!P1 LOP3.LUT R3, R3, R2, RZ, 0x3c, !PT ;  /* 0x0000000203039212 */ /* 0x008fc800078e3cff */
[----:B------:R-:W-:-:S04]  /*1e860*/  @!P1 LOP3.LUT R2, R3, R2, RZ, 0x3c, !PT ;  /* 0x0000000203029212 */ /* 0x000fc800078e3cff */
[----:B------:R-:W-:-:S05]  /*1e870*/  @!P1 LOP3.LUT R3, R3, R2, RZ, 0x3c, !PT ;  /* 0x0000000203039212 */ /* 0x000fca00078e3cff */
[----:B------:R0:W3:Y:S04]  /*1e880*/  @!P1 LDG.E.U16 R11, desc[UR10][R2.64] ;  /* 0x0000000a020b9981 */ /* 0x0000e8000c1e1500 */
[----:B------:R-:W2:Y:S01]  /*1e890*/  LDL R3, [R1+0x86c] ;  /* 0x00086c0001037983 */ /* 0x000ea20000100800 */
[----:B------:R-:W-:Y:S01]  /*1e8a0*/  PRMT R6, RZ, 0x7610, R6 ;  /* 0x00007610ff067816 */ /* 0x000fe20000000006 */
[----:B0-----:R-:W-:Y:S02]  /*1e8b0*/  @!P1 IMAD.MOV.U32 R2, RZ, RZ, R7 ;  /* 0x000000ffff029224 */ /* 0x001fe400078e0007 */
[----:B---3--:R0:W-:Y:S04]  /*1e8c0*/  STL [R1+0x170], R11 ;  /* 0x0001700b01007387 */ /* 0x0081e80000100800 */
[----:B--2---:R4:W2:Y:S01]  /*1e8d0*/  @!P1 LDG.E.U16 R6, desc[UR10][R2.64] ;  /* 0x0000000a02069981 */ /* 0x0048a2000c1e1500 */
[----:B------:R-:W-:-:S03]  /*1e8e0*/  PRMT R29, RZ, 0x7610, R29 ;  /* 0x00007610ff1d7816 */ /* 0x000fc6000000001d */
[----:B0-----:R-:W3:Y:S04]  /*1e8f0*/  LDL R11, [R1+0x7f0] ;  /* 0x0007f000010b7983 */ /* 0x001ee80000100800 */
[----:B------:R-:W2:Y:S01]  /*1e900*/  LDL R3, [R1+0x82c] ;  /* 0x00082c0001037983 */ /* 0x000ea20000100800 */
[----:B----4-:R-:W-:-:S05]  /*1e910*/  @!P1 IMAD.MOV.U32 R2, RZ, RZ, R18 ;  /* 0x000000ffff029224 */ /* 0x010fca00078e0012 */
[----:B--2---:R-:W2:Y:S04]  /*1e920*/  @!P1 LDG.E.U16 R29, desc[UR10][R2.64] ;  /* 0x0000000a021d9981 */ /* 0x004ea8000c1e1500 */
[----:B------:R0:W-:Y:S04]  /*1e930*/  STL [R1+0x15c], R6 ;  /* 0x00015c0601007387 */ /* 0x0001e80000100800 */
[----:B0-----:R-:W4:Y:S01]  /*1e940*/  LDL.LU R6, [R1+0x2c] ;  /* 0x00002c0001067983 */ /* 0x001f220000300800 */
[----:B------:R-:W0:Y:S03]  /*1e950*/  S2R R7, SR_TID.X ;  /* 0x0000000000077919 */ /* 0x000e260000002100 */
[----:B--2---:R1:W-:Y:S04]  /*1e960*/  STL [R1+0x14c], R29 ;  /* 0x00014c1d01007387 */ /* 0x0043e80000100800 */
[----:B-1----:R-:W2:Y:S04]  /*1e970*/  LDL.LU R29, [R1+0x18e4] ;  /* 0x0018e400011d7983 */ /* 0x002ea80000300800 */
[----:B------:R-:W2:Y:S01]  /*1e980*/  LDL R3, [R1+0x7ec] ;  /* 0x0007ec0001037983 */ /* 0x000ea20000100800 */
[----:B0-----:R-:W-:-:S03]  /*1e990*/  SHF.R.S32.HI R18, RZ, 0x6, R7 ;  /* 0x00000006ff127819 */ /* 0x001fc60000011407 */
[----:B------:R-:W-:Y:S01]  /*1e9a0*/  STS.U16 [R5+UR5+0x10c00], R0 ;  /* 0x010c000005007988 */ /* 0x000fe20008000405 */
[----:B------:R-:W-:-:S03]  /*1e9b0*/  SGXT R18, R18, 0x1 ;  /* 0x000000011212781a */ /* 0x000fc60000000200 */
[----:B------:R-:W-:Y:S01]  /*1e9c0*/  STS.U16 [R5+UR5+0x10e00], R20 ;  /* 0x010e001405007988 */ /* 0x000fe20008000405 */
[----:B------:R-:W-:-:S03]  /*1e9d0*/  IMAD.SHL.U32 R7, R7, 0x2, RZ ;  /* 0x0000000207077824 */ /* 0x000fc600078e00ff */
[----:B------:R-:W-:Y:S01]  /*1e9e0*/  STS.U16 [R5+UR5+0x11000], R21 ;  /* 0x0110001505007988 */ /* 0x000fe20008000405 */
[----:B------:R-:W-:-:S03]  /*1e9f0*/  LOP3.LUT R18, R18, 0x90, RZ, 0xc0, !PT ;  /* 0x0000009012127812 */ /* 0x000fc600078ec0ff */
[----:B------:R-:W-:Y:S01]  /*1ea00*/  STS.U16 [R5+UR5+0x11200], R22 ;  /* 0x0112001605007988 */ /* 0x000fe20008000405 */
[----:B------:R-:W-:-:S03]  /*1ea10*/  PRMT R10, RZ, 0x7610, R10 ;  /* 0x00007610ff0a7816 */ /* 0x000fc6000000000a */
[----:B------:R-:W-:Y:S01]  /*1ea20*/  STS.U16 [R5+UR5+0x11400], R28 ;  /* 0x0114001c05007988 */ /* 0x000fe20008000405 */
[----:B---3--:R-:W-:-:S03]  /*1ea30*/  @!P1 IMAD.MOV.U32 R2, RZ, RZ, R11 ;  /* 0x000000ffff029224 */ /* 0x008fc600078e000b */
[----:B------:R-:W-:Y:S04]  /*1ea40*/  STS.U16 [R5+UR5+0x11600], R27 ;  /* 0x0116001b05007988 */ /* 0x000fe80008000405 */
[----:B------:R-:W-:Y:S01]  /*1ea50*/  STS.U16 [R5+UR5+0x11800], R26 ;  /* 0x0118001a05007988 */ /* 0x000fe20008000405 */
[----:B------:R-:W-:-:S03]  /*1ea60*/  LOP3.LUT R18, R18, 0x7e, R7, 0x78, !PT ;  /* 0x0000007e12127812 */ /* 0x000fc600078e7807 */
[----:B------:R-:W-:Y:S04]  /*1ea70*/  STS.U16 [R5+UR5+0x11a00], R24 ;  /* 0x011a001805007988 */ /* 0x000fe80008000405 */
[----:B------:R-:W-:Y:S04]  /*1ea80*/  STS.U16 [R5+UR5+0x11c00], R23 ;  /* 0x011c001705007988 */ /* 0x000fe80008000405 */
[----:B------:R0:W-:Y:S04]  /*1ea90*/  STS.U16 [R5+UR5+0x11e00], R4 ;  /* 0x011e000405007988 */ /* 0x0001e80008000405 */
[----:B0-----:R-:W3:Y:S04]  /*1eaa0*/  LDL.LU R5, [R1+0x48] ;  /* 0x0000480001057983 */ /* 0x001ee80000300800 */
[----:B------:R-:W3:Y:S04]  /*1eab0*/  LDL R7, [R1+0x730] ;  /* 0x0007300001077983 */ /* 0x000ee80000100800 */
[----:B------:R-:W3:Y:S04]  /*1eac0*/  LDL.LU R11, [R1+0x44] ;  /* 0x00004400010b7983 */ /* 0x000ee80000300800 */
[----:B--2---:R0:W2:Y:S04]  /*1ead0*/  @!P1 LDG.E.U16 R10, desc[UR10][R2.64] ;  /* 0x0000000a020a9981 */ /* 0x0040a8000c1e1500 */
[----:B------:R-:W0:Y:S04]  /*1eae0*/  LDL R2, [R1+0x7ac] ;  /* 0x0007ac0001027983 */ /* 0x000e280000100800 */
[----:B------:R-:W0:Y:S01]  /*1eaf0*/  LDL R3, [R1+0x7b0] ;  /* 0x0007b00001037983 */ /* 0x000e220000100800 */
[----:B------:R-:W-:-:S02]  /*1eb00*/  PRMT R25, RZ, 0x7610, R25 ;  /* 0x00007610ff197816 */ /* 0x000fc40000000019 */
[----:B0-----:R-:W-:-:S04]  /*1eb10*/  @!P1 LOP3.LUT R3, R3, R2, RZ, 0x3c, !PT ;  /* 0x0000000203039212 */ /* 0x001fc800078e3cff */
[----:B------:R-:W-:-:S04]  /*1eb20*/  @!P1 LOP3.LUT R2, R3, R2, RZ, 0x3c, !PT ;  /* 0x0000000203029212 */ /* 0x000fc800078e3cff */
[----:B------:R-:W-:-:S05]  /*1eb30*/  @!P1 LOP3.LUT R3, R3, R2, RZ, 0x3c, !PT ;  /* 0x0000000203039212 */ /* 0x000fca00078e3cff */
[----:B------:R-:W3:Y:S04]  /*1eb40*/  @!P1 LDG.E.U16 R25, desc[UR10][R2.64] ;  /* 0x0000000a02199981 */ /* 0x000ee8000c1e1500 */
[----:B--2---:R0:W-:Y:S04]  /*1eb50*/  STL [R1+0x13c], R10 ;  /* 0x00013c0a01007387 */ /* 0x0041e80000100800 */
[----:B0-----:R-:W2:Y:S04]  /*1eb60*/  LDL.LU R10, [R1+0x3c] ;  /* 0x00003c00010a7983 */ /* 0x001ea80000300800 */
[----:B---3--:R0:W-:Y:S04]  /*1eb70*/  STL [R1+0x12c], R25 ;  /* 0x00012c1901007387 */ /* 0x0081e80000100800 */
[----:B0-----:R-:W3:Y:S04]  /*1eb80*/  LDL.LU R25, [R1+0x18e0] ;  /* 0x0018e00001197983 */ /* 0x001ee80000300800 */
[----:B------:R-:W2:Y:S04]  /*1eb90*/  LDL R2, [R1+0x76c] ;  /* 0x00076c0001027983 */ /* 0x000ea80000100800 */
[----:B------:R-:W2:Y:S01]  /*1eba0*/  LDL R3, [R1+0x770] ;  /* 0x0007700001037983 */ /* 0x000ea20000100800 */
[----:B------:R-:W-:-:S02]  /*1ebb0*/  LOP3.LUT R18, R18, 0x20, RZ, 0x3c, !PT ;  /* 0x0000002012127812 */ /* 0x000fc400078e3cff */
[----:B------:R-:W-:-:S03]  /*1ebc0*/  PRMT R8, RZ, 0x7610, R8 ;  /* 0x00007610ff087816 */ /* 0x000fc60000000008 */
[----:B------:R-:W-:Y:S04]  /*1ebd0*/  STS.U16 [R18+UR5+0x10100], R29 ;  /* 0x0101001d12007988 */ /* 0x000fe80008000405 */
[----:B------:R0:W-:Y:S04]  /*1ebe0*/  STS.U16 [R18+UR5+0x10300], R9 ;  /* 0x0103000912007988 */ /* 0x0001e80008000405 */
[----:B0-----:R-:W3:Y:S01]  /*1ebf0*/  LDL.LU R9, [R1+0x34] ;  /* 0x0000340001097983 */ /* 0x001ee20000300800 */
[----:B--2---:R-:W-:-:S04]  /*1ec00*/  @!P1 LOP3.LUT R3, R3, R2, RZ, 0x3c, !PT ;  /* 0x0000000203039212 */ /* 0x004fc800078e3cff */
[----:B------:R-:W-:-:S04]  /*1ec10*/  @!P1 LOP3.LUT R2, R3, R2, RZ, 0x3c, !PT ;  /* 0x0000000203029212 */ /* 0x000fc800078e3cff */
[----:B------:R-:W-:-:S05]  /*1ec20*/  @!P1 LOP3.LUT R3, R3, R2, RZ, 0x3c, !PT ;  /* 0x0000000203039212 */ /* 0x000fca00078e3cff */
[----:B------:R0:W2:Y:S04]  /*1ec30*/  @!P1 LDG.E.U16 R8, desc[UR10][R2.64] ;  /* 0x0000000a02089981 */ /* 0x0000a8000c1e1500 */
[----:B------:R-:W2:Y:S04]  /*1ec40*/  LDL.LU R2, [R1+0x8] ;  /* 0x0000080001027983 */ /* 0x000ea80000300800 */
[----:B------:R-:W4:Y:S01]  /*1ec50*/  LDL R3, [R1+0x72c] ;  /* 0x00072c0001037983 */ /* 0x000f220000100800 */
[----:B---3--:R-:W-:-:S03]  /*1ec60*/  PRMT R25, RZ, 0x7610, R25 ;  /* 0x00007610ff197816 */ /* 0x008fc60000000019 */
[----:B--2---:R0:W-:Y:S02]  /*1ec70*/  STS.U16 [R18+UR5+0x10500], R2 ;  /* 0x0105000212007988 */ /* 0x0041e40008000405 */
[----:B0-----:R-:W-:-:S05]  /*1ec80*/  @!P1 IMAD.MOV.U32 R2, RZ, RZ, R7 ;  /* 0x000000ffff029224 */ /* 0x001fca00078e0007 */
[----:B----4-:R-:W2:Y:S04]  /*1ec90*/  @!P1 LDG.E.U16 R25, desc[UR10][R2.64] ;  /* 0x0000000a02199981 */ /* 0x010ea8000c1e1500 */
[----:B------:R0:W-:Y:S04]  /*1eca0*/  STL [R1+0x11c], R8 ;  /* 0x00011c0801007387 */ /* 0x0001e80000100800 */
[----:B0-----:R-:W3:Y:S04]  /*1ecb0*/  LDL.LU R8, [R1+0x28] ;  /* 0x0000280001087983 */ /* 0x001ee80000300800 */
[----:B------:R-:W4:Y:S04]  /*1ecc0*/  LDL.LU R7, [R1+0x18] ;  /* 0x0000180001077983 */ /* 0x000f280000300800 */
        /* <DEDUP_REMOVED lines=9> */
[----:B------:R0:W-:Y:S04]  /*1ed60*/  STS.U16 [R18+UR5+0x10700], R6 ;  /* 0x0107000612007988 */ /* 0x0001e80008000405 */
[----:B0-----:R-:W3:Y:S04]  /*1ed70*/  LDL.LU R6, [R1+0x14] ;  /* 0x0000140001067983 */ /* 0x001ee80000300800 */
        /* <DEDUP_REMOVED lines=11> */
[----:B------:R-:W3:Y:S04]  /*1ee30*/  LDL R2, [R1+0x66c] ;  /* 0x00066c0001027983 */ /* 0x000ee80000100800 */
[----:B------:R-:W3:Y:S04]  /*1ee40*/  LDL R3, [R1+0x670] ;  /* 0x0006700001037983 */ /* 0x000ee80000100800 */
[----:B------:R-:W-:Y:S04]  /*1ee50*/  STS.U16 [R18+UR5+0x10b00], R11 ;  /* 0x010b000b12007988 */ /* 0x000fe80008000405 */
[----:B--2---:R0:W-:Y:S04]  /*1ee60*/  STL [R1+0xf0], R25 ;  /* 0x0000f01901007387 */ /* 0x0041e80000100800 */
[----:B0-----:R-:W2:Y:S04]  /*1ee70*/  LDL.LU R25, [R1+0x4] ;  /* 0x0000040001197983 */ /* 0x001ea80000300800 */
[----:B------:R-:W2:Y:S01]  /*1ee80*/  LDL.LU R11, [R1+0x18d4] ;  /* 0x0018d400010b7983 */ /* 0x000ea20000300800 */
[----:B---3--:R-:W-:-:S04]  /*1ee90*/  @!P1 LOP3.LUT R3, R3, R2, RZ, 0x3c, !PT ;  /* 0x0000000203039212 */ /* 0x008fc800078e3cff */
[----:B------:R-:W-:-:S04]  /*1eea0*/  @!P1 LOP3.LUT R2, R3, R2, RZ, 0x3c, !PT ;  /* 0x0000000203029212 */ /* 0x000fc800078e3cff */
[----:B------:R-:W-:Y:S02]  /*1eeb0*/  @!P1 LOP3.LUT R3, R3, R2, RZ, 0x3c, !PT ;  /* 0x0000000203039212 */ /* 0x000fe400078e3cff */
[----:B--2---:R-:W-:-:S06]  /*1eec0*/  PRMT R11, RZ, 0x7610, R11 ;  /* 0x00007610ff0b7816 */ /* 0x004fcc000000000b */
[----:B------:R-:W2:Y:S04]  /*1eed0*/  @!P1 LDG.E.U16 R11, desc[UR10][R2.64] ;  /* 0x0000000a020b9981 */ /* 0x000ea8000c1e1500 */
[----:B------:R-:W-:Y:S04]  /*1eee0*/  STS.U16 [R18+UR5+0x10d00], R10 ;  /* 0x010d000a12007988 */ /* 0x000fe80008000405 */
[----:B--2---:R0:W-:Y:S04]  /*1eef0*/  STL [R1+0xdc], R11 ;  /* 0x0000dc0b01007387 */ /* 0x0041e80000100800 */
[----:B0-----:R-:W2:Y:S04]  /*1ef00*/  LDL.LU R11, [R1+0x18d0] ;  /* 0x0018d000010b7983 */ /* 0x001ea80000300800 */
[----:B------:R-:W3:Y:S04]  /*1ef10*/  LDL R2, [R1+0x62c] ;  /* 0x00062c0001027983 */ /* 0x000ee80000100800 */
[----:B------:R-:W3:Y:S04]  /*1ef20*/  LDL R3, [R1+0x630] ;  /* 0x0006300001037983 */ /* 0x000ee80000100800 */
[----:B------:R-:W2:Y:S01]  /*1ef30*/  LDL.LU R10, [R1+0x18cc] ;  /* 0x0018cc00010a7983 */ /* 0x000ea20000300800 */
[----:B---3--:R-:W-:-:S04]  /*1ef40*/  @!P1 LOP3.LUT R3, R3, R2, RZ, 0x3c, !PT ;  /* 0x0000000203039212 */ /* 0x008fc800078e3cff */
[C---:B------:R-:W-:Y:S02]  /*1ef50*/  @!P1 LOP3.LUT R2, R3.reuse, R2, RZ, 0x3c, !PT ;  /* 0x0000000203029212 */ /* 0x040fe400078e3cff */
[----:B--2---:R-:W-:Y:S02]  /*1ef60*/  PRMT R10, RZ, 0x7610, R10 ;  /* 0x00007610ff0a7816 */ /* 0x004fe4000000000a */
[----:B------:R-:W-:-:S05]  /*1ef70*/  @!P1 LOP3.LUT R3, R3, R2, RZ, 0x3c, !PT ;  /* 0x0000000203039212 */ /* 0x000fca00078e3cff */
        /* <DEDUP_REMOVED lines=23> */
[----:B----4-:R-:W-:Y:S04]  /*1f0f0*/  STS.U16 [R18+UR5+0x11300], R7 ;  /* 0x0113000712007988 */ /* 0x010fe80008000405 */
[----:B--2---:R0:W-:Y:S04]  /*1f100*/  STL [R1+0xcc], R8 ;  /* 0x0000cc0801007387 */ /* 0x0041e80000100800 */
        /* <DEDUP_REMOVED lines=9> */
[----:B------:R-:W-:Y:S04]  /*1f1a0*/  STS.U16 [R18+UR5+0x11500], R6 ;  /* 0x0115000612007988 */ /* 0x000fe80008000405 */
[----:B---3--:R0:W-:Y:S04]  /*1f1b0*/  STL [R1+0xc8], R7 ;  /* 0x0000c80701007387 */ /* 0x0081e80000100800 */
[----:B0-----:R-:W3:Y:S04]  /*1f1c0*/  LDL.LU R7, [R1+0x18b0] ;  /* 0x0018b00001077983 */ /* 0x001ee80000300800 */
[----:B------:R-:W4:Y:S04]  /*1f1d0*/  LDL R2, [R1+0x52c] ;  /* 0x00052c0001027983 */ /* 0x000f280000100800 */
[----:B------:R-:W4:Y:S04]  /*1f1e0*/  LDL R3, [R1+0x530] ;  /* 0x0005300001037983 */ /* 0x000f280000100800 */
[----:B------:R-:W2:Y:S01]  /*1f1f0*/  LDL.LU R6, [R1+0x18ac] ;  /* 0x0018ac0001067983 */ /* 0x000ea20000300800 */
[----:B----4-:R-:W-:-:S04]  /*1f200*/  @!P1 LOP3.LUT R3, R3, R2, RZ, 0x3c, !PT ;  /* 0x0000000203039212 */ /* 0x010fc800078e3cff */
[C---:B------:R-:W-:Y:S02]  /*1f210*/  @!P1 LOP3.LUT R2, R3.reuse, R2, RZ, 0x3c, !PT ;  /* 0x0000000203029212 */ /* 0x040fe400078e3cff */
[----:B--2---:R-:W-:Y:S02]  /*1f220*/  PRMT R6, RZ, 0x7610, R6 ;  /* 0x00007610ff067816 */ /* 0x004fe40000000006 */
[----:B------:R-:W-:-:S05]  /*1f230*/  @!P1 LOP3.LUT R3, R3, R2, RZ, 0x3c, !PT ;  /* 0x0000000203039212 */ /* 0x000fca00078e3cff */
[----:B------:R-:W2:Y:S04]  /*1f240*/  @!P1 LDG.E.U16 R6, desc[UR10][R2.64] ;  /* 0x0000000a02069981 */ /* 0x000ea8000c1e1500 */
[----:B------:R-:W-:Y:S04]  /*1f250*/  STS.U16 [R18+UR5+0x11700], R5 ;  /* 0x0117000512007988 */ /* 0x000fe80008000405 */
[----:B--2---:R0:W-:Y:S04]  /*1f260*/  STL [R1+0xc4], R6 ;  /* 0x0000c40601007387 */ /* 0x0041e80000100800 */
[----:B0-----:R-:W2:Y:S04]  /*1f270*/  LDL.LU R6, [R1+0x18a8] ;  /* 0x0018a80001067983 */ /* 0x001ea80000300800 */
        /* <DEDUP_REMOVED lines=8> */
[----:B--2---:R0:W-:Y:S04]  /*1f300*/  STL [R1+0xc0], R5 ;  /* 0x0000c00501007387 */ /* 0x0041e80000100800 */
[----:B0-----:R-:W2:Y:S04]  /*1f310*/  LDL.LU R5, [R1+0x18a0] ;  /* 0x0018a00001057983 */ /* 0x001ea80000300800 */
[----:B------:R-:W4:Y:S04]  /*1f320*/  LDL R2, [R1+0x4ac] ;  /* 0x0004ac0001027983 */ /* 0x000f280000100800 */
[----:B------:R-:W4:Y:S01]  /*1f330*/  LDL R3, [R1+0x4b0] ;  /* 0x0004b00001037983 */ /* 0x000f220000100800 */
[----:B------:R-:W-:-:S03]  /*1f340*/  PRMT R17, RZ, 0x7610, R17 ;  /* 0x00007610ff117816 */ /* 0x000fc60000000011 */
[----:B------:R0:W-:Y:S04]  /*1f350*/  STS.U16 [R18+UR5+0x11900], R25 ;  /* 0x0119001912007988 */ /* 0x0001e80008000405 */
[----:B0-----:R-:W2:Y:S01]  /*1f360*/  LDL.LU R25, [R1+0x189c] ;  /* 0x00189c0001197983 */ /* 0x001ea20000300800 */
[----:B----4-:R-:W-:-:S04]  /*1f370*/  @!P1 LOP3.LUT R3, R3, R2, RZ, 0x3c, !PT ;  /* 0x0000000203039212 */ /* 0x010fc800078e3cff */
[----:B------:R-:W-:-:S04]  /*1f380*/  @!P1 LOP3.LUT R2, R3, R2, RZ, 0x3c, !PT ;  /* 0x0000000203029212 */ /* 0x000fc800078e3cff */
[----:B------:R-:W-:-:S05]  /*1f390*/  @!P1 LOP3.LUT R3, R3, R2, RZ, 0x3c, !PT ;  /* 0x0000000203039212 */ /* 0x000fca00078e3cff */
[----:B------:R-:W4:Y:S04]  /*1f3a0*/  @!P1 LDG.E.U16 R17, desc[UR10][R2.64] ;  /* 0x0000000a02119981 */ /* 0x000f28000c1e1500 */
[----:B------:R-:W2:Y:S04]  /*1f3b0*/  LDL R2, [R1+0x46c] ;  /* 0x00046c0001027983 */ /* 0x000ea80000100800 */
[----:B------:R-:W2:Y:S01]  /*1f3c0*/  LDL R3, [R1+0x470] ;  /* 0x0004700001037983 */ /* 0x000ea20000100800 */
[----:B------:R-:W-:-:S03]  /*1f3d0*/  PRMT R19, RZ, 0x7610, R19 ;  /* 0x00007610ff137816 */ /* 0x000fc60000000013 */
[----:B----4-:R0:W-:Y:S01]  /*1f3e0*/  STL [R1+0xbc], R17 ;  /* 0x0000bc1101007387 */ /* 0x0101e20000100800 */
[----:B------:R-:W-:-:S03]  /*1f3f0*/  PRMT R6, RZ, 0x7610, R6 ;  /* 0x00007610ff067816 */ /* 0x000fc60000000006 */
[----:B0-----:R-:W4:Y:S01]  /*1f400*/  LDL R17, [R1+0xb94] ;  /* 0x000b940001117983 */ /* 0x001f220000100800 */
[----:B--2---:R-:W-:-:S04]  /*1f410*/  @!P1 LOP3.LUT R3, R3, R2, RZ, 0x3c, !PT ;  /* 0x0000000203039212 */ /* 0x004fc800078e3cff */
[----:B------:R-:W-:-:S04]  /*1f420*/  @!P1 LOP3.LUT R2, R3, R2, RZ, 0x3c, !PT ;  /* 0x0000000203029212 */ /* 0x000fc800078e3cff */
[----:B------:R-:W-:-:S05]  /*1f430*/  @!P1 LOP3.LUT R3, R3, R2, RZ, 0x3c, !PT ;  /* 0x0000000203039212 */ /* 0x000fca00078e3cff */
[----:B------:R0:W2:Y:S04]  /*1f440*/  @!P1 LDG.E.U16 R19, desc[UR10][R2.64] ;  /* 0x0000000a02139981 */ /* 0x0000a8000c1e1500 */
[----:B------:R-:W0:Y:S04]  /*1f450*/  LDL R2, [R1+0x430] ;  /* 0x0004300001027983 */ /* 0x000e280000100800 */
[----:B------:R-:W0:Y:S02]  /*1f460*/  LDL R3, [R1+0xba8] ;  /* 0x000ba80001037983 */ /* 0x000e240000100800 */
[----:B0-----:R-:W-:-:S04]  /*1f470*/  @!P1 LOP3.LUT R3, R3, R2, RZ, 0x3c, !PT ;  /* 0x0000000203039212 */ /* 0x001fc800078e3cff */
[----:B------:R-:W-:-:S04]  /*1f480*/  @!P1 LOP3.LUT R2, R3, R2, RZ, 0x3c, !PT ;  /* 0x0000000203029212 */ /* 0x000fc800078e3cff */
[----:B------:R-:W-:-:S05]  /*1f490*/  @!P1 LOP3.LUT R3, R3, R2, RZ, 0x3c, !PT ;  /* 0x0000000203039212 */ /* 0x000fca00078e3cff */
[----:B------:R-:W3:Y:S04]  /*1f4a0*/  @!P1 LDG.E.U16 R6, desc[UR10][R2.64] ;  /* 0x0000000a02069981 */ /* 0x000ee8000c1e1500 */
[----:B--2---:R-:W-:Y:S04]  /*1f4b0*/  STL [R1+0xb8], R19 ;  /* 0x0000b81301007387 */ /* 0x004fe80000100800 */
[----:B---3--:R0:W-:Y:S04]  /*1f4c0*/  STL [R1+0xb4], R6 ;  /* 0x0000b40601007387 */ /* 0x0081e80000100800 */
        /* <DEDUP_REMOVED lines=8> */
[----:B------:R-:W-:Y:S04]  /*1f550*/  STS.U16 [R18+UR5+0x11b00], R25 ;  /* 0x011b001912007988 */ /* 0x000fe80008000405 */
[----:B------:R-:W-:Y:S04]  /*1f560*/  STS.U16 [R18+UR5+0x11d00], R5 ;  /* 0x011d000512007988 */ /* 0x000fe80008000405 */
[----:B--2---:R0:W-:Y:S04]  /*1f570*/  STS.U16 [R18+UR5+0x11f00], R6 ;  /* 0x011f000612007988 */ /* 0x0041e80008000405 */
[----:B0-----:R-:W2:Y:S04]  /*1f580*/  LDL R18, [R1+0xb28] ;  /* 0x000b280001127983 */ /* 0x001ea80000100800 */
[----:B---3--:R0:W-:Y:S04]  /*1f590*/  STL [R1+0xb0], R7 ;  /* 0x0000b00701007387 */ /* 0x0081e80000100800 */
[----:B0-----:R-:W3:Y:S04]  /*1f5a0*/  LDL.LU R7, [R1+0x1894] ;  /* 0x0018940001077983 */ /* 0x001ee80000300800 */
[----:B------:R-:W2:Y:S01]  /*1f5b0*/  LDL R3, [R1+0x40c] ;  /* 0x00040c0001037983 */ /* 0x000ea20000100800 */
[----:B------:R-:W-:Y:S01]  /*1f5c0*/  PRMT R14, RZ, 0x7610, R14 ;  /* 0x00007610ff0e7816 */ /* 0x000fe2000000000e */
[----:B----4-:R-:W-:-:S05]  /*1f5d0*/  @!P1 IMAD.MOV.U32 R2, RZ, RZ, R17 ;  /* 0x000000ffff029224 */ /* 0x010fca00078e0011 */
[----:B--2---:R0:W2:Y:S04]  /*1f5e0*/  @!P1 LDG.E.U16 R14, desc[UR10][R2.64] ;  /* 0x0000000a020e9981 */ /* 0x0040a8000c1e1500 */
[----:B------:R-:W0:Y:S04]  /*1f5f0*/  LDL R2, [R1+0xb64] ;  /* 0x000b640001027983 */ /* 0x000e280000100800 */
[----:B------:R-:W0:Y:S01]  /*1f600*/  LDL R3, [R1+0xb68] ;  /* 0x000b680001037983 */ /* 0x000e220000100800 */
[----:B------:R-:W-:Y:S02]  /*1f610*/  PRMT R9, RZ, 0x7610, R9 ;  /* 0x00007610ff097816 */ /* 0x000fe40000000009 */
[----:B0-----:R-:W-:-:S04]  /*1f620*/  @!P1 LOP3.LUT R3, R3, R2, RZ, 0x3c, !PT ;  /* 0x0000000203039212 */ /* 0x001fc800078e3cff */
[----:B------:R-:W-:-:S04]  /*1f630*/  @!P1 LOP3.LUT R2, R3, R2, RZ, 0x3c, !PT ;  /* 0x0000000203029212 */ /* 0x000fc800078e3cff */
[----:B------:R-:W-:-:S05]  /*1f640*/  @!P1 LOP3.LUT R3, R3, R2, RZ, 0x3c, !PT ;  /* 0x0000000203039212 */ /* 0x000fca00078e3cff */
[----:B------:R-:W4:Y:S04]  /*1f650*/  @!P1 LDG.E.U16 R9, desc[UR10][R2.64] ;  /* 0x0000000a02099981 */ /* 0x000f28000c1e1500 */
[----:B--2---:R0:W-:Y:S04]  /*1f660*/  STL [R1+0xac], R14 ;  /* 0x0000ac0e01007387 */ /* 0x0041e80000100800 */
[----:B0-----:R-:W2:Y:S04]  /*1f670*/  LDL R14, [R1+0xaa8] ;  /* 0x000aa800010e7983 */ /* 0x001ea80000100800 */
[----:B------:R-:W2:Y:S04]  /*1f680*/  LDL.LU R17, [R1+0x10] ;  /* 0x0000100001117983 */ /* 0x000ea80000300800 */
[----:B----4-:R0:W-:Y:S04]  /*1f690*/  STL [R1+0xa8], R9 ;  /* 0x0000a80901007387 */ /* 0x0101e80000100800 */
[----:B0-----:R-:W4:Y:S04]  /*1f6a0*/  LDL.LU R9, [R1+0x1890] ;  /* 0x0018900001097983 */ /* 0x001f280000300800 */
[----:B------:R-:W2:Y:S01]  /*1f6b0*/  LDL R3, [R1+0xb24] ;  /* 0x000b240001037983 */ /* 0x000ea20000100800 */
[----:B------:R-:W-:Y:S01]  /*1f6c0*/  PRMT R16, RZ, 0x7610, R16 ;  /* 0x00007610ff107816 */ /* 0x000fe20000000010 */
[----:B------:R-:W-:-:S05]  /*1f6d0*/  @!P1 IMAD.MOV.U32 R2, RZ, RZ, R18 ;  /* 0x000000ffff029224 */ /* 0x000fca00078e0012 */
[----:B--2---:R-:W2:Y:S04]  /*1f6e0*/  @!P1 LDG.E.U16 R16, desc[UR10][R2.64] ;  /* 0x0000000a02109981 */ /* 0x004ea8000c1e1500 */
[----:B------:R-:W3:Y:S04]  /*1f6f0*/  LDL R2, [R1+0xae4] ;  /* 0x000ae40001027983 */ /* 0x000ee80000100800 */
[----:B------:R-:W3:Y:S01]  /*1f700*/  LDL R3, [R1+0xae8] ;  /* 0x000ae80001037983 */ /* 0x000ee20000100800 */
[----:B------:R-:W-:-:S03]  /*1f710*/  PRMT R20, RZ, 0x7610, R20 ;  /* 0x00007610ff147816 */ /* 0x000fc60000000014 */
[----:B--2---:R0:W-:Y:S04]  /*1f720*/  STL [R1+0xa4], R16 ;  /* 0x0000a41001007387 */ /* 0x0041e80000100800 */
[----:B0-----:R-:W2:Y:S01]  /*1f730*/  LDL R16, [R1+0xa28] ;  /* 0x000a280001107983 */ /* 0x001ea20000100800 */
[----:B---3--:R-:W-:-:S03]  /*1f740*/  @!P1 LOP3.LUT R3, R3, R2, RZ, 0x3c, !PT ;  /* 0x0000000203039212 */ /* 0x008fc600078e3cff */
[----:B------:R-:W3:Y:S01]  /*1f750*/  LDL.LU R18, [R1+0x20] ;  /* 0x0000200001127983 */ /* 0x000ee20000300800 */
[----:B------:R-:W-:-:S04]  /*1f760*/  @!P1 LOP3.LUT R2, R3, R2, RZ, 0x3c, !PT ;  /* 0x0000000203029212 */ /* 0x000fc800078e3cff */
[----:B------:R-:W-:-:S05]  /*1f770*/  @!P1 LOP3.LUT R3, R3, R2, RZ, 0x3c, !PT ;  /* 0x0000000203039212 */ /* 0x000fca00078e3cff */
[----:B------:R0:W2:Y:S04]  /*1f780*/  @!P1 LDG.E.U16 R20, desc[UR10][R2.64] ;  /* 0x0000000a02149981 */ /* 0x0000a8000c1e1500 */
[----:B------:R-:W3:Y:S01]  /*1f790*/  LDL R3, [R1+0xaa4] ;  /* 0x000aa40001037983 */ /* 0x000ee20000100800 */
[----:B------:R-:W-:Y:S01]  /*1f7a0*/  PRMT R0, RZ, 0x7610, R0 ;  /* 0x00007610ff007816 */ /* 0x000fe20000000000 */
[----:B0-----:R-:W-:Y:S02]  /*1f7b0*/  @!P1 IMAD.MOV.U32 R2, RZ, RZ, R14 ;  /* 0x000000ffff029224 */ /* 0x001fe400078e000e */
[----:B--2---:R0:W-:Y:S04]  /*1f7c0*/  STL [R1+0xa0], R20 ;  /* 0x0000a01401007387 */ /* 0x0041e80000100800 */
[----:B0-----:R-:W2:Y:S04]  /*1f7d0*/  LDL.LU R20, [R1+0x24] ;  /* 0x0000240001147983 */ /* 0x001ea80000300800 */
[----:B---3--:R-:W3:Y:S01]  /*1f7e0*/  @!P1 LDG.E.U16 R0, desc[UR10][R2.64] ;  /* 0x0000000a02009981 */ /* 0x008ee2000c1e1500 */
[----:B------:R-:W-:-:S03]  /*1f7f0*/  PRMT R15, RZ, 0x7610, R15 ;  /* 0x00007610ff0f7816 */ /* 0x000fc6000000000f */
[----:B------:R-:W2:Y:S04]  /*1f800*/  LDL R14, [R1+0x9a8] ;  /* 0x0009a800010e7983 */ /* 0x000ea80000100800 */
[----:B------:R-:W2:Y:S04]  /*1f810*/  LDL R2, [R1+0xa64] ;  /* 0x000a640001027983 */ /* 0x000ea80000100800 */
[----:B------:R-:W2:Y:S04]  /*1f820*/  LDL R3, [R1+0xa68] ;  /* 0x000a680001037983 */ /* 0x000ea80000100800 */
[----:B---3--:R0:W-:Y:S04]  /*1f830*/  STL [R1+0x9c], R0 ;  /* 0x00009c0001007387 */ /* 0x0081e80000100800 */
[----:B0-----:R-:W3:Y:S01]  /*1f840*/  LDL.LU R0, [R1+0x30] ;  /* 0x0000300001007983 */ /* 0x001ee20000300800 */
[----:B--2---:R-:W-:-:S04]  /*1f850*/  @!P1 LOP3.LUT R3, R3, R2, RZ, 0x3c, !PT ;  /* 0x0000000203039212 */ /* 0x004fc800078e3cff */
[----:B------:R-:W-:-:S04]  /*1f860*/  @!P1 LOP3.LUT R2, R3, R2, RZ, 0x3c, !PT ;  /* 0x0000000203029212 */ /* 0x000fc800078e3cff */
[----:B------:R-:W-:-:S05]  /*1f870*/  @!P1 LOP3.LUT R3, R3, R2, RZ, 0x3c, !PT ;  /* 0x0000000203039212 */ /* 0x000fca00078e3cff */
[----:B------:R0:W2:Y:S04]  /*1f880*/  @!P1 LDG.E.U16 R15, desc[UR10][R2.64] ;  /* 0x0000000a020f9981 */ /* 0x0000a8000c1e1500 */
[----:B------:R-:W2:Y:S01]  /*1f890*/  LDL R3, [R1+0xa24] ;  /* 0x000a240001037983 */ /* 0x000ea20000100800 */
[----:B------:R-:W-:Y:S01]  /*1f8a0*/  PRMT R21, RZ, 0x7610, R21 ;  /* 0x00007610ff157816 */ /* 0x000fe20000000015 */
[----:B0-----:R-:W-:-:S05]  /*1f8b0*/  @!P1 IMAD.MOV.U32 R2, RZ, RZ, R16 ;  /* 0x000000ffff029224 */ /* 0x001fca00078e0010 */
[----:B--2---:R-:W2:Y:S04]  /*1f8c0*/  @!P1 LDG.E.U16 R21, desc[UR10][R2.64] ;  /* 0x0000000a02159981 */ /* 0x004ea8000c1e1500 */
[----:B------:R0:W-:Y:S04]  /*1f8d0*/  STL [R1+0x98], R15 ;  /* 0x0000980f01007387 */ /* 0x0001e80000100800 */
[----:B0-----:R-:W3:Y:S04]  /*1f8e0*/  LDL.LU R15, [R1+0x38] ;  /* 0x00003800010f7983 */ /* 0x001ee80000300800 */
[----:B------:R-:W3:Y:S04]  /*1f8f0*/  LDL.LU R16, [R1+0x40] ;  /* 0x0000400001107983 */ /* 0x000ee80000300800 */
[----:B--2---:R0:W-:Y:S04]  /*1f900*/  STL [R1+0x94], R21 ;  /* 0x0000941501007387 */ /* 0x0041e80000100800 */
[----:B0-----:R-:W2:Y:S04]  /*1f910*/  LDL.LU R21, [R1+0x188c] ;  /* 0x00188c0001157983 */ /* 0x001ea80000300800 */
[----:B------:R-:W3:Y:S04]  /*1f920*/  LDL R2, [R1+0x9e4] ;  /* 0x0009e40001027983 */ /* 0x000ee80000100800 */
[----:B------:R-:W3:Y:S01]  /*1f930*/  LDL R3, [R1+0x9e8] ;  /* 0x0009e80001037983 */ /* 0x000ee20000100800 */
[----:B------:R-:W0:Y:S01]  /*1f940*/  S2R R19, SR_TID.X ;  /* 0x0000000000137919 */ /* 0x000e220000002100 */
[----:B--2---:R-:W-:-:S02]  /*1f950*/  PRMT R21, RZ, 0x7610, R21 ;  /* 0x00007610ff157816 */ /* 0x004fc40000000015 */
[----:B---3--:R-:W-:-:S04]  /*1f960*/  @!P1 LOP3.LUT R3, R3, R2, RZ, 0x3c, !PT ;  /* 0x0000000203039212 */ /* 0x008fc800078e3cff */
[----:B------:R-:W-:-:S04]  /*1f970*/  @!P1 LOP3.LUT R2, R3, R2, RZ, 0x3c, !PT ;  /* 0x0000000203029212 */ /* 0x000fc800078e3cff */
[----:B------:R-:W-:-:S05]  /*1f980*/  @!P1 LOP3.LUT R3, R3, R2, RZ, 0x3c, !PT ;  /* 0x0000000203039212 */ /* 0x000fca00078e3cff */
[----:B------:R-:W2:Y:S01]  /*1f990*/  @!P1 LDG.E.U16 R21, desc[UR10][R2.64] ;  /* 0x0000000a02159981 */ /* 0x000ea2000c1e1500 */
[----:B0-----:R-:W-:-:S05]  /*1f9a0*/  LOP3.LUT R19, R19, 0x7f, RZ, 0xc0, !PT ;  /* 0x0000007f13137812 */ /* 0x001fca00078ec0ff */
[----:B------:R-:W-:-:S05]  /*1f9b0*/  IMAD.SHL.U32 R19, R19, 0x2, RZ ;  /* 0x0000000213137824 */ /* 0x000fca00078e00ff */
[----:B------:R-:W-:Y:S04]  /*1f9c0*/  STS.U16 [R19+UR5], R7 ;  /* 0x0000000713007988 */ /* 0x000fe80008000405 */
[----:B------:R-:W-:Y:S04]  /*1f9d0*/  STS.U16 [R19+UR5+0x800], R8 ;  /* 0x0008000813007988 */ /* 0x000fe80008000405 */
[----:B----4-:R-:W-:Y:S04]  /*1f9e0*/  STS.U16 [R19+UR5+0x1000], R9 ;  /* 0x0010000913007988 */ /* 0x010fe80008000405 */
[----:B------:R-:W-:Y:S04]  /*1f9f0*/  STS.U16 [R19+UR5+0x1800], R10 ;  /* 0x0018000a13007988 */ /* 0x000fe80008000405 */
[----:B------:R-:W-:Y:S04]  /*1fa00*/  STS.U16 [R19+UR5+0x2000], R11 ;  /* 0x0020000b13007988 */ /* 0x000fe80008000405 */
[----:B------:R-:W-:Y:S04]  /*1fa10*/  STS.U16 [R19+UR5+0x2800], R12 ;  /* 0x0028000c13007988 */ /* 0x000fe80008000405 */
[----:B------:R-:W-:Y:S04]  /*1fa20*/  STS.U16 [R19+UR5+0x3000], R13 ;  /* 0x0030000d13007988 */ /* 0x000fe80008000405 */
[----:B------:R0:W-:Y:S04]  /*1fa30*/  STS.U16 [R19+UR5+0x3800], R17 ;  /* 0x0038001113007988 */ /* 0x0001e80008000405 */
[----:B0-----:R-:W3:Y:S04]  /*1fa40*/  LDL.LU R17, [R1+0x50] ;  /* 0x0000500001117983 */ /* 0x001ee80000300800 */
[----:B--2---:R0:W-:Y:S04]  /*1fa50*/  STL [R1+0x90], R21 ;  /* 0x0000901501007387 */ /* 0x0041e80000100800 */
[----:B0-----:R-:W2:Y:S04]  /*1fa60*/  LDL.LU R21, [R1+0x1888] ;  /* 0x0018880001157983 */ /* 0x001ea80000300800 */
[----:B------:R-:W4:Y:S04]  /*1fa70*/  LDL.LU R2, [R1+0x1c] ;  /* 0x00001c0001027983 */ /* 0x000f280000300800 */
[----:B------:R-:W3:Y:S01]  /*1fa80*/  LDL R3, [R1+0x9a4] ;  /* 0x0009a40001037983 */ /* 0x000ee20000100800 */
[----:B--2---:R-:W-:-:S03]  /*1fa90*/  PRMT R21, RZ, 0x7610, R21 ;  /* 0x00007610ff157816 */ /* 0x004fc60000000015 */
[----:B----4-:R0:W-:Y:S02]  /*1faa0*/  STS.U16 [R19+UR5+0x4000], R2 ;  /* 0x0040000213007988 */ /* 0x0101e40008000405 */
[----:B0-----:R-:W-:Y:S02]  /*1fab0*/  @!P1 IMAD.MOV.U32 R2, RZ, RZ, R14 ;  /* 0x000000ffff029224 */ /* 0x001fe400078e000e */
[----:B------:R-:W2:Y:S04]  /*1fac0*/  LDL.LU R14, [R1+0x58] ;  /* 0x00005800010e7983 */ /* 0x000ea80000300800 */
[----:B---3--:R-:W3:Y:S04]  /*1fad0*/  @!P1 LDG.E.U16 R21, desc[UR10][R2.64] ;  /* 0x0000000a02159981 */ /* 0x008ee8000c1e1500 */
        /* <DEDUP_REMOVED lines=12> */
[----:B------:R-:W4:Y:S04]  /*1fba0*/  LDL R2, [R1+0x924] ;  /* 0x0009240001027983 */ /* 0x000f280000100800 */
[----:B------:R-:W4:Y:S04]  /*1fbb0*/  LDL R3, [R1+0x928] ;  /* 0x0009280001037983 */ /* 0x000f280000100800 */
[----:B--2---:R0:W-:Y:S04]  /*1fbc0*/  STL [R1+0x88], R18 ;  /* 0x0000881201007387 */ /* 0x0041e80000100800 */
[----:B0-----:R-:W2:Y:S04]  /*1fbd0*/  LDL.LU R18, [R1+0x4c] ;  /* 0x00004c0001127983 */ /* 0x001ea80000300800 */
[----:B------:R-:W2:Y:S01]  /*1fbe0*/  LDL.LU R20, [R1+0x187c] ;  /* 0x00187c0001147983 */ /* 0x000ea20000300800 */
[----:B----4-:R-:W-:-:S04]  /*1fbf0*/  @!P1 LOP3.LUT R3, R3, R2, RZ, 0x3c, !PT ;  /* 0x0000000203039212 */ /* 0x010fc800078e3cff */
[----:B------:R-:W-:-:S04]  /*1fc00*/  @!P1 LOP3.LUT R2, R3, R2, RZ, 0x3c, !PT ;  /* 0x0000000203029212 */ /* 0x000fc800078e3cff */
[----:B------:R-:W-:Y:S02]  /*1fc10*/  @!P1 LOP3.LUT R3, R3, R2, RZ, 0x3c, !PT ;  /* 0x0000000203039212 */ /* 0x000fe400078e3cff */
[----:B--2---:R-:W-:-:S06]  /*1fc20*/  PRMT R20, RZ, 0x7610, R20 ;  /* 0x00007610ff147816 */ /* 0x004fcc0000000014 */
        /* <DEDUP_REMOVED lines=37> */
[----:B------:R0:W-:Y:S04]  /*1fe80*/  STS.U16 [R19+UR5+0x7000], R17 ;  /* 0x0070001113007988 */ /* 0x0001e80008000405 */
[----:B0-----:R-:W3:Y:S04]  /*1fe90*/  LDL R17, [R1+0x764] ;  /* 0x0007640001117983 */ /* 0x001ee80000100800 */
[----:B----4-:R0:W-:Y:S01]  /*1fea0*/  STL [R1+0x78], R8 ;  /* 0x0000780801007387 */ /* 0x0101e20000100800 */
[-C--:B--2---:R-:W-:Y:S02]  /*1feb0*/  @!P1 LOP3.LUT R3, R3, R2.reuse, RZ, 0x3c, !PT ;  /* 0x0000000203039212 */ /* 0x084fe400078e3cff */
[----:B------:R-:W-:Y:S01]  /*1fec0*/  PRMT R10, RZ, 0x7610, R10 ;  /* 0x00007610ff0a7816 */ /* 0x000fe2000000000a */
[----:B------:R1:W-:Y:S01]  /*1fed0*/  STS.U16 [R19+UR5+0x7800], R14 ;  /* 0x0078000e13007988 */ /* 0x0003e20008000405 */
[----:B------:R-:W-:-:S03]  /*1fee0*/  @!P1 LOP3.LUT R2, R3, R2, RZ, 0x3c, !PT ;  /* 0x0000000203029212 */ /* 0x000fc600078e3cff */
[----:B0-----:R-:W2:Y:S01]  /*1fef0*/  LDL R8, [R1+0x768] ;  /* 0x0007680001087983 */ /* 0x001ea20000100800 */
[----:B------:R-:W-:-:S05]  /*1ff00*/  @!P1 LOP3.LUT R3, R3, R2, RZ, 0x3c, !PT ;  /* 0x0000000203039212 */ /* 0x000fca00078e3cff */
[----:B------:R-:W4:Y:S04]  /*1ff10*/  @!P1 LDG.E.U16 R6, desc[UR10][R2.64] ;  /* 0x0000000a02069981 */ /* 0x000f28000c1e1500 */
[----:B-1----:R-:W2:Y:S04]  /*1ff20*/  LDL R14, [R1+0x728] ;  /* 0x00072800010e7983 */ /* 0x002ea80000100800 */
[----:B------:R-:W2:Y:S04]  /*1ff30*/  LDL R2, [R1+0x7e4] ;  /* 0x0007e40001027983 */ /* 0x000ea80000100800 */
[----:B------:R-:W2:Y:S04]  /*1ff40*/  LDL R3, [R1+0x7e8] ;  /* 0x0007e80001037983 */ /* 0x000ea80000100800 */
[----:B----4-:R0:W-:Y:S04]  /*1ff50*/  STL [R1+0x74], R6 ;  /* 0x0000740601007387 */ /* 0x0101e80000100800 */
[----:B0-----:R-:W4:Y:S01]  /*1ff60*/  LDL.LU R6, [R1+0xe0] ;  /* 0x0000e00001067983 */ /* 0x001f220000300800 */
        /* <DEDUP_REMOVED lines=10> */
[----:B------:R-:W3:Y:S04]  /*20010*/  @!P1 LDG.E.U16 R16, desc[UR10][R2.64] ;  /* 0x0000000a02109981 */ /* 0x000ee8000c1e1500 */
[----:B--2---:R0:W-:Y:S04]  /*20020*/  STL [R1+0x70], R10 ;  /* 0x0000700a01007387 */ /* 0x0041e80000100800 */
[----:B------:R1:W-:Y:S04]  /*20030*/  STS.U16 [R19+UR5+0x8000], R18 ;  /* 0x0080001213007988 */ /* 0x0003e80008000405 */
[----:B0-----:R-:W2:Y:S04]  /*20040*/  LDL R10, [R1+0x6e8] ;  /* 0x0006e800010a7983 */ /* 0x001ea80000100800 */
[----:B-1----:R-:W2:Y:S04]  /*20050*/  LDL.LU R18, [R1+0xe4] ;  /* 0x0000e40001127983 */ /* 0x002ea80000300800 */
[----:B---3--:R0:W-:Y:S04]  /*20060*/  STL [R1+0x6c], R16 ;  /* 0x00006c1001007387 */ /* 0x0081e80000100800 */
[----:B0-----:R-:W3:Y:S04]  /*20070*/  LDL.LU R16, [R1+0x1860] ;  /* 0x0018600001107983 */ /* 0x001ee80000300800 */
[----:B------:R-:W2:Y:S01]  /*20080*/  LDL.LU R3, [R1+0x54] ;  /* 0x0000540001037983 */ /* 0x000ea20000300800 */
[----:B------:R-:W-:-:S03]  /*20090*/  @!P1 IMAD.MOV.U32 R2, RZ, RZ, R8 ;  /* 0x000000ffff029224 */ /* 0x000fc600078e0008 */
[----:B------:R-:W4:Y:S01]  /*200a0*/  LDL R8, [R1+0x6a8] ;  /* 0x0006a80001087983 */ /* 0x000f220000100800 */
[----:B---3--:R-:W-:-:S03]  /*200b0*/  PRMT R16, RZ, 0x7610, R16 ;  /* 0x00007610ff107816 */ /* 0x008fc60000000010 */
[----:B--2---:R0:W-:Y:S02]  /*200c0*/  STS.U16 [R19+UR5+0x8800], R3 ;  /* 0x0088000313007988 */ /* 0x0041e40008000405 */
[----:B0-----:R-:W-:Y:S02]  /*200d0*/  @!P1 IMAD.MOV.U32 R3, RZ, RZ, R17 ;  /* 0x000000ffff039224 */ /* 0x001fe400078e0011 */
[----:B------:R-:W2:Y:S04]  /*200e0*/  LDL.LU R17, [R1+0xe8] ;  /* 0x0000e80001117983 */ /* 0x000ea80000300800 */
[----:B------:R-:W3:Y:S04]  /*200f0*/  @!P1 LDG.E.U16 R16, desc[UR10][R2.64] ;  /* 0x0000000a02109981 */ /* 0x000ee8000c1e1500 */
[----:B---3--:R0:W-:Y:S04]  /*20100*/  STL [R1+0x68], R16 ;  /* 0x0000681001007387 */ /* 0x0081e80000100800 */
[----:B0-----:R-:W3:Y:S04]  /*20110*/  LDL.LU R16, [R1+0x185c] ;  /* 0x00185c0001107983 */ /* 0x001ee80000300800 */
[----:B------:R-:W2:Y:S04]  /*20120*/  LDL.LU R2, [R1+0x5c] ;  /* 0x00005c0001027983 */ /* 0x000ea80000300800 */
[----:B------:R-:W3:Y:S01]  /*20130*/  LDL R3, [R1+0x724] ;  /* 0x0007240001037983 */ /* 0x000ee20000100800 */
[----:B------:R-:W-:-:S03]  /*20140*/  PRMT R5, RZ, 0x7610, R5 ;  /* 0x00007610ff057816 */ /* 0x000fc60000000005 */
[----:B--2---:R0:W-:Y:S02]  /*20150*/  STS.U16 [R19+UR5+0x9000], R2 ;  /* 0x0090000213007988 */ /* 0x0041e40008000405 */
[----:B0-----:R-:W-:-:S05]  /*20160*/  @!P1 IMAD.MOV.U32 R2, RZ, RZ, R14 ;  /* 0x000000ffff029224 */ /* 0x001fca00078e000e */
[----:B---3--:R-:W2:Y:S04]  /*20170*/  @!P1 LDG.E.U16 R5, desc[UR10][R2.64] ;  /* 0x0000000a02059981 */ /* 0x008ea8000c1e1500 */
[----:B------:R-:W3:Y:S04]  /*20180*/  LDL.LU R2, [R1+0x60] ;  /* 0x0000600001027983 */ /* 0x000ee80000300800 */
[----:B------:R-:W4:Y:S01]  /*20190*/  LDL R3, [R1+0x6e4] ;  /* 0x0006e40001037983 */ /* 0x000f220000100800 */
[----:B------:R-:W-:-:S03]  /*201a0*/  PRMT R9, RZ, 0x7610, R9 ;  /* 0x00007610ff097816 */ /* 0x000fc60000000009 */
[----:B--2---:R0:W-:Y:S04]  /*201b0*/  STL [R1+0x64], R5 ;  /* 0x0000640501007387 */ /* 0x0041e80000100800 */
[----:B---3--:R1:W-:Y:S04]  /*201c0*/  STS.U16 [R19+UR5+0x9800], R2 ;  /* 0x0098000213007988 */ /* 0x0083e80008000405 */
[----:B0-----:R-:W2:Y:S04]  /*201d0*/  LDL R5, [R1+0x668] ;  /* 0x0006680001057983 */ /* 0x001ea80000100800 */
[----:B------:R-:W3:Y:S01]  /*201e0*/  LDL.LU R14, [R1+0xec] ;  /* 0x0000ec00010e7983 */ /* 0x000ee20000300800 */
[----:B-1----:R-:W-:-:S05]  /*201f0*/  @!P1 IMAD.MOV.U32 R2, RZ, RZ, R10 ;  /* 0x000000ffff029224 */ /* 0x002fca00078e000a */
[----:B----4-:R-:W4:Y:S04]  /*20200*/  @!P1 LDG.E.U16 R9, desc[UR10][R2.64] ;  /* 0x0000000a02099981 */ /* 0x010f28000c1e1500 */
[----:B------:R-:W2:Y:S04]  /*20210*/  LDL.LU R2, [R1+0xd8] ;  /* 0x0000d80001027983 */ /* 0x000ea80000300800 */
[----:B------:R-:W3:Y:S01]  /*20220*/  LDL R3, [R1+0x6a4] ;  /* 0x0006a40001037983 */ /* 0x000ee20000100800 */
[----:B------:R-:W-:-:S03]  /*20230*/  PRMT R7, RZ, 0x7610, R7 ;  /* 0x00007610ff077816 */ /* 0x000fc60000000007 */
[----:B------:R-:W3:Y:S04]  /*20240*/  LDL R10, [R1+0x624] ;  /* 0x00062400010a7983 */ /* 0x000ee80000100800 */
[----:B----4-:R0:W-:Y:S04]  /*20250*/  STL [R1+0x60], R9 ;  /* 0x0000600901007387 */ /* 0x0101e80000100800 */
[----:B--2---:R1:W-:Y:S04]  /*20260*/  STS.U16 [R19+UR5+0xa000], R2 ;  /* 0x00a0000213007988 */ /* 0x0043e80008000405 */
[----:B0-----:R-:W2:Y:S01]  /*20270*/  LDL R9, [R1+0x628] ;  /* 0x0006280001097983 */ /* 0x001ea20000100800 */
[----:B-1----:R-:W-:-:S05]  /*20280*/  @!P1 IMAD.MOV.U32 R2, RZ, RZ, R8 ;  /* 0x000000ffff029224 */ /* 0x002fca00078e0008 */
[----:B---3--:R0:W3:Y:S04]  /*20290*/  @!P1 LDG.E.U16 R7, desc[UR10][R2.64] ;  /* 0x0000000a02079981 */ /* 0x0080e8000c1e1500 */
[----:B------:R-:W4:Y:S01]  /*202a0*/  LDL R3, [R1+0x664] ;  /* 0x0006640001037983 */ /* 0x000f220000100800 */
[----:B------:R-:W-:Y:S01]  /*202b0*/  PRMT R4, RZ, 0x7610, R4 ;  /* 0x00007610ff047816 */ /* 0x000fe20000000004 */
[----:B0-----:R-:W-:Y:S01]  /*202c0*/  @!P1 IMAD.MOV.U32 R2, RZ, RZ, R5 ;  /* 0x000000ffff029224 */ /* 0x001fe200078e0005 */
[----:B------:R-:W-:Y:S01]  /*202d0*/  PRMT R28, RZ, 0x7610, R28 ;  /* 0x00007610ff1c7816 */ /* 0x000fe2000000001c */
[----:B------:R0:W-:Y:S04]  /*202e0*/  STS.U16 [R19+UR5+0xa800], R6 ;  /* 0x00a8000613007988 */ /* 0x0001e80008000405 */
[----:B---3--:R1:W-:Y:S04]  /*202f0*/  STL [R1+0xc], R7 ;  /* 0x00000c0701007387 */ /* 0x0083e80000100800 */
[----:B0-----:R-:W3:Y:S04]  /*20300*/  LDL R6, [R1+0x5e8] ;  /* 0x0005e80001067983 */ /* 0x001ee80000100800 */
[----:B----4-:R2:W4:Y:S04]  /*20310*/  @!P1 LDG.E.U16 R4, desc[UR10][R2.64] ;  /* 0x0000000a02049981 */ /* 0x010528000c1e1500 */
[----:B-1----:R-:W3:Y:S04]  /*20320*/  LDL R7, [R1+0x5e4] ;  /* 0x0005e40001077983 */ /* 0x002ee80000100800 */
[----:B------:R-:W3:Y:S01]  /*20330*/  LDL.LU R8, [R1+0xf8] ;  /* 0x0000f80001087983 */ /* 0x000ee20000300800 */
[----:B--2---:R-:W-:-:S02]  /*20340*/  @!P1 IMAD.MOV.U32 R2, RZ, RZ, R9 ;  /* 0x000000ffff029224 */ /* 0x004fc400078e0009 */
[----:B------:R-:W-:Y:S01]  /*20350*/  @!P1 IMAD.MOV.U32 R3, RZ, RZ, R10 ;  /* 0x000000ffff039224 */ /* 0x000fe200078e000a */
[----:B------:R-:W2:Y:S04]  /*20360*/  LDL R5, [R1+0x5a4] ;  /* 0x0005a40001057983 */ /* 0x000ea80000100800 */
[----:B------:R3:W2:Y:S04]  /*20370*/  @!P1 LDG.E.U16 R28, desc[UR10][R2.64] ;  /* 0x0000000a021c9981 */ /* 0x0006a8000c1e1500 */
[----:B------:R-:W-:Y:S01]  /*20380*/  STS.U16 [R19+UR5+0xb000], R18 ;  /* 0x00b0001213007988 */ /* 0x000fe20008000405 */
[----:B------:R-:W-:-:S03]  /*20390*/  PRMT R24, RZ, 0x7610, R24 ;  /* 0x00007610ff187816 */ /* 0x000fc60000000018 */
[----:B----4-:R0:W-:Y:S01]  /*203a0*/  STL [R1+0x4], R4 ;  /* 0x0000040401007387 */ /* 0x0101e20000100800 */
[----:B---3--:R-:W-:-:S03]  /*203b0*/  @!P1 IMAD.MOV.U32 R2, RZ, RZ, R6 ;  /* 0x000000ffff029224 */ /* 0x008fc600078e0006 */
[----:B0-----:R-:W3:Y:S04]  /*203c0*/  LDL R4, [R1+0x5a8] ;  /* 0x0005a80001047983 */ /* 0x001ee80000100800 */
[----:B------:R-:W4:Y:S01]  /*203d0*/  LDL.LU R18, [R1+0xfc] ;  /* 0x0000fc0001127983 */ /* 0x000f220000300800 */
[----:B------:R-:W-:-:S03]  /*203e0*/  @!P1 IMAD.MOV.U32 R3, RZ, RZ, R7 ;  /* 0x000000ffff039224 */ /* 0x000fc600078e0007 */
[----:B--2---:R0:W-:Y:S04]  /*203f0*/  STL [R1+0x17f0], R28 ;  /* 0x0017f01c01007387 */ /* 0x0041e80000100800 */
[----:B------:R1:W2:Y:S04]  /*20400*/  @!P1 LDG.E.U16 R24, desc[UR10][R2.64] ;  /* 0x0000000a02189981 */ /* 0x0002a8000c1e1500 */
[----:B0-----:R-:W4:Y:S04]  /*20410*/  LDL.LU R28, [R1+0xf4] ;  /* 0x0000f400011c7983 */ /* 0x001f280000300800 */
[----:B------:R-:W4:Y:S04]  /*20420*/  LDL R10, [R1+0x564] ;  /* 0x00056400010a7983 */ /* 0x000f280000100800 */
[----:B------:R-:W4:Y:S01]  /*20430*/  LDL R9, [R1+0x568] ;  /* 0x0005680001097983 */ /* 0x000f220000100800 */
[----:B------:R-:W-:Y:S01]  /*20440*/  PRMT R20, RZ, 0x7610, R20 ;  /* 0x00007610ff147816 */ /* 0x000fe20000000014 */
[----:B-1----:R-:W-:Y:S01]  /*20450*/  @!P1 IMAD.MOV.U32 R3, RZ, RZ, R5 ;  /* 0x000000ffff039224 */ /* 0x002fe200078e0005 */
[----:B------:R-:W-:Y:S01]  /*20460*/  PRMT R16, RZ, 0x7610, R16 ;  /* 0x00007610ff107816 */ /* 0x000fe20000000010 */
[----:B------:R0:W-:Y:S04]  /*20470*/  STS.U16 [R19+UR5+0xb800], R17 ;  /* 0x00b8001113007988 */ /* 0x0001e80008000405 */
[----:B0-----:R-:W4:Y:S01]  /*20480*/  LDL.LU R17, [R1+0x104] ;  /* 0x0001040001117983 */ /* 0x001f220000300800 */
[----:B---3--:R-:W-:-:S05]  /*20490*/  @!P1 IMAD.MOV.U32 R2, RZ, RZ, R4 ;  /* 0x000000ffff029224 */ /* 0x008fca00078e0004 */
[----:B------:R4:W3:Y:S04]  /*204a0*/  @!P1 LDG.E.U16 R20, desc[UR10][R2.64] ;  /* 0x0000000a02149981 */ /* 0x0008e8000c1e1500 */
[----:B--2---:R-:W-:Y:S04]  /*204b0*/  STL [R1+0x17f4], R24 ;  /* 0x0017f41801007387 */ /* 0x004fe80000100800 */
[----:B------:R-:W2:Y:S04]  /*204c0*/  LDL R7, [R1+0x524] ;  /* 0x0005240001077983 */ /* 0x000ea80000100800 */
[----:B------:R-:W2:Y:S01]  /*204d0*/  LDL R6, [R1+0x528] ;  /* 0x0005280001067983 */ /* 0x000ea20000100800 */
[----:B----4-:R-:W-:-:S03]  /*204e0*/  @!P1 IMAD.MOV.U32 R3, RZ, RZ, R10 ;  /* 0x000000ffff039224 */ /* 0x010fc600078e000a */
[----:B------:R0:W-:Y:S01]  /*204f0*/  STS.U16 [R19+UR5+0xc000], R14 ;  /* 0x00c0000e13007988 */ /* 0x0001e20008000405 */
[----:B------:R-:W-:-:S03]  /*20500*/  @!P1 IMAD.MOV.U32 R2, RZ, RZ, R9 ;  /* 0x000000ffff029224 */ /* 0x000fc600078e0009 */
[----:B------:R-:W4:Y:S04]  /*20510*/  LDL R5, [R1+0x4e4] ;  /* 0x0004e40001057983 */ /* 0x000f280000100800 */
[----:B------:R2:W4:Y:S04]  /*20520*/  @!P1 LDG.E.U16 R16, desc[UR10][R2.64] ;  /* 0x0000000a02109981 */ /* 0x000528000c1e1500 */
[----:B------:R-:W4:Y:S01]  /*20530*/  LDL R4, [R1+0x4e8] ;  /* 0x0004e80001047983 */ /* 0x000f220000100800 */
[----:B------:R-:W-:-:S03]  /*20540*/  PRMT R0, RZ, 0x7610, R0 ;  /* 0x00007610ff007816 */ /* 0x000fc60000000000 */
[----:B0-----:R-:W4:Y:S04]  /*20550*/  LDL.LU R14, [R1+0x108] ;  /* 0x00010800010e7983 */ /* 0x001f280000300800 */
[----:B------:R-:W-:Y:S04]  /*20560*/  STS.U16 [R19+UR5+0xc800], R28 ;  /* 0x00c8001c13007988 */ /* 0x000fe80008000405 */
[----:B------:R0:W-:Y:S04]  /*20570*/  STS.U16 [R19+UR5+0xd000], R8 ;  /* 0x00d0000813007988 */ /* 0x0001e80008000405 */
[----:B---3--:R-:W-:Y:S01]  /*20580*/  STL [R1+0x17f8], R20 ;  /* 0x0017f81401007387 */ /* 0x008fe20000100800 */
[----:B--2---:R-:W-:-:S02]  /*20590*/  @!P1 IMAD.MOV.U32 R3, RZ, RZ, R7 ;  /* 0x000000ffff039224 */ /* 0x004fc400078e0007 */
[----:B------:R-:W-:-:S05]  /*205a0*/  @!P1 IMAD.MOV.U32 R2, RZ, RZ, R6 ;  /* 0x000000ffff029224 */ /* 0x000fca00078e0006 */
[----:B------:R1:W2:Y:S04]  /*205b0*/  @!P1 LDG.E.U16 R0, desc[UR10][R2.64] ;  /* 0x0000000a02009981 */ /* 0x0002a8000c1e1500 */
[----:B----4-:R-:W-:Y:S04]  /*205c0*/  STL [R1+0x17fc], R16 ;  /* 0x0017fc1001007387 */ /* 0x010fe80000100800 */
[----:B------:R-:W3:Y:S04]  /*205d0*/  LDL R9, [R1+0x4a4] ;  /* 0x0004a40001097983 */ /* 0x000ee80000100800 */
[----:B0-----:R-:W4:Y:S01]  /*205e0*/  LDL R8, [R1+0x4a8] ;  /* 0x0004a80001087983 */ /* 0x001f220000100800 */
[----:B-1----:R-:W-:-:S02]  /*205f0*/  PRMT R2, RZ, 0x7610, R2 ;  /* 0x00007610ff027816 */ /* 0x002fc40000000002 */
[----:B------:R-:W-:-:S04]  /*20600*/  PRMT R3, RZ, 0x7610, R3 ;  /* 0x00007610ff037816 */ /* 0x000fc80000000003 */
[----:B------:R3:W4:Y:S04]  /*20610*/  @!P1 LDG.E.U16 R2, desc[UR10][R4.64] ;  /* 0x0000000a04029981 */ /* 0x000728000c1e1500 */
[----:B--2---:R-:W-:Y:S04]  /*20620*/  STL [R1+0x1800], R0 ;  /* 0x0018000001007387 */ /* 0x004fe80000100800 */
[----:B------:R-:W2:Y:S04]  /*20630*/  LDL R7, [R1+0x464] ;  /* 0x0004640001077983 */ /* 0x000ea80000100800 */
[----:B------:R-:W2:Y:S01]  /*20640*/  LDL R6, [R1+0x468] ;  /* 0x0004680001067983 */ /* 0x000ea20000100800 */
[----:B---3--:R-:W-:-:S03]  /*20650*/  @!P1 IMAD.MOV.U32 R5, RZ, RZ, R9 ;  /* 0x000000ffff059224 */ /* 0x008fc600078e0009 */
[----:B------:R-:W3:Y:S01]  /*20660*/  LDL.LU R10, [R1+0x118] ;  /* 0x00011800010a7983 */ /* 0x000ee20000300800 */
[----:B----4-:R-:W-:-:S05]  /*20670*/  @!P1 IMAD.MOV.U32 R4, RZ, RZ, R8 ;  /* 0x000000ffff049224 */ /* 0x010fca00078e0008 */
[----:B------:R0:W4:Y:S04]  /*20680*/  @!P1 LDG.E.U16 R3, desc[UR10][R4.64] ;  /* 0x0000000a04039981 */ /* 0x000128000c1e1500 */
[----:B------:R-:W-:Y:S04]  /*20690*/  STS.U16 [R19+UR5+0xd800], R18 ;  /* 0x00d8001213007988 */ /* 0x000fe80008000405 */
[----:B------:R1:W-:Y:S01]  /*206a0*/  STL [R1+0x1804], R2 ;  /* 0x0018040201007387 */ /* 0x0003e20000100800 */
[----:B0-----:R-:W-:-:S03]  /*206b0*/  PRMT R4, RZ, 0x7610, R4 ;  /* 0x00007610ff047816 */ /* 0x001fc60000000004 */
[----:B------:R0:W-:Y:S04]  /*206c0*/  STS.U16 [R19+UR5+0xe000], R17 ;  /* 0x00e0001113007988 */ /* 0x0001e80008000405 */
[----:B-1----:R-:W3:Y:S04]  /*206d0*/  LDL.LU R2, [R1+0x114] ;  /* 0x0001140001027983 */ /* 0x002ee80000300800 */
[----:B0-----:R-:W3:Y:S04]  /*206e0*/  LDL R17, [R1+0xbb0] ;  /* 0x000bb00001117983 */ /* 0x001ee80000100800 */
[----:B------:R-:W3:Y:S04]  /*206f0*/  LDL.LU R18, [R1+0x120] ;  /* 0x0001200001127983 */ /* 0x000ee80000300800 */
[----:B------:R-:W3:Y:S04]  /*20700*/  LDL R9, [R1+0xbb4] ;  /* 0x000bb40001097983 */ /* 0x000ee80000100800 */
[----:B------:R-:W3:Y:S04]  /*20710*/  LDL R8, [R1+0xbec] ;  /* 0x000bec0001087983 */ /* 0x000ee80000100800 */
[----:B------:R0:W-:Y:S04]  /*20720*/  STS.U16 [R19+UR5+0xe800], R14 ;  /* 0x00e8000e13007988 */ /* 0x0001e80008000405 */
[----:B--2---:R3:W2:Y:S04]  /*20730*/  @!P1 LDG.E.U16 R4, desc[UR10][R6.64] ;  /* 0x0000000a06049981 */ /* 0x0046a8000c1e1500 */
[----:B----4-:R-:W-:Y:S04]  /*20740*/  STL [R1+0x1808], R3 ;  /* 0x0018080301007387 */ /* 0x010fe80000100800 */
[----:B0-----:R-:W4:Y:S04]  /*20750*/  LDL.LU R14, [R1+0x124] ;  /* 0x00012400010e7983 */ /* 0x001f280000300800 */
[----:B------:R-:W2:Y:S04]  /*20760*/  LDL.LU R28, [R1+0x128] ;  /* 0x00012800011c7983 */ /* 0x000ea80000300800 */
[----:B------:R-:W2:Y:S04]  /*20770*/  LDL.LU R6, [R1+0x10c] ;  /* 0x00010c0001067983 */ /* 0x000ea80000300800 */
[----:B------:R-:W3:Y:S01]  /*20780*/  LDL R7, [R1+0x42c] ;  /* 0x00042c0001077983 */ /* 0x000ee20000100800 */
[----:B------:R-:W-:-:S03]  /*20790*/  PRMT R5, RZ, 0x7610, R5 ;  /* 0x00007610ff057816 */ /* 0x000fc60000000005 */
[----:B--2---:R3:W-:Y:S02]  /*207a0*/  STS.U16 [R19+UR5+0xf000], R6 ;  /* 0x00f0000613007988 */ /* 0x0047e40008000405 */
[----:B---3--:R-:W-:-:S05]  /*207b0*/  @!P1 IMAD.MOV.U32 R6, RZ, RZ, R17 ;  /* 0x000000ffff069224 */ /* 0x008fca00078e0011 */
[----:B------:R0:W2:Y:S04]  /*207c0*/  @!P1 LDG.E.U16 R5, desc[UR10][R6.64] ;  /* 0x0000000a06059981 */ /* 0x0000a8000c1e1500 */
[----:B------:R-:W-:Y:S04]  /*207d0*/  STL [R1+0x180c], R4 ;  /* 0x00180c0401007387 */ /* 0x000fe80000100800 */
[----:B------:R-:W3:Y:S01]  /*207e0*/  LDL.LU R17, [R1+0x130] ;  /* 0x0001300001117983 */ /* 0x000ee20000300800 */
[----:B0-----:R-:W-:-:S03]  /*207f0*/  PRMT R6, RZ, 0x7610, R6 ;  /* 0x00007610ff067816 */ /* 0x001fc60000000006 */
[----:B------:R0:W-:Y:S04]  /*20800*/  STS.U16 [R19+UR5+0xf800], R2 ;  /* 0x00f8000213007988 */ /* 0x0001e80008000405 */
[----:B------:R1:W3:Y:S01]  /*20810*/  @!P1 LDG.E.U16 R6, desc[UR10][R8.64] ;  /* 0x0000000a08069981 */ /* 0x0002e2000c1e1500 */
[----:B0-----:R-:W-:-:S03]  /*20820*/  LOP3.LUT R2, R19, 0x10, RZ, 0x3c, !PT ;  /* 0x0000001013027812 */ /* 0x001fc600078e3cff */
[----:B--2---:R-:W-:Y:S04]  /*20830*/  STL [R1+0x1810], R5 ;  /* 0x0018100501007387 */ /* 0x004fe80000100800 */
[----:B------:R-:W2:Y:S04]  /*20840*/  LDL.LU R19, [R1+0x134] ;  /* 0x0001340001137983 */ /* 0x000ea80000300800 */
[----:B------:R-:W1:Y:S04]  /*20850*/  LDL R8, [R1+0x408] ;  /* 0x0004080001087983 */ /* 0x000e680000100800 */
[----:B------:R-:W1:Y:S01]  /*20860*/  LDL R9, [R1+0xb90] ;  /* 0x000b900001097983 */ /* 0x000e620000100800 */
[----:B------:R-:W-:-:S02]  /*20870*/  PRMT R15, RZ, 0x7610, R15 ;  /* 0x00007610ff0f7816 */ /* 0x000fc4000000000f */
[----:B-1----:R-:W-:-:S04]  /*20880*/  @!P1 LOP3.LUT R9, R9, R8, RZ, 0x3c, !PT ;  /* 0x0000000809099212 */ /* 0x002fc800078e3cff */
[----:B------:R-:W-:-:S04]  /*20890*/  @!P1 LOP3.LUT R8, R9, R8, RZ, 0x3c, !PT ;  /* 0x0000000809089212 */ /* 0x000fc800078e3cff */
[----:B------:R-:W-:-:S05]  /*208a0*/  @!P1 LOP3.LUT R9, R9, R8, RZ, 0x3c, !PT ;  /* 0x0000000809099212 */ /* 0x000fca00078e3cff */
[----:B------:R-:W2:Y:S04]  /*208b0*/  @!P1 LDG.E.U16 R15, desc[UR10][R8.64] ;  /* 0x0000000a080f9981 */ /* 0x000ea8000c1e1500 */
[----:B---3--:R-:W-:Y:S04]  /*208c0*/  STL [R1+0x1814], R6 ;  /* 0x0018140601007387 */ /* 0x008fe80000100800 */
        /* <DEDUP_REMOVED lines=12> */
[----:B0-----:R-:W3:Y:S04]  /*20990*/  LDL R18, [R1+0xaa0] ;  /* 0x000aa00001127983 */ /* 0x001ee80000100800 */
        /* <DEDUP_REMOVED lines=9> */
[----:B----4-:R0:W-:Y:S04]  /*20a30*/  STS.U16 [R2+UR5+0x1100], R14 ;  /* 0x0011000e02007988 */ /* 0x0101e80008000405 */
[----:B0-----:R-:W3:Y:S04]  /*20a40*/  LDL.LU R14, [R1+0x144] ;  /* 0x00014400010e7983 */ /* 0x001ee80000300800 */
        /* <DEDUP_REMOVED lines=9> */
[----:B------:R0:W-:Y:S04]  /*20ae0*/  STS.U16 [R2+UR5+0x1900], R28 ;  /* 0x0019001c02007988 */ /* 0x0001e80008000405 */
[----:B0-----:R-:W4:Y:S04]  /*20af0*/  LDL.LU R28, [R1+0x148] ;  /* 0x00014800011c7983 */ /* 0x001f280000300800 */
[----:B--2---:R0:W-:Y:S04]  /*20b00*/  STL [R1+0x50], R15 ;  /* 0x0000500f01007387 */ /* 0x0041e80000100800 */
[----:B0-----:R-:W2:Y:S04]  /*20b10*/  LDL.LU R15, [R1+0x184c] ;  /* 0x00184c00010f7983 */ /* 0x001ea80000300800 */
[----:B------:R-:W2:Y:S01]  /*20b20*/  LDL R9, [R1+0xa9c] ;  /* 0x000a9c0001097983 */ /* 0x000ea20000100800 */
[----:B------:R-:W-:Y:S01]  /*20b30*/  PRMT R12, RZ, 0x7610, R12 ;  /* 0x00007610ff0c7816 */ /* 0x000fe2000000000c */
[----:B------:R-:W-:-:S02]  /*20b40*/  @!P1 IMAD.MOV.U32 R8, RZ, RZ, R18 ;  /* 0x000000ffff089224 */ /* 0x000fc400078e0012 */
[----:B------:R0:W-:Y:S04]  /*20b50*/  STS.U16 [R2+UR5+0x2100], R17 ;  /* 0x0021001102007988 */ /* 0x0001e80008000405 */
[----:B0-----:R-:W3:Y:S04]  /*20b60*/  LDL R17, [R1+0x9e0] ;  /* 0x0009e00001117983 */ /* 0x001ee80000100800 */
[----:B------:R-:W3:Y:S04]  /*20b70*/  LDL.LU R18, [R1+0x150] ;  /* 0x0001500001127983 */ /* 0x000ee80000300800 */
[----:B--2---:R-:W2:Y:S04]  /*20b80*/  @!P1 LDG.E.U16 R12, desc[UR10][R8.64] ;  /* 0x0000000a080c9981 */ /* 0x004ea8000c1e1500 */
[----:B------:R-:W3:Y:S04]  /*20b90*/  LDL R8, [R1+0xa5c] ;  /* 0x000a5c0001087983 */ /* 0x000ee80000100800 */
[----:B------:R-:W3:Y:S01]  /*20ba0*/  LDL R9, [R1+0xa60] ;  /* 0x000a600001097983 */ /* 0x000ee20000100800 */
[----:B------:R-:W-:-:S03]  /*20bb0*/  PRMT R13, RZ, 0x7610, R13 ;  /* 0x00007610ff0d7816 */ /* 0x000fc6000000000d */
[----:B------:R-:W-:Y:S04]  /*20bc0*/  STS.U16 [R2+UR5+0x2900], R19 ;  /* 0x0029001302007988 */ /* 0x000fe80008000405 */
[----:B--2---:R0:W-:Y:S04]  /*20bd0*/  STL [R1+0x4c], R12 ;  /* 0x00004c0c01007387 */ /* 0x0041e80000100800 */
[----:B0-----:R-:W2:Y:S01]  /*20be0*/  LDL.LU R12, [R1+0x154] ;  /* 0x00015400010c7983 */ /* 0x001ea20000300800 */
[----:B---3--:R-:W-:-:S03]  /*20bf0*/  @!P1 LOP3.LUT R9, R9, R8, RZ, 0x3c, !PT ;  /* 0x0000000809099212 */ /* 0x008fc600078e3cff */
[----:B------:R-:W3:Y:S01]  /*20c00*/  LDL.LU R19, [R1+0x1848] ;  /* 0x0018480001137983 */ /* 0x000ee20000300800 */
        /* <DEDUP_REMOVED lines=10> */
[----:B------:R0:W-:Y:S04]  /*20cb0*/  STS.U16 [R2+UR5+0x3100], R10 ;  /* 0x0031000a02007988 */ /* 0x0001e80008000405 */
[----:B--2---:R1:W-:Y:S04]  /*20cc0*/  STL [R1+0x48], R13 ;  /* 0x0000480d01007387 */ /* 0x0043e80000100800 */
[----:B0-----:R-:W2:Y:S04]  /*20cd0*/  LDL R10, [R1+0x960] ;  /* 0x00096000010a7983 */ /* 0x001ea80000100800 */
[----:B-1----:R-:W2:Y:S04]  /*20ce0*/  LDL R13, [R1+0x95c] ;  /* 0x00095c00010d7983 */ /* 0x002ea80000100800 */
[----:B---3--:R0:W-:Y:S04]  /*20cf0*/  STL [R1+0x44], R19 ;  /* 0x0000441301007387 */ /* 0x0081e80000100800 */
[----:B0-----:R-:W3:Y:S04]  /*20d00*/  LDL.LU R19, [R1+0x1844] ;  /* 0x0018440001137983 */ /* 0x001ee80000300800 */
[----:B------:R-:W2:Y:S04]  /*20d10*/  LDL.LU R8, [R1+0x140] ;  /* 0x0001400001087983 */ /* 0x000ea80000300800 */
[----:B------:R-:W3:Y:S01]  /*20d20*/  LDL R9, [R1+0x9dc] ;  /* 0x0009dc0001097983 */ /* 0x000ee20000100800 */
[----:B------:R-:W-:-:S03]  /*20d30*/  PRMT R16, RZ, 0x7610, R16 ;  /* 0x00007610ff107816 */ /* 0x000fc60000000010 */
[----:B--2---:R0:W-:Y:S02]  /*20d40*/  STS.U16 [R2+UR5+0x3900], R8 ;  /* 0x0039000802007988 */ /* 0x0041e40008000405 */
[----:B0-----:R-:W-:-:S05]  /*20d50*/  @!P1 IMAD.MOV.U32 R8, RZ, RZ, R17 ;  /* 0x000000ffff089224 */ /* 0x001fca00078e0011 */
[----:B---3--:R0:W2:Y:S04]  /*20d60*/  @!P1 LDG.E.U16 R16, desc[UR10][R8.64] ;  /* 0x0000000a08109981 */ /* 0x0080a8000c1e1500 */
[----:B------:R-:W0:Y:S04]  /*20d70*/  LDL R8, [R1+0x99c] ;  /* 0x00099c0001087983 */ /* 0x000e280000100800 */
[----:B------:R-:W0:Y:S01]  /*20d80*/  LDL R9, [R1+0x9a0] ;  /* 0x0009a00001097983 */ /* 0x000e220000100800 */
[----:B------:R-:W-:-:S03]  /*20d90*/  PRMT R19, RZ, 0x7610, R19 ;  /* 0x00007610ff137816 */ /* 0x000fc60000000013 */
[----:B------:R-:W3:Y:S01]  /*20da0*/  LDL.LU R17, [R1+0x160] ;  /* 0x0001600001117983 */ /* 0x000ee20000300800 */
        /* <DEDUP_REMOVED lines=9> */
[----:B0-----:R-:W3:Y:S01]  /*20e40*/  LDL.LU R19, [R1+0x1840] ;  /* 0x0018400001137983 */ /* 0x001ee20000300800 */
[----:B------:R-:W-:-:S02]  /*20e50*/  @!P1 IMAD.MOV.U32 R8, RZ, RZ, R10 ;  /* 0x000000ffff089224 */ /* 0x000fc400078e000a */
[----:B------:R-:W-:Y:S01]  /*20e60*/  @!P1 IMAD.MOV.U32 R9, RZ, RZ, R13 ;  /* 0x000000ffff099224 */ /* 0x000fe200078e000d */
[----:B----4-:R0:W-:Y:S04]  /*20e70*/  STS.U16 [R2+UR5+0x4900], R28 ;  /* 0x0049001c02007988 */ /* 0x0101e80008000405 */
[----:B------:R-:W4:Y:S04]  /*20e80*/  LDL R13, [R1+0x89c] ;  /* 0x00089c00010d7983 */ /* 0x000f280000100800 */
[----:B------:R-:W2:Y:S04]  /*20e90*/  LDL R10, [R1+0x8a0] ;  /* 0x0008a000010a7983 */ /* 0x000ea80000100800 */
[----:B0-----:R-:W2:Y:S01]  /*20ea0*/  LDL.LU R28, [R1+0x168] ;  /* 0x00016800011c7983 */ /* 0x001ea20000300800 */
[----:B---3--:R-:W-:-:S06]  /*20eb0*/  PRMT R19, RZ, 0x7610, R19 ;  /* 0x00007610ff137816 */ /* 0x008fcc0000000013 */
[----:B------:R-:W3:Y:S04]  /*20ec0*/  @!P1 LDG.E.U16 R19, desc[UR10][R8.64] ;  /* 0x0000000a08139981 */ /* 0x000ee8000c1e1500 */
[----:B------:R-:W-:Y:S04]  /*20ed0*/  STS.U16 [R2+UR5+0x5100], R18 ;  /* 0x0051001202007988 */ /* 0x000fe80008000405 */
[----:B---3--:R0:W-:Y:S04]  /*20ee0*/  STL [R1+0x38], R19 ;  /* 0x0000381301007387 */ /* 0x0081e80000100800 */
[----:B0-----:R-:W3:Y:S04]  /*20ef0*/  LDL.LU R19, [R1+0x183c] ;  /* 0x00183c0001137983 */ /* 0x001ee80000300800 */
[----:B------:R-:W2:Y:S04]  /*20f00*/  LDL R8, [R1+0x91c] ;  /* 0x00091c0001087983 */ /* 0x000ea80000100800 */
[----:B------:R-:W2:Y:S04]  /*20f10*/  LDL R9, [R1+0x920] ;  /* 0x0009200001097983 */ /* 0x000ea80000100800 */
[----:B------:R-:W3:Y:S01]  /*20f20*/  LDL.LU R18, [R1+0x1838] ;  /* 0x0018380001127983 */ /* 0x000ee20000300800 */
[----:B------:R-:W-:-:S02]  /*20f30*/  PRMT R24, RZ, 0x7610, R24 ;  /* 0x00007610ff187816 */ /* 0x000fc40000000018 */
[----:B--2---:R-:W-:-:S04]  /*20f40*/  @!P1 LOP3.LUT R9, R9, R8, RZ, 0x3c, !PT ;  /* 0x0000000809099212 */ /* 0x004fc800078e3cff */
[----:B------:R-:W-:-:S04]  /*20f50*/  @!P1 LOP3.LUT R8, R9, R8, RZ, 0x3c, !PT ;  /* 0x0000000809089212 */ /* 0x000fc800078e3cff */
[----:B------:R-:W-:Y:S02]  /*20f60*/  @!P1 LOP3.LUT R9, R9, R8, RZ, 0x3c, !PT ;  /* 0x0000000809099212 */ /* 0x000fe400078e3cff */
[----:B---3--:R-:W-:-:S03]  /*20f70*/  PRMT R18, RZ, 0x7610, R18 ;  /* 0x00007610ff127816 */ /* 0x008fc60000000012 */
[----:B------:R0:W2:Y:S02]  /*20f80*/  @!P1 LDG.E.U16 R24, desc[UR10][R8.64] ;  /* 0x0000000a08189981 */ /* 0x0000a4000c1e1500 */
[----:B0-----:R-:W-:Y:S02]  /*20f90*/  @!P1 IMAD.MOV.U32 R8, RZ, RZ, R14 ;  /* 0x000000ffff089224 */ /* 0x001fe400078e000e */
[----:B------:R-:W-:-:S05]  /*20fa0*/  @!P1 IMAD.MOV.U32 R9, RZ, RZ, R16 ;  /* 0x000000ffff099224 */ /* 0x000fca00078e0010 */
[----:B------:R-:W3:Y:S04]  /*20fb0*/  @!P1 LDG.E.U16 R18, desc[UR10][R8.64] ;  /* 0x0000000a08129981 */ /* 0x000ee8000c1e1500 */
[----:B------:R0:W-:Y:S04]  /*20fc0*/  STS.U16 [R2+UR5+0x5900], R12 ;  /* 0x0059000c02007988 */ /* 0x0001e80008000405 */
[----:B0-----:R-:W4:Y:S04]  /*20fd0*/  LDL.LU R12, [R1+0x16c] ;  /* 0x00016c00010c7983 */ /* 0x001f280000300800 */
[----:B------:R-:W4:Y:S04]  /*20fe0*/  LDL R16, [R1+0x81c] ;  /* 0x00081c0001107983 */ /* 0x000f280000100800 */
[----:B------:R-:W4:Y:S04]  /*20ff0*/  LDL R14, [R1+0x820] ;  /* 0x00082000010e7983 */ /* 0x000f280000100800 */
[----:B--2---:R0:W-:Y:S04]  /*21000*/  STL [R1+0x34], R24 ;  /* 0x0000341801007387 */ /* 0x0041e80000100800 */
[----:B0-----:R-:W2:Y:S04]  /*21010*/  LDL.LU R24, [R1+0x174] ;  /* 0x0001740001187983 */ /* 0x001ea80000300800 */
[----:B---3--:R0:W-:Y:S04]  /*21020*/  STL [R1+0x30], R18 ;  /* 0x0000301201007387 */ /* 0x0081e80000100800 */
[----:B0-----:R-:W3:Y:S04]  /*21030*/  LDL.LU R18, [R1+0x1834] ;  /* 0x0018340001127983 */ /* 0x001ee80000300800 */
[----:B------:R-:W2:Y:S01]  /*21040*/  LDL.LU R9, [R1+0x158] ;  /* 0x0001580001097983 */ /* 0x000ea20000300800 */
[----:B------:R-:W-:Y:S01]  /*21050*/  PRMT R5, RZ, 0x7610, R5 ;  /* 0x00007610ff057816 */ /* 0x000fe20000000005 */
[----:B------:R-:W-:Y:S01]  /*21060*/  @!P1 IMAD.MOV.U32 R8, RZ, RZ, R10 ;  /* 0x000000ffff089224 */ /* 0x000fe200078e000a */
[----:B------:R-:W-:Y:S01]  /*21070*/  PRMT R15, RZ, 0x7610, R15 ;  /* 0x00007610ff0f7816 */ /* 0x000fe2000000000f */
[----:B------:R-:W3:Y:S04]  /*21080*/  LDL R10, [R1+0x7dc] ;  /* 0x0007dc00010a7983 */ /* 0x000ee80000100800 */
[----:B--2---:R4:W-:Y:S02]  /*21090*/  STS.U16 [R2+UR5+0x6100], R9 ;  /* 0x0061000902007988 */ /* 0x0049e40008000405 */
[----:B----4-:R-:W-:-:S05]  /*210a0*/  @!P1 IMAD.MOV.U32 R9, RZ, RZ, R13 ;  /* 0x000000ffff099224 */ /* 0x010fca00078e000d */
[----:B------:R-:W2:Y:S04]  /*210b0*/  @!P1 LDG.E.U16 R5, desc[UR10][R8.64] ;  /* 0x0000000a08059981 */ /* 0x000ea8000c1e1500 */
[----:B------:R-:W4:Y:S04]  /*210c0*/  LDL R8, [R1+0x85c] ;  /* 0x00085c0001087983 */ /* 0x000f280000100800 */
[----:B------:R-:W4:Y:S04]  /*210d0*/  LDL R9, [R1+0x860] ;  /* 0x0008600001097983 */ /* 0x000f280000100800 */
[----:B------:R-:W-:Y:S04]  /*210e0*/  STS.U16 [R2+UR5+0x6900], R17 ;  /* 0x0069001102007988 */ /* 0x000fe80008000405 */
[----:B--2---:R0:W-:Y:S04]  /*210f0*/  STL [R1+0x2c], R5 ;  /* 0x00002c0501007387 */ /* 0x0041e80000100800 */
[----:B0-----:R-:W2:Y:S01]  /*21100*/  LDL R5, [R1+0x7e0] ;  /* 0x0007e00001057983 */ /* 0x001ea20000100800 */
[----:B----4-:R-:W-:-:S03]  /*21110*/  @!P1 LOP3.LUT R9, R9, R8, RZ, 0x3c, !PT ;  /* 0x0000000809099212 */ /* 0x010fc600078e3cff */
[----:B------:R-:W4:Y:S01]  /*21120*/  LDL.LU R13, [R1+0x178] ;  /* 0x00017800010d7983 */ /* 0x000f220000300800 */
[----:B------:R-:W-:-:S03]  /*21130*/  @!P1 LOP3.LUT R8, R9, R8, RZ, 0x3c, !PT ;  /* 0x0000000809089212 */ /* 0x000fc600078e3cff */
[----:B------:R-:W2:Y:S01]  /*21140*/  LDL.LU R17, [R1+0x1830] ;  /* 0x0018300001117983 */ /* 0x000ea20000300800 */
[----:B------:R-:W-:-:S05]  /*21150*/  @!P1 LOP3.LUT R9, R9, R8, RZ, 0x3c, !PT ;  /* 0x0000000809099212 */ /* 0x000fca00078e3cff */
[----:B------:R0:W3:Y:S04]  /*21160*/  @!P1 LDG.E.U16 R15, desc[UR10][R8.64] ;  /* 0x0000000a080f9981 */ /* 0x0000e8000c1e1500 */
[----:B------:R-:W3:Y:S01]  /*21170*/  LDL.LU R9, [R1+0x164] ;  /* 0x0001640001097983 */ /* 0x000ee20000300800 */
[----:B------:R-:W-:Y:S01]  /*21180*/  PRMT R11, RZ, 0x7610, R11 ;  /* 0x00007610ff0b7816 */ /* 0x000fe2000000000b */
[----:B0-----:R-:W-:Y:S01]  /*21190*/  @!P1 IMAD.MOV.U32 R8, RZ, RZ, R14 ;  /* 0x000000ffff089224 */ /* 0x001fe200078e000e */
[----:B--2---:R-:W-:Y:S01]  /*211a0*/  PRMT R17, RZ, 0x7610, R17 ;  /* 0x00007610ff117816 */ /* 0x004fe20000000011 */
[----:B---3--:R0:W-:Y:S02]  /*211b0*/  STS.U16 [R2+UR5+0x7100], R9 ;  /* 0x0071000902007988 */ /* 0x0081e40008000405 */
[----:B0-----:R-:W-:-:S05]  /*211c0*/  @!P1 IMAD.MOV.U32 R9, RZ, RZ, R16 ;  /* 0x000000ffff099224 */ /* 0x001fca00078e0010 */
[----:B------:R0:W2:Y:S02]  /*211d0*/  @!P1 LDG.E.U16 R11, desc[UR10][R8.64] ;  /* 0x0000000a080b9981 */ /* 0x0000a4000c1e1500 */
[----:B0-----:R-:W-:Y:S02]  /*211e0*/  @!P1 IMAD.MOV.U32 R8, RZ, RZ, R5 ;  /* 0x000000ffff089224 */ /* 0x001fe400078e0005 */
[----:B------:R-:W-:-:S05]  /*211f0*/  @!P1 IMAD.MOV.U32 R9, RZ, RZ, R10 ;  /* 0x000000ffff099224 */ /* 0x000fca00078e000a */
[----:B------:R-:W3:Y:S04]  /*21200*/  @!P1 LDG.E.U16 R17, desc[UR10][R8.64] ;  /* 0x0000000a08119981 */ /* 0x000ee8000c1e1500 */
[----:B------:R0:W-:Y:S04]  /*21210*/  STL [R1+0x28], R15 ;  /* 0x0000280f01007387 */ /* 0x0001e80000100800 */
[----:B------:R-:W-:Y:S04]  /*21220*/  STS.U16 [R2+UR5+0x7900], R28 ;  /* 0x0079001c02007988 */ /* 0x000fe80008000405 */
[----:B0-----:R-:W4:Y:S04]  /*21230*/  LDL.LU R15, [R1+0x17c] ;  /* 0x00017c00010f7983 */ /* 0x001f280000300800 */
[----:B------:R-:W4:Y:S04]  /*21240*/  LDL R16, [R1+0x75c] ;  /* 0x00075c0001107983 */ /* 0x000f280000100800 */
[----:B--2---:R0:W-:Y:S04]  /*21250*/  STL [R1+0x24], R11 ;  /* 0x0000240b01007387 */ /* 0x0041e80000100800 */
[----:B0-----:R-:W2:Y:S04]  /*21260*/  LDL R11, [R1+0x760] ;  /* 0x00076000010b7983 */ /* 0x001ea80000100800 */
[----:B------:R-:W2:Y:S04]  /*21270*/  LDL.LU R14, [R1+0x184] ;  /* 0x00018400010e7983 */ /* 0x000ea80000300800 */
[----:B------:R-:W2:Y:S04]  /*21280*/  LDL.LU R28, [R1+0x188] ;  /* 0x00018800011c7983 */ /* 0x000ea80000300800 */
[----:B------:R-:W2:Y:S04]  /*21290*/  LDL R10, [R1+0x71c] ;  /* 0x00071c00010a7983 */ /* 0x000ea80000100800 */
[----:B------:R-:W2:Y:S04]  /*212a0*/  LDL R5, [R1+0x720] ;  /* 0x0007200001057983 */ /* 0x000ea80000100800 */
[----:B---3--:R0:W-:Y:S04]  /*212b0*/  STL [R1+0x20], R17 ;  /* 0x0000201101007387 */ /* 0x0081e80000100800 */
[----:B0-----:R-:W3:Y:S04]  /*212c0*/  LDL.LU R17, [R1+0x182c] ;  /* 0x00182c0001117983 */ /* 0x001ee80000300800 */
[----:B------:R-:W2:Y:S04]  /*212d0*/  LDL R8, [R1+0x79c] ;  /* 0x00079c0001087983 */ /* 0x000ea80000100800 */
[----:B------:R-:W2:Y:S01]  /*212e0*/  LDL R9, [R1+0x7a0] ;  /* 0x0007a00001097983 */ /* 0x000ea20000100800 */
[----:B------:R-:W-:-:S02]  /*212f0*/  PRMT R3, RZ, 0x7610, R3 ;  /* 0x00007610ff037816 */ /* 0x000fc40000000003 */
[----:B---3--:R-:W-:Y:S02]  /*21300*/  PRMT R17, RZ, 0x7610, R17 ;  /* 0x00007610ff117816 */ /* 0x008fe40000000011 */
[----:B--2---:R-:W-:-:S04]  /*21310*/  @!P1 LOP3.LUT R9, R9, R8, RZ, 0x3c, !PT ;  /* 0x0000000809099212 */ /* 0x004fc800078e3cff */
[----:B------:R-:W-:-:S04]  /*21320*/  @!P1 LOP3.LUT R8, R9, R8, RZ, 0x3c, !PT ;  /* 0x0000000809089212 */ /* 0x000fc800078e3cff */
[----:B------:R-:W-:-:S05]  /*21330*/  @!P1 LOP3.LUT R9, R9, R8, RZ, 0x3c, !PT ;  /* 0x0000000809099212 */ /* 0x000fca00078e3cff */
[----:B------:R0:W2:Y:S02]  /*21340*/  @!P1 LDG.E.U16 R17, desc[UR10][R8.64] ;  /* 0x0000000a08119981 */ /* 0x0000a4000c1e1500 */
[----:B0-----:R-:W-:Y:S02]  /*21350*/  @!P1 IMAD.MOV.U32 R8, RZ, RZ, R11 ;  /* 0x000000ffff089224 */ /* 0x001fe400078e000b */
[----:B----4-:R-:W-:-:S05]  /*21360*/  @!P1 IMAD.MOV.U32 R9, RZ, RZ, R16 ;  /* 0x000000ffff099224 */ /* 0x010fca00078e0010 */
[----:B------:R0:W3:Y:S01]  /*21370*/  @!P1 LDG.E.U16 R3, desc[UR10][R8.64] ;  /* 0x0000000a08039981 */ /* 0x0000e2000c1e1500 */
[----:B------:R-:W-:-:S03]  /*21380*/  PRMT R4, RZ, 0x7610, R4 ;  /* 0x00007610ff047816 */ /* 0x000fc60000000004 */
[----:B------:R1:W-:Y:S04]  /*21390*/  STS.U16 [R2+UR5+0x8100], R12 ;  /* 0x0081000c02007988 */ /* 0x0003e80008000405 */
[----:B------:R-:W-:Y:S01]  /*213a0*/  STS.U16 [R2+UR5+0x8900], R24 ;  /* 0x0089001802007988 */ /* 0x000fe20008000405 */
[----:B0-----:R-:W-:Y:S02]  /*213b0*/  @!P1 IMAD.MOV.U32 R8, RZ, RZ, R5 ;  /* 0x000000ffff089224 */ /* 0x001fe400078e0005 */
[----:B------:R-:W-:Y:S01]  /*213c0*/  @!P1 IMAD.MOV.U32 R9, RZ, RZ, R10 ;  /* 0x000000ffff099224 */ /* 0x000fe200078e000a */
[----:B-1----:R-:W4:Y:S04]  /*213d0*/  LDL.LU R12, [R1+0x18c] ;  /* 0x00018c00010c7983 */ /* 0x002f280000300800 */
[----:B------:R0:W4:Y:S04]  /*213e0*/  @!P1 LDG.E.U16 R4, desc[UR10][R8.64] ;  /* 0x0000000a08049981 */ /* 0x000128000c1e1500 */
[----:B--2---:R1:W-:Y:S04]  /*213f0*/  STL [R1+0x1c], R17 ;  /* 0x00001c1101007387 */ /* 0x0043e80000100800 */
[----:B-1----:R-:W2:Y:S04]  /*21400*/  LDL.LU R17, [R1+0x1828] ;  /* 0x0018280001117983 */ /* 0x002ea80000300800 */
[----:B------:R-:W0:Y:S04]  /*21410*/  LDL R24, [R1+0x6e0] ;  /* 0x0006e00001187983 */ /* 0x000e280000100800 */
[----:B------:R-:W2:Y:S04]  /*21420*/  LDL R16, [R1+0x69c] ;  /* 0x00069c0001107983 */ /* 0x000ea80000100800 */
[----:B---3--:R1:W-:Y:S04]  /*21430*/  STL [R1+0x18], R3 ;  /* 0x0000180301007387 */ /* 0x0083e80000100800 */
[----:B-1----:R-:W3:Y:S04]  /*21440*/  LDL R3, [R1+0x6a0] ;  /* 0x0006a00001037983 */ /* 0x002ee80000100800 */
[----:B------:R-:W2:Y:S04]  /*21450*/  LDL.LU R11, [R1+0x194] ;  /* 0x00019400010b7983 */ /* 0x000ea80000300800 */
[----:B------:R-:W2:Y:S01]  /*21460*/  LDL R9, [R1+0x6dc] ;  /* 0x0006dc0001097983 */ /* 0x000ea20000100800 */
[----:B------:R-:W-:-:S02]  /*21470*/  PRMT R20, RZ, 0x7610, R20 ;  /* 0x00007610ff147816 */ /* 0x000fc40000000014 */
[----:B------:R-:W-:Y:S01]  /*21480*/  PRMT R0, RZ, 0x7610, R0 ;  /* 0x00007610ff007816 */ /* 0x000fe20000000000 */
[----:B------:R1:W-:Y:S04]  /*21490*/  STS.U16 [R2+UR5+0x9100], R13 ;  /* 0x0091000d02007988 */ /* 0x0003e80008000405 */
[----:B------:R-:W3:Y:S04]  /*214a0*/  LDL R10, [R1+0x660] ;  /* 0x00066000010a7983 */ /* 0x000ee80000100800 */
[----:B------:R-:W4:Y:S04]  /*214b0*/  LDL R5, [R1+0x61c] ;  /* 0x00061c0001057983 */ /* 0x000f280000100800 */
[----:B-1----:R-:W4:Y:S01]  /*214c0*/  LDL R13, [R1+0x65c] ;  /* 0x00065c00010d7983 */ /* 0x002f220000100800 */
[----:B0-----:R-:W-:-:S05]  /*214d0*/  @!P1 IMAD.MOV.U32 R8, RZ, RZ, R24 ;  /* 0x000000ffff089224 */ /* 0x001fca00078e0018 */
[----:B--2---:R3:W2:Y:S02]  /*214e0*/  @!P1 LDG.E.U16 R20, desc[UR10][R8.64] ;  /* 0x0000000a08149981 */ /* 0x0046a4000c1e1500 */
[----:B---3--:R-:W-:Y:S02]  /*214f0*/  @!P1 IMAD.MOV.U32 R8, RZ, RZ, R3 ;  /* 0x000000ffff089224 */ /* 0x008fe400078e0003 */
[----:B------:R-:W-:-:S05]  /*21500*/  @!P1 IMAD.MOV.U32 R9, RZ, RZ, R16 ;  /* 0x000000ffff099224 */ /* 0x000fca00078e0010 */
[----:B------:R-:W3:Y:S04]  /*21510*/  @!P1 LDG.E.U16 R0, desc[UR10][R8.64] ;  /* 0x0000000a08009981 */ /* 0x000ee8000c1e1500 */
[----:B----4-:R0:W-:Y:S04]  /*21520*/  STL [R1+0x14], R4 ;  /* 0x0000140401007387 */ /* 0x0101e80000100800 */
[----:B------:R1:W-:Y:S04]  /*21530*/  STS.U16 [R2+UR5+0x9900], R15 ;  /* 0x0099000f02007988 */ /* 0x0003e80008000405 */
[----:B0-----:R-:W4:Y:S04]  /*21540*/  LDL R4, [R1+0x620] ;  /* 0x0006200001047983 */ /* 0x001f280000100800 */
[----:B-1----:R-:W2:Y:S04]  /*21550*/  LDL.LU R15, [R1+0x198] ;  /* 0x00019800010f7983 */ /* 0x002ea80000300800 */
[----:B------:R0:W-:Y:S04]  /*21560*/  STS.U16 [R2+UR5+0xa100], R14 ;  /* 0x00a1000e02007988 */ /* 0x0001e80008000405 */
[----:B0-----:R-:W2:Y:S04]  /*21570*/  LDL.LU R14, [R1+0x19c] ;  /* 0x00019c00010e7983 */ /* 0x001ea80000300800 */
[----:B------:R-:W2:Y:S04]  /*21580*/  LDL R3, [R1+0x5dc] ;  /* 0x0005dc0001037983 */ /* 0x000ea80000100800 */
[----:B---3--:R0:W-:Y:S04]  /*21590*/  STL [R1+0x8], R0 ;  /* 0x0000080001007387 */ /* 0x0081e80000100800 */
[----:B0-----:R-:W3:Y:S01]  /*215a0*/  LDL R0, [R1+0x5e0] ;  /* 0x0005e00001007983 */ /* 0x001ee20000100800 */
[----:B------:R-:W-:Y:S01]  /*215b0*/  PRMT R6, RZ, 0x7610, R6 ;  /* 0x00007610ff067816 */ /* 0x000fe20000000006 */
[----:B------:R-:W-:-:S02]  /*215c0*/  @!P1 IMAD.MOV.U32 R8, RZ, RZ, R10 ;  /* 0x000000ffff089224 */ /* 0x000fc400078e000a */
[----:B------:R-:W-:Y:S01]  /*215d0*/  @!P1 IMAD.MOV.U32 R9, RZ, RZ, R13 ;  /* 0x000000ffff099224 */ /* 0x000fe200078e000d */
[----:B------:R-:W-:Y:S01]  /*215e0*/  PRMT R26, RZ, 0x7610, R26 ;  /* 0x00007610ff1a7816 */ /* 0x000fe2000000001a */
[----:B------:R-:W3:Y:S04]  /*215f0*/  LDL.LU R10, [R1+0x1a4] ;  /* 0x0001a400010a7983 */ /* 0x000ee80000300800 */
[----:B------:R4:W3:Y:S01]  /*21600*/  @!P1 LDG.E.U16 R6, desc[UR10][R8.64] ;  /* 0x0000000a08069981 */ /* 0x0008e2000c1e1500 */
[----:B------:R-:W-:Y:S01]  /*21610*/  PRMT R22, RZ, 0x7610, R22 ;  /* 0x00007610ff167816 */ /* 0x000fe20000000016 */
[----:B----4-:R-:W-:Y:S02]  /*21620*/  @!P1 IMAD.MOV.U32 R8, RZ, RZ, R4 ;  /* 0x000000ffff089224 */ /* 0x010fe400078e0004 */
[----:B------:R-:W-:Y:S01]  /*21630*/  @!P1 IMAD.MOV.U32 R9, RZ, RZ, R5 ;  /* 0x000000ffff099224 */ /* 0x000fe200078e0005 */
[----:B------:R-:W4:Y:S04]  /*21640*/  LDL R4, [R1+0x5a0] ;  /* 0x0005a00001047983 */ /* 0x000f280000100800 */
[----:B------:R2:W4:Y:S04]  /*21650*/  @!P1 LDG.E.U16 R26, desc[UR10][R8.64] ;  /* 0x0000000a081a9981 */ /* 0x000528000c1e1500 */
[----:B------:R-:W4:Y:S01]  /*21660*/  LDL R5, [R1+0x59c] ;  /* 0x00059c0001057983 */ /* 0x000f220000100800 */
[----:B--2---:R-:W-:-:S02]  /*21670*/  @!P1 IMAD.MOV.U32 R9, RZ, RZ, R3 ;  /* 0x000000ffff099224 */ /* 0x004fc400078e0003 */
[----:B---3--:R-:W-:-:S05]  /*21680*/  @!P1 IMAD.MOV.U32 R8, RZ, RZ, R0 ;  /* 0x000000ffff089224 */ /* 0x008fca00078e0000 */
[----:B------:R0:W2:Y:S04]  /*21690*/  @!P1 LDG.E.U16 R22, desc[UR10][R8.64] ;  /* 0x0000000a08169981 */ /* 0x0000a8000c1e1500 */
[----:B------:R-:W-:Y:S04]  /*216a0*/  STS.U16 [R2+UR5+0xa900], R28 ;  /* 0x00a9001c02007988 */ /* 0x000fe80008000405 */
[----:B------:R1:W-:Y:S04]  /*216b0*/  STL [R1], R6 ;  /* 0x0000000601007387 */ /* 0x0003e80000100800 */
[----:B------:R-:W-:Y:S04]  /*216c0*/  STS.U16 [R2+UR5+0xb100], R12 ;  /* 0x00b1000c02007988 */ /* 0x000fe80008000405 */
[----:B------:R3:W-:Y:S04]  /*216d0*/  STS.U16 [R2+UR5+0xb900], R11 ;  /* 0x00b9000b02007988 */ /* 0x0007e80008000405 */
[----:B-1----:R-:W2:Y:S04]  /*216e0*/  LDL R6, [R1+0x560] ;  /* 0x0005600001067983 */ /* 0x002ea80000100800 */
[----:B------:R-:W2:Y:S04]  /*216f0*/  LDL.LU R28, [R1+0x1a8] ;  /* 0x0001a800011c7983 */ /* 0x000ea80000300800 */
[----:B----4-:R-:W-:Y:S04]  /*21700*/  STL [R1+0x179c], R26 ;  /* 0x00179c1a01007387 */ /* 0x010fe80000100800 */
[----:B---3--:R-:W3:Y:S01]  /*21710*/  LDL R11, [R1+0x55c] ;  /* 0x00055c00010b7983 */ /* 0x008ee20000100800 */
[----:B------:R-:W-:-:S03]  /*21720*/  PRMT R18, RZ, 0x7610, R18 ;  /* 0x00007610ff127816 */ /* 0x000fc60000000012 */
[----:B------:R-:W4:Y:S01]  /*21730*/  LDL R0, [R1+0x520] ;  /* 0x0005200001007983 */ /* 0x000f220000100800 */
[----:B0-----:R-:W-:-:S03]  /*21740*/  @!P1 IMAD.MOV.U32 R8, RZ, RZ, R4 ;  /* 0x000000ffff089224 */ /* 0x001fc600078e0004 */
[----:B------:R-:W4:Y:S01]  /*21750*/  LDL.LU R13, [R1+0x1ac] ;  /* 0x0001ac00010d7983 */ /* 0x000f220000300800 */
[----:B------:R-:W-:-:S05]  /*21760*/  @!P1 IMAD.MOV.U32 R9, RZ, RZ, R5 ;  /* 0x000000ffff099224 */ /* 0x000fca00078e0005 */
[----:B------:R0:W4:Y:S04]  /*21770*/  @!P1 LDG.E.U16 R18, desc[UR10][R8.64] ;  /* 0x0000000a08129981 */ /* 0x000128000c1e1500 */
[----:B--2---:R-:W-:Y:S04]  /*21780*/  STL [R1+0x17a0], R22 ;  /* 0x0017a01601007387 */ /* 0x004fe80000100800 */
[----:B------:R-:W-:Y:S04]  /*21790*/  STL [R1+0x10], R20 ;  /* 0x0000101401007387 */ /* 0x000fe80000100800 */
[----:B------:R-:W2:Y:S01]  /*217a0*/  LDL R3, [R1+0x51c] ;  /* 0x00051c0001037983 */ /* 0x000ea20000100800 */
[----:B------:R-:W-:-:S03]  /*217b0*/  PRMT R7, RZ, 0x7610, R7 ;  /* 0x00007610ff077816 */ /* 0x000fc60000000007 */
[----:B------:R1:W-:Y:S01]  /*217c0*/  STS.U16 [R2+UR5+0xc100], R15 ;  /* 0x00c1000f02007988 */ /* 0x0003e20008000405 */
[----:B0-----:R-:W-:-:S03]  /*217d0*/  @!P1 IMAD.MOV.U32 R8, RZ, RZ, R6 ;  /* 0x000000ffff089224 */ /* 0x001fc600078e0006 */
[----:B------:R-:W-:Y:S04]  /*217e0*/  STS.U16 [R2+UR5+0xc900], R14 ;  /* 0x00c9000e02007988 */ /* 0x000fe80008000405 */
[----:B------:R4:W-:Y:S04]  /*217f0*/  STS.U16 [R2+UR5+0xd100], R10 ;  /* 0x00d1000a02007988 */ /* 0x0009e80008000405 */
[----:B-1----:R-:W2:Y:S01]  /*21800*/  LDL.LU R15, [R1+0x1b4] ;  /* 0x0001b400010f7983 */ /* 0x002ea20000300800 */
[----:B---3--:R-:W-:-:S03]  /*21810*/  @!P1 IMAD.MOV.U32 R9, RZ, RZ, R11 ;  /* 0x000000ffff099224 */ /* 0x008fc600078e000b */
[----:B------:R-:W3:Y:S04]  /*21820*/  LDL R4, [R1+0x4e0] ;  /* 0x0004e00001047983 */ /* 0x000ee80000100800 */
[----:B------:R0:W3:Y:S01]  /*21830*/  @!P1 LDG.E.U16 R7, desc[UR10][R8.64] ;  /* 0x0000000a08079981 */ /* 0x0000e2000c1e1500 */
[----:B----4-:R-:W-:Y:S01]  /*21840*/  @!P1 IMAD.MOV.U32 R10, RZ, RZ, R0 ;  /* 0x000000ffff0a9224 */ /* 0x010fe200078e0000 */
[----:B0-----:R-:W-:Y:S02]  /*21850*/  PRMT R8, RZ, 0x7610, R8 ;  /* 0x00007610ff087816 */ /* 0x001fe40000000008 */
[----:B------:R-:W-:Y:S04]  /*21860*/  STL [R1+0x17a4], R18 ;  /* 0x0017a41201007387 */ /* 0x000fe80000100800 */
[----:B------:R-:W4:Y:S04]  /*21870*/  LDL R5, [R1+0x4dc] ;  /* 0x0004dc0001057983 */ /* 0x000f280000100800 */
[----:B------:R-:W4:Y:S04]  /*21880*/  LDL R12, [R1+0x49c] ;  /* 0x00049c00010c7983 */ /* 0x000f280000100800 */
[----:B------:R-:W4:Y:S04]  /*21890*/  LDL R6, [R1+0x4a0] ;  /* 0x0004a00001067983 */ /* 0x000f280000100800 */
[----:B------:R-:W4:Y:S01]  /*218a0*/  LDL.LU R14, [R1+0x1b8] ;  /* 0x0001b800010e7983 */ /* 0x000f220000300800 */
[----:B--2---:R-:W-:-:S05]  /*218b0*/  @!P1 IMAD.MOV.U32 R11, RZ, RZ, R3 ;  /* 0x000000ffff0b9224 */ /* 0x004fca00078e0003 */
[----:B------:R0:W2:Y:S04]  /*218c0*/  @!P1 LDG.E.U16 R8, desc[UR10][R10.64] ;  /* 0x0000000a0a089981 */ /* 0x0000a8000c1e1500 */
[----:B---3--:R-:W-:Y:S04]  /*218d0*/  STL [R1+0x17a8], R7 ;  /* 0x0017a80701007387 */ /* 0x008fe80000100800 */
[----:B------:R-:W3:Y:S04]  /*218e0*/  LDL.LU R24, [R1+0x1bc] ;  /* 0x0001bc0001187983 */ /* 0x000ee80000300800 */
[----:B------:R-:W3:Y:S04]  /*218f0*/  LDL R3, [R1+0x45c] ;  /* 0x00045c0001037983 */ /* 0x000ee80000100800 */
[----:B------:R-:W3:Y:S01]  /*21900*/  LDL R0, [R1+0x460] ;  /* 0x0004600001007983 */ /* 0x000ee20000100800 */
[----:B0-----:R-:W-:-:S02]  /*21910*/  @!P1 IMAD.MOV.U32 R10, RZ, RZ, R4 ;  /* 0x000000ffff0a9224 */ /* 0x001fc400078e0004 */
[----:B----4-:R-:W-:Y:S01]  /*21920*/  @!P1 IMAD.MOV.U32 R11, RZ, RZ, R5 ;  /* 0x000000ffff0b9224 */ /* 0x010fe200078e0005 */
[----:B--2---:R-:W-:Y:S04]  /*21930*/  STL [R1+0x17ac], R8 ;  /* 0x0017ac0801007387 */ /* 0x004fe80000100800 */
[----:B------:R-:W2:Y:S04]  /*21940*/  LDL R5, [R1+0x428] ;  /* 0x0004280001057983 */ /* 0x000ea80000100800 */
[----:B------:R-:W4:Y:S04]  /*21950*/  LDL R4, [R1+0xbb8] ;  /* 0x000bb80001047983 */ /* 0x000f280000100800 */
[----:B------:R-:W-:Y:S04]  /*21960*/  STS.U16 [R2+UR5+0xd900], R28 ;  /* 0x00d9001c02007988 */ /* 0x000fe80008000405 */
[----:B------:R-:W-:Y:S04]  /*21970*/  STS.U16 [R2+UR5+0xe100], R13 ;  /* 0x00e1000d02007988 */ /* 0x000fe80008000405 */
[----:B------:R0:W-:Y:S02]  /*21980*/  STS.U16 [R2+UR5+0xe900], R15 ;  /* 0x00e9000f02007988 */ /* 0x0001e40008000405 */
[----:B0-----:R-:W0:Y:S01]  /*21990*/  S2R R15, SR_TID.X ;  /* 0x00000000000f7919 */ /* 0x001e220000002100 */
[----:B------:R-:W-:Y:S01]  /*219a0*/  PRMT R9, RZ, 0x7610, R9 ;  /* 0x00007610ff097816 */ /* 0x000fe20000000009 */
[----:B------:R-:W-:-:S02]  /*219b0*/  @!P1 IMAD.MOV.U32 R13, RZ, RZ, R12 ;  /* 0x000000ffff0d9224 */ /* 0x000fc400078e000c */
[----:B------:R-:W-:-:S03]  /*219c0*/  @!P1 IMAD.MOV.U32 R12, RZ, RZ, R6 ;  /* 0x000000ffff0c9224 */ /* 0x000fc600078e0006 */
[----:B------:R1:W4:Y:S02]  /*219d0*/  @!P1 LDG.E.U16 R9, desc[UR10][R10.64] ;  /* 0x0000000a0a099981 */ /* 0x000324000c1e1500 */
[----:B-1----:R-:W-:Y:S02]  /*219e0*/  PRMT R10, RZ, 0x7610, R10 ;  /* 0x00007610ff0a7816 */ /* 0x002fe4000000000a */
[----:B------:R-:W-:-:S04]  /*219f0*/  PRMT R11, RZ, 0x7610, R11 ;  /* 0x00007610ff0b7816 */ /* 0x000fc8000000000b */
[----:B------:R3:W4:Y:S04]  /*21a00*/  @!P1 LDG.E.U16 R10, desc[UR10][R12.64] ;  /* 0x0000000a0c0a9981 */ /* 0x000728000c1e1500 */
[----:B------:R4:W-:Y:S01]  /*21a10*/  STS.U16 [R2+UR5+0xf100], R14 ;  /* 0x00f1000e02007988 */ /* 0x0009e20008000405 */
[----:B---3--:R-:W-:Y:S02]  /*21a20*/  @!P1 IMAD.MOV.U32 R12, RZ, RZ, R0 ;  /* 0x000000ffff0c9224 */ /* 0x008fe400078e0000 */
[----:B------:R-:W-:Y:S01]  /*21a30*/  @!P1 IMAD.MOV.U32 R13, RZ, RZ, R3 ;  /* 0x000000ffff0d9224 */ /* 0x000fe200078e0003 */
[----:B0-----:R-:W-:-:S04]  /*21a40*/  LOP3.LUT R20, R15, 0x7f, RZ, 0xc0, !PT ;  /* 0x0000007f0f147812 */ /* 0x001fc800078ec0ff */
[----:B------:R0:W3:Y:S02]  /*21a50*/  @!P1 LDG.E.U16 R11, desc[UR10][R12.64] ;  /* 0x0000000a0c0b9981 */ /* 0x0000e4000c1e1500 */
[----:B0-----:R-:W-:Y:S01]  /*21a60*/  PRMT R12, RZ, 0x7610, R12 ;  /* 0x00007610ff0c7816 */ /* 0x001fe2000000000c */
[----:B--2---:R-:W-:Y:S02]  /*21a70*/  @!P1 IMAD.MOV.U32 R15, RZ, RZ, R5 ;  /* 0x000000ffff0f9224 */ /* 0x004fe400078e0005 */
[----:B----4-:R-:W-:-:S05]  /*21a80*/  @!P1 IMAD.MOV.U32 R14, RZ, RZ, R4 ;  /* 0x000000ffff0e9224 */ /* 0x010fca00078e0004 */
[----:B------:R-:W2:Y:S01]  /*21a90*/  @!P1 LDG.E.U16 R12, desc[UR10][R14.64] ;  /* 0x0000000a0e0c9981 */ /* 0x000ea2000c1e1500 */
[----:B------:R-:W-:-:S03]  /*21aa0*/  IMAD.SHL.U32 R7, R20, 0x2, RZ ;  /* 0x0000000214077824 */ /* 0x000fc600078e00ff */
[----:B------:R0:W-:Y:S04]  /*21ab0*/  STL [R1+0x17b0], R9 ;  /* 0x0017b00901007387 */ /* 0x0001e80000100800 */
[----:B------:R-:W4:Y:S04]  /*21ac0*/  LDL.LU R28, [R1+0x1dc] ;  /* 0x0001dc00011c7983 */ /* 0x000f280000300800 */
[----:B------:R-:W-:Y:S04]  /*21ad0*/  STL [R1+0x17b4], R10 ;  /* 0x0017b40a01007387 */ /* 0x000fe80000100800 */
[----:B------:R-:W4:Y:S04]  /*21ae0*/  LDL R3, [R1+0xbbc] ;  /* 0x000bbc0001037983 */ /* 0x000f280000100800 */
[----:B------:R-:W4:Y:S04]  /*21af0*/  LDL R0, [R1+0xbe8] ;  /* 0x000be80001007983 */ /* 0x000f280000100800 */
[----:B------:R-:W4:Y:S04]  /*21b00*/  LDL.LU R26, [R1+0x1d8] ;  /* 0x0001d800011a7983 */ /* 0x000f280000300800 */
[----:B---3--:R-:W-:Y:S04]  /*21b10*/  STL [R1+0x17b8], R11 ;  /* 0x0017b80b01007387 */ /* 0x008fe80000100800 */
[----:B------:R-:W3:Y:S04]  /*21b20*/  LDL.LU R4, [R1+0x1d4] ;  /* 0x0001d40001047983 */ /* 0x000ee80000300800 */
[----:B--2---:R-:W-:Y:S04]  /*21b30*/  STL [R1+0x17bc], R12 ;  /* 0x0017bc0c01007387 */ /* 0x004fe80000100800 */
[----:B0-----:R-:W2:Y:S04]  /*21b40*/  LDL R9, [R1+0x404] ;  /* 0x0004040001097983 */ /* 0x001ea80000100800 */
[----:B------:R-:W3:Y:S04]  /*21b50*/  LDL R8, [R1+0xb8c] ;  /* 0x000b8c0001087983 */ /* 0x000ee80000100800 */
[----:B------:R-:W3:Y:S04]  /*21b60*/  LDL.LU R16, [R1+0x1d0] ;  /* 0x0001d00001107983 */ /* 0x000ee80000300800 */
[----:B------:R-:W-:Y:S04]  /*21b70*/  STL [R1+0x1818], R7 ;  /* 0x0018180701007387 */ /* 0x000fe80000100800 */
[----:B------:R-:W3:Y:S04]  /*21b80*/  LDL R6, [R1+0xb54] ;  /* 0x000b540001067983 */ /* 0x000ee80000100800 */
[----:B------:R-:W3:Y:S01]  /*21b90*/  LDL R5, [R1+0xb58] ;  /* 0x000b580001057983 */ /* 0x000ee20000100800 */
[----:B------:R-:W-:-:S02]  /*21ba0*/  PRMT R13, RZ, 0x7610, R13 ;  /* 0x00007610ff0d7816 */ /* 0x000fc4000000000d */
[----:B------:R-:W-:Y:S02]  /*21bb0*/  PRMT R17, RZ, 0x7610, R17 ;  /* 0x00007610ff117816 */ /* 0x000fe40000000011 */
[----:B------:R-:W-:Y:S01]  /*21bc0*/  PRMT R19, RZ, 0x7610, R19 ;  /* 0x00007610ff137816 */ /* 0x000fe20000000013 */
[----:B----4-:R-:W-:Y:S02]  /*21bd0*/  @!P1 IMAD.MOV.U32 R15, RZ, RZ, R3 ;  /* 0x000000ffff0f9224 */ /* 0x010fe400078e0003 */
[----:B------:R-:W4:Y:S01]  /*21be0*/  LDL R3, [R1+0xb14] ;  /* 0x000b140001037983 */ /* 0x000f220000100800 */
[----:B------:R-:W-:-:S03]  /*21bf0*/  @!P1 IMAD.MOV.U32 R14, RZ, RZ, R0 ;  /* 0x000000ffff0e9224 */ /* 0x000fc600078e0000 */
[----:B------:R-:W4:Y:S04]  /*21c00*/  LDL R0, [R1+0xb18] ;  /* 0x000b180001007983 */ /* 0x000f280000100800 */
[----:B------:R2:W4:Y:S04]  /*21c10*/  @!P1 LDG.E.U16 R13, desc[UR10][R14.64] ;  /* 0x0000000a0e0d9981 */ /* 0x000528000c1e1500 */
[----:B------:R0:W-:Y:S04]  /*21c20*/  STS.U16 [R2+UR5+0xf900], R24 ;  /* 0x00f9001802007988 */ /* 0x0001e80008000405 */
[----:B------:R-:W4:Y:S01]  /*21c30*/  LDL.LU R20, [R1+0x1cc] ;  /* 0x0001cc0001147983 */ /* 0x000f220000300800 */
[----:B--2---:R-:W-:-:S02]  /*21c40*/  @!P1 IMAD.MOV.U32 R15, RZ, RZ, R9 ;  /* 0x000000ffff0f9224 */ /* 0x004fc400078e0009 */
[----:B---3--:R-:W-:Y:S01]  /*21c50*/  @!P1 IMAD.MOV.U32 R14, RZ, RZ, R8 ;  /* 0x000000ffff0e9224 */ /* 0x008fe200078e0008 */
[----:B0-----:R-:W-:Y:S01]  /*21c60*/  LOP3.LUT R2, R7, 0x20, RZ, 0x3c, !PT ;  /* 0x0000002007027812 */ /* 0x001fe200078e3cff */
[----:B------:R-:W2:Y:S04]  /*21c70*/  LDL.LU R24, [R1+0x1c8] ;  /* 0x0001c80001187983 */ /* 0x000ea80000300800 */
[----:B------:R0:W3:Y:S02]  /*21c80*/  @!P1 LDG.E.U16 R17, desc[UR10][R14.64] ;  /* 0x0000000a0e119981 */ /* 0x0000e4000c1e1500 */
[----:B0-----:R-:W-:Y:S02]  /*21c90*/  @!P1 IMAD.MOV.U32 R14, RZ, RZ, R5 ;  /* 0x000000ffff0e9224 */ /* 0x001fe400078e0005 */
[----:B------:R-:W-:-:S05]  /*21ca0*/  @!P1 IMAD.MOV.U32 R15, RZ, RZ, R6 ;  /* 0x000000ffff0f9224 */ /* 0x000fca00078e0006 */
[----:B------:R0:W2:Y:S04]  /*21cb0*/  @!P1 LDG.E.U16 R19, desc[UR10][R14.64] ;  /* 0x0000000a0e139981 */ /* 0x0000a8000c1e1500 */
[----:B------:R1:W-:Y:S04]  /*21cc0*/  STS.U16 [R2+UR5+0x200], R28 ;  /* 0x0002001c02007988 */ /* 0x0003e80008000405 */
[----:B------:R-:W-:Y:S04]  /*21cd0*/  STS.U16 [R2+UR5+0xa00], R26 ;  /* 0x000a001a02007988 */ /* 0x000fe80008000405 */
[----:B----4-:R-:W-:Y:S04]  /*21ce0*/  STL [R1+0x17c0], R13 ;  /* 0x0017c00d01007387 */ /* 0x010fe80000100800 */
[----:B-1----:R-:W4:Y:S04]  /*21cf0*/  LDL.LU R28, [R1+0x1c4] ;  /* 0x0001c400011c7983 */ /* 0x002f280000300800 */
[----:B------:R-:W4:Y:S04]  /*21d00*/  LDL R9, [R1+0xad4] ;  /* 0x000ad40001097983 */ /* 0x000f280000100800 */
[----:B------:R-:W4:Y:S04]  /*21d10*/  LDL R8, [R1+0xad8] ;  /* 0x000ad80001087983 */ /* 0x000f280000100800 */
[----:B------:R1:W-:Y:S01]  /*21d20*/  STS.U16 [R2+UR5+0x1200], R4 ;  /* 0x0012000402007988 */ /* 0x0003e20008000405 */
[----:B0-----:R-:W-:-:S02]  /*21d30*/  @!P1 IMAD.MOV.U32 R14, RZ, RZ, R0 ;  /* 0x000000ffff0e9224 */ /* 0x001fc400078e0000 */
[----:B------:R-:W-:Y:S01]  /*21d40*/  @!P1 IMAD.MOV.U32 R15, RZ, RZ, R3 ;  /* 0x000000ffff0f9224 */ /* 0x000fe200078e0003 */
[----:B---3--:R-:W-:Y:S04]  /*21d50*/  STL [R1+0x1798], R17 ;  /* 0x0017981101007387 */ /* 0x008fe80000100800 */
[----:B------:R-:W3:Y:S04]  /*21d60*/  LDL R7, [R1+0xa94] ;  /* 0x000a940001077983 */ /* 0x000ee80000100800 */
[----:B------:R-:W3:Y:S04]  /*21d70*/  LDL R6, [R1+0xa98] ;  /* 0x000a980001067983 */ /* 0x000ee80000100800 */
[----:B--2---:R-:W-:Y:S04]  /*21d80*/  STL [R1+0x17c4], R19 ;  /* 0x0017c41301007387 */ /* 0x004fe80000100800 */
[----:B------:R-:W2:Y:S04]  /*21d90*/  LDL R5, [R1+0xa54] ;  /* 0x000a540001057983 */ /* 0x000ea80000100800 */
[----:B-1----:R-:W2:Y:S04]  /*21da0*/  LDL R4, [R1+0xa58] ;  /* 0x000a580001047983 */ /* 0x002ea80000100800 */
[----:B------:R-:W2:Y:S04]  /*21db0*/  LDL R3, [R1+0xa14] ;  /* 0x000a140001037983 */ /* 0x000ea80000100800 */
[----:B------:R-:W2:Y:S01]  /*21dc0*/  LDL R0, [R1+0xa18] ;  /* 0x000a180001007983 */ /* 0x000ea20000100800 */
[----:B------:R-:W-:-:S02]  /*21dd0*/  PRMT R21, RZ, 0x7610, R21 ;  /* 0x00007610ff157816 */ /* 0x000fc40000000015 */
[----:B------:R-:W-:-:S04]  /*21de0*/  PRMT R23, RZ, 0x7610, R23 ;  /* 0x00007610ff177816 */ /* 0x000fc80000000017 */
[----:B------:R4:W2:Y:S01]  /*21df0*/  @!P1 LDG.E.U16 R21, desc[UR10][R14.64] ;  /* 0x0000000a0e159981 */ /* 0x0008a2000c1e1500 */
[----:B------:R-:W-:Y:S01]  /*21e00*/  PRMT R25, RZ, 0x7610, R25 ;  /* 0x00007610ff197816 */ /* 0x000fe20000000019 */
[----:B----4-:R-:W-:Y:S02]  /*21e10*/  @!P1 IMAD.MOV.U32 R15, RZ, RZ, R9 ;  /* 0x000000ffff0f9224 */ /* 0x010fe400078e0009 */
[----:B------:R-:W-:-:S05]  /*21e20*/  @!P1 IMAD.MOV.U32 R14, RZ, RZ, R8 ;  /* 0x000000ffff0e9224 */ /* 0x000fca00078e0008 */
[----:B------:R3:W4:Y:S01]  /*21e30*/  @!P1 LDG.E.U16 R23, desc[UR10][R14.64] ;  /* 0x0000000a0e179981 */ /* 0x000722000c1e1500 */
[----:B------:R-:W-:Y:S02]  /*21e40*/  PRMT R27, RZ, 0x7610, R27 ;  /* 0x00007610ff1b7816 */ /* 0x000fe4000000001b */
[----:B------:R-:W-:Y:S01]  /*21e50*/  PRMT R29, RZ, 0x7610, R29 ;  /* 0x00007610ff1d7816 */ /* 0x000fe2000000001d */
[----:B---3--:R-:W-:Y:S02]  /*21e60*/  @!P1 IMAD.MOV.U32 R15, RZ, RZ, R7 ;  /* 0x000000ffff0f9224 */ /* 0x008fe400078e0007 */
[----:B------:R-:W-:-:S05]  /*21e70*/  @!P1 IMAD.MOV.U32 R14, RZ, RZ, R6 ;  /* 0x000000ffff0e9224 */ /* 0x000fca00078e0006 */
[----:B------:R2:W3:Y:S02]  /*21e80*/  @!P1 LDG.E.U16 R25, desc[UR10][R14.64] ;  /* 0x0000000a0e199981 */ /* 0x0004e4000c1e1500 */
[----:B--2---:R-:W-:Y:S02]  /*21e90*/  @!P1 IMAD.MOV.U32 R15, RZ, RZ, R5 ;  /* 0x000000ffff0f9224 */ /* 0x004fe400078e0005 */
[----:B------:R-:W-:-:S05]  /*21ea0*/  @!P1 IMAD.MOV.U32 R14, RZ, RZ, R4 ;  /* 0x000000ffff0e9224 */ /* 0x000fca00078e0004 */
[----:B------:R0:W2:Y:S02]  /*21eb0*/  @!P1 LDG.E.U16 R27, desc[UR10][R14.64] ;  /* 0x0000000a0e1b9981 */ /* 0x0000a4000c1e1500 */
[----:B0-----:R-:W-:Y:S02]  /*21ec0*/  @!P1 IMAD.MOV.U32 R14, RZ, RZ, R0 ;  /* 0x000000ffff0e9224 */ /* 0x001fe400078e0000 */
[----:B------:R-:W-:-:S05]  /*21ed0*/  @!P1 IMAD.MOV.U32 R15, RZ, RZ, R3 ;  /* 0x000000ffff0f9224 */ /* 0x000fca00078e0003 */
[----:B------:R-:W2:Y:S04]  /*21ee0*/  @!P1 LDG.E.U16 R29, desc[UR10][R14.64] ;  /* 0x0000000a0e1d9981 */ /* 0x000ea8000c1e1500 */
[----:B------:R-:W-:Y:S04]  /*21ef0*/  STL [R1+0x17c8], R21 ;  /* 0x0017c81501007387 */ /* 0x000fe80000100800 */
[----:B----4-:R-:W-:Y:S04]  /*21f00*/  STL [R1+0x17cc], R23 ;  /* 0x0017cc1701007387 */ /* 0x010fe80000100800 */
[----:B------:R0:W-:Y:S04]  /*21f10*/  STS.U16 [R2+UR5+0x1a00], R16 ;  /* 0x001a001002007988 */ /* 0x0001e80008000405 */
[----:B------:R1:W-:Y:S04]  /*21f20*/  STS.U16 [R2+UR5+0x2200], R20 ;  /* 0x0022001402007988 */ /* 0x0003e80008000405 */
[----:B------:R4:W-:Y:S04]  /*21f30*/  STS.U16 [R2+UR5+0x2a00], R24 ;  /* 0x002a001802007988 */ /* 0x0009e80008000405 */
[----:B------:R0:W-:Y:S04]  /*21f40*/  STS.U16 [R2+UR5+0x3200], R28 ;  /* 0x0032001c02007988 */ /* 0x0001e80008000405 */
[----:B---3--:R-:W-:Y:S04]  /*21f50*/  STL [R1+0x17d0], R25 ;  /* 0x0017d01901007387 */ /* 0x008fe80000100800 */
[----:B--2---:R-:W-:Y:S04]  /*21f60*/  STL [R1+0x17d4], R27 ;  /* 0x0017d41b01007387 */ /* 0x004fe80000100800 */
[----:B------:R-:W2:Y:S04]  /*21f70*/  LDL.LU R11, [R1+0x1c0] ;  /* 0x0001c000010b7983 */ /* 0x000ea80000300800 */
[----:B------:R-:W3:Y:S04]  /*21f80*/  LDL.LU R10, [R1+0x1b0] ;  /* 0x0001b000010a7983 */ /* 0x000ee80000300800 */
[----:B------:R-:W2:Y:S04]  /*21f90*/  LDL.LU R9, [R1+0x1a0] ;  /* 0x0001a00001097983 */ /* 0x000ea80000300800 */
        /* <DEDUP_REMOVED lines=9> */
[----:B0-----:R-:W2:Y:S04]  /*22030*/  LDL.LU R16, [R1+0x100] ;  /* 0x0001000001107983 */ /* 0x001ea80000300800 */
[----:B-1----:R-:W2:Y:S04]  /*22040*/  LDL.LU R20, [R1+0xf0] ;  /* 0x0000f00001147983 */ /* 0x002ea80000300800 */
[----:B----4-:R-:W4:Y:S04]  /*22050*/  LDL.LU R24, [R1+0xdc] ;  /* 0x0000dc0001187983 */ /* 0x010f280000300800 */
[----:B------:R-:W2:Y:S04]  /*22060*/  LDL.LU R28, [R1+0xd4] ;  /* 0x0000d400011c7983 */ /* 0x000ea80000300800 */
        /* <DEDUP_REMOVED lines=52> */
[----:B------:R-:W2:Y:S04]  /*223b0*/  LDL.LU R7, [R1+0xc4] ;  /* 0x0000c40001077983 */ /* 0x000ea80000300800 */
[----:B--2---:R0:W-:Y:S04]  /*223c0*/  STL [R1+0x181c], R7 ;  /* 0x00181c0701007387 */ /* 0x0041e80000100800 */
[----:B0-----:R-:W2:Y:S04]  /*223d0*/  LDL.LU R7, [R1+0xc8] ;  /* 0x0000c80001077983 */ /* 0x001ea80000300800 */
[----:B--2---:R0:W-:Y:S04]  /*223e0*/  STL [R1+0x1820], R7 ;  /* 0x0018200701007387 */ /* 0x0041e80000100800 */
[----:B0-----:R-:W2:Y:S04]  /*223f0*/  LDL.LU R7, [R1+0xcc] ;  /* 0x0000cc0001077983 */ /* 0x001ea80000300800 */
[----:B------:R-:W-:Y:S04]  /*22400*/  STS.U16 [R2+UR5+0x3a00], R11 ;  /* 0x003a000b02007988 */ /* 0x000fe80008000405 */
[----:B---3--:R-:W-:Y:S04]  /*22410*/  STS.U16 [R2+UR5+0x4200], R10 ;  /* 0x0042000a02007988 */ /* 0x008fe80008000405 */
[----:B------:R-:W-:Y:S04]  /*22420*/  STS.U16 [R2+UR5+0x4a00], R9 ;  /* 0x004a000902007988 */ /* 0x000fe80008000405 */
[----:B------:R-:W-:Y:S04]  /*22430*/  STS.U16 [R2+UR5+0x5200], R8 ;  /* 0x0052000802007988 */ /* 0x000fe80008000405 */
[----:B------:R-:W-:Y:S04]  /*22440*/  STS.U16 [R2+UR5+0x5a00], R18 ;  /* 0x005a001202007988 */ /* 0x000fe80008000405 */
[----:B------:R-:W-:Y:S04]  /*22450*/  STS.U16 [R2+UR5+0x6200], R22 ;  /* 0x0062001602007988 */ /* 0x000fe80008000405 */
[----:B--2---:R0:W-:Y:S04]  /*22460*/  STL [R1+0x1824], R7 ;  /* 0x0018240701007387 */ /* 0x0041e80000100800 */
[----:B0-----:R-:W2:Y:S04]  /*22470*/  LDL.LU R7, [R1+0xd0] ;  /* 0x0000d00001077983 */ /* 0x001ea80000300800 */
[----:B------:R-:W-:Y:S04]  /*22480*/  STS.U16 [R2+UR5+0x6a00], R26 ;  /* 0x006a001a02007988 */ /* 0x000fe80008000405 */
[----:B------:R0:W-:Y:S04]  /*22490*/  STS.U16 [R2+UR5+0x7200], R6 ;  /* 0x0072000602007988 */ /* 0x0001e80008000405 */
[----:B------:R1:W-:Y:S04]  /*224a0*/  STS.U16 [R2+UR5+0x7a00], R5 ;  /* 0x007a000502007988 */ /* 0x0003e80008000405 */
[----:B------:R3:W-:Y:S04]  /*224b0*/  STS.U16 [R2+UR5+0x8200], R4 ;  /* 0x0082000402007988 */ /* 0x0007e80008000405 */
[----:B0-----:R-:W2:Y:S04]  /*224c0*/  LDL.LU R6, [R1+0xc0] ;  /* 0x0000c00001067983 */ /* 0x001ea80000300800 */
[----:B-1----:R-:W2:Y:S04]  /*224d0*/  LDL.LU R5, [R1+0xbc] ;  /* 0x0000bc0001057983 */ /* 0x002ea80000300800 */
[----:B------:R0:W-:Y:S04]  /*224e0*/  STS.U16 [R2+UR5+0x8a00], R3 ;  /* 0x008a000302007988 */ /* 0x0001e80008000405 */
[----:B---3--:R-:W3:Y:S04]  /*224f0*/  LDL.LU R4, [R1+0xb8] ;  /* 0x0000b80001047983 */ /* 0x008ee80000300800 */
[----:B------:R1:W-:Y:S04]  /*22500*/  STS.U16 [R2+UR5+0x9200], R0 ;  /* 0x0092000002007988 */ /* 0x0003e80008000405 */
[----:B0-----:R-:W3:Y:S04]  /*22510*/  LDL.LU R3, [R1+0xb4] ;  /* 0x0000b40001037983 */ /* 0x001ee80000300800 */
[----:B------:R0:W-:Y:S04]  /*22520*/  STS.U16 [R2+UR5+0x9a00], R16 ;  /* 0x009a001002007988 */ /* 0x0001e80008000405 */
[----:B-1----:R-:W3:Y:S04]  /*22530*/  LDL.LU R0, [R1+0xb0] ;  /* 0x0000b00001007983 */ /* 0x002ee80000300800 */
[----:B------:R1:W-:Y:S04]  /*22540*/  STS.U16 [R2+UR5+0xa200], R20 ;  /* 0x00a2001402007988 */ /* 0x0003e80008000405 */
[----:B0-----:R-:W3:Y:S04]  /*22550*/  LDL.LU R16, [R1+0xac] ;  /* 0x0000ac0001107983 */ /* 0x001ee80000300800 */
[----:B----4-:R0:W-:Y:S04]  /*22560*/  STS.U16 [R2+UR5+0xaa00], R24 ;  /* 0x00aa001802007988 */ /* 0x0101e80008000405 */
[----:B-1----:R-:W4:Y:S04]  /*22570*/  LDL.LU R20, [R1+0xa8] ;  /* 0x0000a80001147983 */ /* 0x002f280000300800 */
[----:B------:R1:W-:Y:S04]  /*22580*/  STS.U16 [R2+UR5+0xb200], R28 ;  /* 0x00b2001c02007988 */ /* 0x0003e80008000405 */
[----:B0-----:R-:W3:Y:S04]  /*22590*/  LDL.LU R24, [R1+0xa4] ;  /* 0x0000a40001187983 */ /* 0x001ee80000300800 */
[----:B-1----:R-:W3:Y:S04]  /*225a0*/  LDL.LU R28, [R1+0xa0] ;  /* 0x0000a000011c7983 */ /* 0x002ee80000300800 */
        /* <DEDUP_REMOVED lines=18> */
[----:B--2---:R0:W-:Y:S04]  /*226d0*/  STS.U16 [R2+UR5+0xba00], R7 ;  /* 0x00ba000702007988 */ /* 0x0041e80008000405 */
[----:B0-----:R-:W2:Y:S04]  /*226e0*/  LDL.LU R7, [R1+0x1824] ;  /* 0x0018240001077983 */ /* 0x001ea80000300800 */
[----:B--2---:R0:W-:Y:S04]  /*226f0*/  STS.U16 [R2+UR5+0xc200], R7 ;  /* 0x00c2000702007988 */ /* 0x0041e80008000405 */
[----:B0-----:R-:W2:Y:S04]  /*22700*/  LDL.LU R7, [R1+0x1820] ;  /* 0x0018200001077983 */ /* 0x001ea80000300800 */
[----:B--2---:R0:W-:Y:S04]  /*22710*/  STS.U16 [R2+UR5+0xca00], R7 ;  /* 0x00ca000702007988 */ /* 0x0041e80008000405 */
[----:B0-----:R-:W2:Y:S04]  /*22720*/  LDL.LU R7, [R1+0x181c] ;  /* 0x00181c0001077983 */ /* 0x001ea80000300800 */
[----:B--2---:R0:W-:Y:S04]  /*22730*/  STS.U16 [R2+UR5+0xd200], R7 ;  /* 0x00d2000702007988 */ /* 0x0041e80008000405 */
[----:B0-----:R-:W2:Y:S04]  /*22740*/  LDL.LU R7, [R1+0x1818] ;  /* 0x0018180001077983 */ /* 0x001ea80000300800 */
[----:B------:R0:W-:Y:S04]  /*22750*/  STS.U16 [R2+UR5+0xda00], R6 ;  /* 0x00da000602007988 */ /* 0x0001e80008000405 */
[----:B------:R1:W-:Y:S04]  /*22760*/  STS.U16 [R2+UR5+0xe200], R5 ;  /* 0x00e2000502007988 */ /* 0x0003e80008000405 */
[----:B---3--:R3:W-:Y:S04]  /*22770*/  STS.U16 [R2+UR5+0xea00], R4 ;  /* 0x00ea000402007988 */ /* 0x0087e80008000405 */
[----:B0-----:R-:W4:Y:S04]  /*22780*/  LDL.LU R6, [R1+0x1814] ;  /* 0x0018140001067983 */ /* 0x001f280000300800 */
[----:B-1----:R-:W4:Y:S04]  /*22790*/  LDL.LU R5, [R1+0x1810] ;  /* 0x0018100001057983 */ /* 0x002f280000300800 */
[----:B---3--:R-:W3:Y:S04]  /*227a0*/  LDL.LU R4, [R1+0x180c] ;  /* 0x00180c0001047983 */ /* 0x008ee80000300800 */
[----:B------:R0:W-:Y:S04]  /*227b0*/  STS.U16 [R2+UR5+0xf200], R3 ;  /* 0x00f2000302007988 */ /* 0x0001e80008000405 */
[----:B------:R1:W-:Y:S04]  /*227c0*/  STS.U16 [R2+UR5+0xfa00], R0 ;  /* 0x00fa000002007988 */ /* 0x0003e80008000405 */
[----:B0-----:R-:W3:Y:S04]  /*227d0*/  LDL.LU R3, [R1+0x1808] ;  /* 0x0018080001037983 */ /* 0x001ee80000300800 */
[----:B-1----:R-:W3:Y:S04]  /*227e0*/  LDL.LU R2, [R1+0x1804] ;  /* 0x0018040001027983 */ /* 0x002ee80000300800 */
[----:B------:R-:W3:Y:S01]  /*227f0*/  LDL.LU R0, [R1+0x1800] ;  /* 0x0018000001007983 */ /* 0x000ee20000300800 */
[----:B--2---:R-:W-:-:S05]  /*22800*/  LOP3.LUT R7, R7, 0x30, RZ, 0x3c, !PT ;  /* 0x0000003007077812 */ /* 0x004fca00078e3cff */
[----:B------:R0:W-:Y:S04]  /*22810*/  STS.U16 [R7+UR5+0x300], R16 ;  /* 0x0003001007007988 */ /* 0x0001e80008000405 */
[----:B----4-:R1:W-:Y:S04]  /*22820*/  STS.U16 [R7+UR5+0xb00], R20 ;  /* 0x000b001407007988 */ /* 0x0103e80008000405 */
[----:B------:R2:W-:Y:S04]  /*22830*/  STS.U16 [R7+UR5+0x1300], R24 ;  /* 0x0013001807007988 */ /* 0x0005e80008000405 */
[----:B0-----:R-:W4:Y:S04]  /*22840*/  LDL.LU R16, [R1+0x17fc] ;  /* 0x0017fc0001107983 */ /* 0x001f280000300800 */
[----:B-1----:R-:W3:Y:S04]  /*22850*/  LDL.LU R20, [R1+0x17f8] ;  /* 0x0017f80001147983 */ /* 0x002ee80000300800 */
[----:B--2---:R-:W2:Y:S04]  /*22860*/  LDL.LU R24, [R1+0x17f4] ;  /* 0x0017f40001187983 */ /* 0x004ea80000300800 */
[----:B------:R0:W-:Y:S04]  /*22870*/  STS.U16 [R7+UR5+0x1b00], R28 ;  /* 0x001b001c07007988 */ /* 0x0001e80008000405 */
[----:B------:R1:W-:Y:S04]  /*22880*/  STS.U16 [R7+UR5+0x2300], R14 ;  /* 0x0023000e07007988 */ /* 0x0003e80008000405 */
[----:B0-----:R-:W2:Y:S04]  /*22890*/  LDL.LU R28, [R1+0x17f0] ;  /* 0x0017f000011c7983 */ /* 0x001ea80000300800 */
[----:B-1----:R-:W2:Y:S04]  /*228a0*/  LDL.LU R14, [R1+0x50] ;  /* 0x00005000010e7983 */ /* 0x002ea80000300800 */
[----:B--2---:R0:W-:Y:S04]  /*228b0*/  STL [R1+0x17e0], R14 ;  /* 0x0017e00e01007387 */ /* 0x0041e80000100800 */
[----:B0-----:R-:W2:Y:S04]  /*228c0*/  LDL.LU R14, [R1+0x54] ;  /* 0x00005400010e7983 */ /* 0x001ea80000300800 */
[----:B--2---:R0:W-:Y:S04]  /*228d0*/  STL [R1+0x17e4], R14 ;  /* 0x0017e40e01007387 */ /* 0x0041e80000100800 */
[----:B0-----:R-:W2:Y:S04]  /*228e0*/  LDL.LU R14, [R1+0x58] ;  /* 0x00005800010e7983 */ /* 0x001ea80000300800 */
[----:B------:R-:W-:Y:S04]  /*228f0*/  STS.U16 [R7+UR5+0x2b00], R15 ;  /* 0x002b000f07007988 */ /* 0x000fe80008000405 */
        /* <DEDUP_REMOVED lines=17> */
[----:B------:R0:W-:Y:S02]  /*22a10*/  STS.U16 [R7+UR5+0xab00], R26 ;  /* 0x00ab001a07007988 */ /* 0x0001e40008000405 */
[----:B0-----:R-:W0:Y:S02]  /*22a20*/  S2R R26, SR_TID.X ;  /* 0x00000000001a7919 */ /* 0x001e240000002100 */
[----:B0-----:R-:W-:-:S05]  /*22a30*/  LOP3.LUT R26, R26, 0x7f, RZ, 0xc0, !PT ;  /* 0x0000007f1a1a7812 */ /* 0x001fca00078ec0ff */
[----:B------:R-:W-:Y:S01]  /*22a40*/  IMAD.SHL.U32 R26, R26, 0x2, RZ ;  /* 0x000000021a1a7824 */ /* 0x000fe200078e00ff */
[----:B--2---:R0:W-:Y:S04]  /*22a50*/  STL [R1+0x17ec], R14 ;  /* 0x0017ec0e01007387 */ /* 0x0041e80000100800 */
[----:B------:R-:W2:Y:S04]  /*22a60*/  LDL.LU R29, [R1+0x4c] ;  /* 0x00004c00011d7983 */ /* 0x000ea80000300800 */
[----:B------:R-:W2:Y:S01]  /*22a70*/  LDL.LU R27, [R1+0x48] ;  /* 0x00004800011b7983 */ /* 0x000ea20000300800 */
[----:B0-----:R-:W-:-:S03]  /*22a80*/  LOP3.LUT R14, R26, 0x30, RZ, 0x3c, !PT ;  /* 0x000000301a0e7812 */ /* 0x001fc600078e3cff */
        /* <DEDUP_REMOVED lines=8> */
[----:B------:R-:W-:Y:S04]  /*22b10*/  STS.U16 [R14+UR5+0xb300], R28 ;  /* 0x00b3001c0e007988 */ /* 0x000fe80008000405 */
[----:B------:R-:W2:Y:S04]  /*22b20*/  LDL.LU R9, [R1+0x24] ;  /* 0x0000240001097983 */ /* 0x000ea80000300800 */
[----:B------:R-:W-:Y:S04]  /*22b30*/  STS.U16 [R14+UR5+0xbb00], R24 ;  /* 0x00bb00180e007988 */ /* 0x000fe80008000405 */
[----:B------:R-:W2:Y:S04]  /*22b40*/  LDL.LU R8, [R1+0x20] ;  /* 0x0000200001087983 */ /* 0x000ea80000300800 */
[----:B---3--:R-:W-:Y:S04]  /*22b50*/  STS.U16 [R14+UR5+0xc300], R20 ;  /* 0x00c300140e007988 */ /* 0x008fe80008000405 */
[----:B------:R-:W3:Y:S04]  /*22b60*/  LDL.LU R7, [R1+0x1c] ;  /* 0x00001c0001077983 */ /* 0x000ee80000300800 */
[----:B----4-:R-:W-:Y:S04]  /*22b70*/  STS.U16 [R14+UR5+0xcb00], R16 ;  /* 0x00cb00100e007988 */ /* 0x010fe80008000405 */
[----:B------:R-:W4:Y:S04]  /*22b80*/  LDL.LU R18, [R1+0x18] ;  /* 0x0000180001127983 */ /* 0x000f280000300800 */
[----:B------:R-:W-:Y:S04]  /*22b90*/  STS.U16 [R14+UR5+0xd300], R0 ;  /* 0x00d300000e007988 */ /* 0x000fe80008000405 */
[----:B------:R-:W2:Y:S04]  /*22ba0*/  LDL.LU R22, [R1+0x14] ;  /* 0x0000140001167983 */ /* 0x000ea80000300800 */
[----:B------:R0:W-:Y:S04]  /*22bb0*/  STS.U16 [R14+UR5+0xdb00], R2 ;  /* 0x00db00020e007988 */ /* 0x0001e80008000405 */
[----:B------:R-:W2:Y:S04]  /*22bc0*/  LDL.LU R26, [R1+0x10] ;  /* 0x00001000011a7983 */ /* 0x000ea80000300800 */
[----:B------:R1:W-:Y:S04]  /*22bd0*/  STS.U16 [R14+UR5+0xe300], R3 ;  /* 0x00e300030e007988 */ /* 0x0003e80008000405 */
[----:B------:R-:W-:Y:S04]  /*22be0*/  STL [R1+0x1790], R28 ;  /* 0x0017901c01007387 */ /* 0x000fe80000100800 */
[----:B------:R-:W-:Y:S04]  /*22bf0*/  STS.U16 [R14+UR5+0xeb00], R4 ;  /* 0x00eb00040e007988 */ /* 0x000fe80008000405 */
[----:B0-----:R-:W2:Y:S04]  /*22c00*/  LDL.LU R2, [R1] ;  /* 0x0000000001027983 */ /* 0x001ea80000300800 */
[----:B------:R-:W-:Y:S04]  /*22c10*/  STS.U16 [R14+UR5+0xf300], R5 ;  /* 0x00f300050e007988 */ /* 0x000fe80008000405 */
[----:B-1----:R-:W2:Y:S04]  /*22c20*/  LDL.LU R3, [R1+0x8] ;  /* 0x0000080001037983 */ /* 0x002ea80000300800 */
[----:B------:R0:W-:Y:S04]  /*22c30*/  STS.U16 [R14+UR5+0xfb00], R6 ;  /* 0x00fb00060e007988 */ /* 0x0001e80008000405 */
[----:B0-----:R-:W2:Y:S01]  /*22c40*/  LDL.LU R14, [R1+0x17ec] ;  /* 0x0017ec00010e7983 */ /* 0x001ea20000300800 */
[----:B------:R-:W0:Y:S02]  /*22c50*/  S2R R17, SR_TID.X ;  /* 0x0000000000117919 */ /* 0x000e240000002100 */
[----:B0-----:R-:W-:-:S05]  /*22c60*/  LOP3.LUT R17, R17, 0x7f, RZ, 0xc0, !PT ;  /* 0x0000007f11117812 */ /* 0x001fca00078ec0ff */
[----:B------:R-:W-:-:S05]  /*22c70*/  IMAD.SHL.U32 R15, R17, 0x2, RZ ;  /* 0x00000002110f7824 */ /* 0x000fca00078e00ff */
[----:B------:R-:W-:-:S05]  /*22c80*/  LOP3.LUT R17, R15, 0x40, RZ, 0x3c, !PT ;  /* 0x000000400f117812 */ /* 0x000fca00078e3cff */
[----:B--2---:R0:W-:Y:S04]  /*22c90*/  STS.U16 [R17+UR5+0x400], R14 ;  /* 0x0004000e11007988 */ /* 0x0041e80008000405 */
[----:B0-----:R-:W2:Y:S04]  /*22ca0*/  LDL.LU R14, [R1+0x17e8] ;  /* 0x0017e800010e7983 */ /* 0x001ea80000300800 */
[----:B--2---:R0:W-:Y:S04]  /*22cb0*/  STS.U16 [R17+UR5+0xc00], R14 ;  /* 0x000c000e11007988 */ /* 0x0041e80008000405 */
[----:B0-----:R-:W2:Y:S04]  /*22cc0*/  LDL.LU R14, [R1+0x17e4] ;  /* 0x0017e400010e7983 */ /* 0x001ea80000300800 */
[----:B--2---:R0:W-:Y:S04]  /*22cd0*/  STS.U16 [R17+UR5+0x1400], R14 ;  /* 0x0014000e11007988 */ /* 0x0041e80008000405 */
[----:B0-----:R-:W2:Y:S04]  /*22ce0*/  LDL.LU R14, [R1+0x17e0] ;  /* 0x0017e000010e7983 */ /* 0x001ea80000300800 */
[----:B--2---:R0:W-:Y:S04]  /*22cf0*/  STS.U16 [R17+UR5+0x1c00], R14 ;  /* 0x001c000e11007988 */ /* 0x0041e80008000405 */
[----:B------:R1:W-:Y:S04]  /*22d00*/  STS.U16 [R17+UR5+0x2400], R29 ;  /* 0x0024001d11007988 */ /* 0x0003e80008000405 */
[----:B------:R2:W-:Y:S04]  /*22d10*/  STS.U16 [R17+UR5+0x2c00], R27 ;  /* 0x002c001b11007988 */ /* 0x0005e80008000405 */
[----:B0-----:R-:W4:Y:S04]  /*22d20*/  LDL.LU R14, [R1+0x17dc] ;  /* 0x0017dc00010e7983 */ /* 0x001f280000300800 */
[----:B-1----:R-:W4:Y:S04]  /*22d30*/  LDL.LU R29, [R1+0x17d8] ;  /* 0x0017d800011d7983 */ /* 0x002f280000300800 */
[----:B--2---:R-:W2:Y:S04]  /*22d40*/  LDL.LU R27, [R1+0x17d4] ;  /* 0x0017d400011b7983 */ /* 0x004ea80000300800 */
[----:B------:R0:W-:Y:S04]  /*22d50*/  STS.U16 [R17+UR5+0x3400], R25 ;  /* 0x0034001911007988 */ /* 0x0001e80008000405 */
[----:B------:R1:W-:Y:S04]  /*22d60*/  STS.U16 [R17+UR5+0x3c00], R23 ;  /* 0x003c001711007988 */ /* 0x0003e80008000405 */
[----:B------:R3:W-:Y:S04]  /*22d70*/  STS.U16 [R17+UR5+0x4400], R21 ;  /* 0x0044001511007988 */ /* 0x0007e80008000405 */
[----:B0-----:R-:W2:Y:S04]  /*22d80*/  LDL.LU R25, [R1+0x17d0] ;  /* 0x0017d00001197983 */ /* 0x001ea80000300800 */
[----:B-1----:R-:W2:Y:S04]  /*22d90*/  LDL.LU R23, [R1+0x17cc] ;  /* 0x0017cc0001177983 */ /* 0x002ea80000300800 */
[----:B---3--:R-:W3:Y:S04]  /*22da0*/  LDL.LU R21, [R1+0x17c8] ;  /* 0x0017c80001157983 */ /* 0x008ee80000300800 */
[----:B------:R0:W-:Y:S04]  /*22db0*/  STS.U16 [R17+UR5+0x4c00], R19 ;  /* 0x004c001311007988 */ /* 0x0001e80008000405 */
[----:B------:R1:W-:Y:S04]  /*22dc0*/  STS.U16 [R17+UR5+0x5400], R13 ;  /* 0x0054000d11007988 */ /* 0x0003e80008000405 */
[----:B------:R1:W-:Y:S04]  /*22dd0*/  STS.U16 [R17+UR5+0x5c00], R12 ;  /* 0x005c000c11007988 */ /* 0x0003e80008000405 */
[----:B0-----:R-:W2:Y:S04]  /*22de0*/  LDL.LU R19, [R1+0x17c4] ;  /* 0x0017c40001137983 */ /* 0x001ea80000300800 */
[----:B-1----:R-:W2:Y:S04]  /*22df0*/  LDL.LU R13, [R1+0x17c0] ;  /* 0x0017c000010d7983 */ /* 0x002ea80000300800 */
[----:B------:R-:W2:Y:S04]  /*22e00*/  LDL.LU R12, [R1+0x17bc] ;  /* 0x0017bc00010c7983 */ /* 0x000ea80000300800 */
        /* <DEDUP_REMOVED lines=8> */
[----:B----4-:R4:W-:Y:S04]  /*22e90*/  STS.U16 [R17+UR5+0x8c00], R18 ;  /* 0x008c001211007988 */ /* 0x0109e80008000405 */
[----:B0-----:R-:W2:Y:S04]  /*22ea0*/  LDL.LU R8, [R1+0x17ac] ;  /* 0x0017ac0001087983 */ /* 0x001ea80000300800 */
[----:B-1----:R-:W2:Y:S04]  /*22eb0*/  LDL.LU R7, [R1+0x17a8] ;  /* 0x0017a80001077983 */ /* 0x002ea80000300800 */
[----:B----4-:R-:W4:Y:S04]  /*22ec0*/  LDL.LU R18, [R1+0x17a4] ;  /* 0x0017a40001127983 */ /* 0x010f280000300800 */
[----:B------:R0:W-:Y:S04]  /*22ed0*/  STS.U16 [R17+UR5+0x9400], R22 ;  /* 0x0094001611007988 */ /* 0x0001e80008000405 */
[----:B------:R1:W-:Y:S04]  /*22ee0*/  STS.U16 [R17+UR5+0x9c00], R26 ;  /* 0x009c001a11007988 */ /* 0x0003e80008000405 */
[----:B0-----:R-:W2:Y:S04]  /*22ef0*/  LDL.LU R22, [R1+0x17a0] ;  /* 0x0017a00001167983 */ /* 0x001ea80000300800 */
[----:B-1----:R-:W2:Y:S04]  /*22f00*/  LDL.LU R26, [R1+0x179c] ;  /* 0x00179c00011a7983 */ /* 0x002ea80000300800 */
[----:B------:R0:W-:Y:S04]  /*22f10*/  STS.U16 [R17+UR5+0xa400], R3 ;  /* 0x00a4000311007988 */ /* 0x0001e80008000405 */
[----:B------:R1:W-:Y:S04]  /*22f20*/  STS.U16 [R17+UR5+0xac00], R2 ;  /* 0x00ac000211007988 */ /* 0x0003e80008000405 */
[----:B0-----:R-:W3:Y:S04]  /*22f30*/  LDL R3, [R1+0x400] ;  /* 0x0004000001037983 */ /* 0x001ee80000100800 */
[----:B-1----:R-:W3:Y:S01]  /*22f40*/  LDL R2, [R1+0xb88] ;  /* 0x000b880001027983 */ /* 0x002ee20000100800 */
[----:B------:R-:W-:-:S03]  /*22f50*/  PRMT R28, RZ, 0x7610, R28 ;  /* 0x00007610ff1c7816 */ /* 0x000fc6000000001c */
[----:B--2---:R-:W-:Y:S04]  /*22f60*/  STS.U16 [R17+UR5+0xb400], R26 ;  /* 0x00b4001a11007988 */ /* 0x004fe80008000405 */
[----:B------:R-:W-:Y:S04]  /*22f70*/  STS.U16 [R17+UR5+0xbc00], R22 ;  /* 0x00bc001611007988 */ /* 0x000fe80008000405 */
[----:B----4-:R-:W-:Y:S04]  /*22f80*/  STS.U16 [R17+UR5+0xc400], R18 ;  /* 0x00c4001211007988 */ /* 0x010fe80008000405 */
[----:B------:R-:W-:Y:S04]  /*22f90*/  STS.U16 [R17+UR5+0xcc00], R7 ;  /* 0x00cc000711007988 */ /* 0x000fe80008000405 */
[----:B------:R-:W-:Y:S04]  /*22fa0*/  STS.U16 [R17+UR5+0xd400], R8 ;  /* 0x00d4000811007988 */ /* 0x000fe80008000405 */
[----:B------:R-:W-:Y:S04]  /*22fb0*/  STS.U16 [R17+UR5+0xdc00], R9 ;  /* 0x00dc000911007988 */ /* 0x000fe80008000405 */
[----:B------:R-:W-:Y:S04]  /*22fc0*/  STS.U16 [R17+UR5+0xe400], R10 ;  /* 0x00e4000a11007988 */ /* 0x000fe80008000405 */
[----:B------:R-:W-:Y:S04]  /*22fd0*/  STS.U16 [R17+UR5+0xec00], R11 ;  /* 0x00ec000b11007988 */ /* 0x000fe80008000405 */
[----:B------:R-:W-:Y:S04]  /*22fe0*/  STS.U16 [R17+UR5+0xf400], R12 ;  /* 0x00f4000c11007988 */ /* 0x000fe80008000405 */
[----:B------:R0:W-:Y:S04]  /*22ff0*/  STS.U16 [R17+UR5+0xfc00], R13 ;  /* 0x00fc000d11007988 */ /* 0x0001e80008000405 */
[----:B---3--:R-:W2:Y:S04]  /*23000*/  @!P1 LDG.E.U16 R28, desc[UR10][R2.64] ;  /* 0x0000000a021c9981 */ /* 0x008ea8000c1e1500 */
[----:B0-----:R-:W3:Y:S01]  /*23010*/  LDL.LU R17, [R1+0x1798] ;  /* 0x0017980001117983 */ /* 0x001ee20000300800 */
[----:B------:R-:W-:-:S05]  /*23020*/  LOP3.LUT R15, R15, 0x50, RZ, 0x3c, !PT ;  /* 0x000000500f0f7812 */ /* 0x000fca00078e3cff */
[----:B---3--:R-:W-:Y:S04]  /*23030*/  STS.U16 [R15+UR5+0x500], R17 ;  /* 0x000500110f007988 */ /* 0x008fe80008000405 */
[----:B------:R-:W-:Y:S04]  /*23040*/  STS.U16 [R15+UR5+0xd00], R19 ;  /* 0x000d00130f007988 */ /* 0x000fe80008000405 */
        /* <DEDUP_REMOVED lines=26> */
[----:B------:R-:W2:Y:S04]  /*231f0*/  LDL R2, [R1+0xb44] ;  /* 0x000b440001027983 */ /* 0x000ea80000100800 */
[----:B------:R-:W2:Y:S01]  /*23200*/  LDL R3, [R1+0xb48] ;  /* 0x000b480001037983 */ /* 0x000ea20000100800 */
[----:B---3--:R-:W-:-:S02]  /*23210*/  PRMT R15, RZ, 0x7610, R15 ;  /* 0x00007610ff0f7816 */ /* 0x008fc4000000000f */
[----:B--2---:R-:W-:-:S04]  /*23220*/  @!P1 LOP3.LUT R3, R3, R2, RZ, 0x3c, !PT ;  /* 0x0000000203039212 */ /* 0x004fc800078e3cff */
        /* <DEDUP_REMOVED lines=317> */
[----:B------:R0:W4:Y:S04]  /*24600*/  @!P1 LDG.E.U16 R10, desc[UR10][R2.64] ;  /* 0x0000000a020a9981 */ /* 0x000128000c1e1500 */
[----:B------:R-:W0:Y:S04]  /*24610*/  LDL R2, [R1+0x7cc] ;  /* 0x0007cc0001027983 */ /* 0x000e280000100800 */
[----:B------:R-:W0:Y:S01]  /*24620*/  LDL R3, [R1+0x7d0] ;  /* 0x0007d00001037983 */ /* 0x000e220000100800 */
[----:B--2---:R-:W-:Y:S02]  /*24630*/  PRMT R15, RZ, 0x7610, R15 ;  /* 0x00007610ff0f7816 */ /* 0x004fe4000000000f */
[----:B0-----:R-:W-:-:S04]  /*24640*/  @!P1 LOP3.LUT R3, R3, R2, RZ, 0x3c, !PT ;  /* 0x0000000203039212 */ /* 0x001fc800078e3cff */
[----:B------:R-:W-:-:S04]  /*24650*/  @!P1 LOP3.LUT R2, R3, R2, RZ, 0x3c, !PT ;  /* 0x0000000203029212 */ /* 0x000fc800078e3cff */
[----:B------:R-:W-:-:S05]  /*24660*/  @!P1 LOP3.LUT R3, R3, R2, RZ, 0x3c, !PT ;  /* 0x0000000203039212 */ /* 0x000fca00078e3cff */
[----:B------:R-:W2:Y:S04]  /*24670*/  @!P1 LDG.E.U16 R15, desc[UR10][R2.64] ;  /* 0x0000000a020f9981 */ /* 0x000ea8000c1e1500 */
[----:B----4-:R0:W-:Y:S04]  /*24680*/  STL [R1+0x5c], R10 ;  /* 0x00005c0a01007387 */ /* 0x0101e80000100800 */
[----:B0-----:R-:W4:Y:S04]  /*24690*/  LDL R10, [R1+0x758] ;  /* 0x00075800010a7983 */ /* 0x001f280000100800 */
[----:B--2---:R0:W-:Y:S04]  /*246a0*/  STL [R1+0x58], R15 ;  /* 0x0000580f01007387 */ /* 0x0041e80000100800 */
[----:B0-----:R-:W2:Y:S04]  /*246b0*/  LDL.LU R15, [R1+0x16f8] ;  /* 0x0016f800010f7983 */ /* 0x001ea80000300800 */
        /* <DEDUP_REMOVED lines=16> */
[----:B---3--:R0:W-:Y:S04]  /*247c0*/  STL [R1+0x50], R15 ;  /* 0x0000500f01007387 */ /* 0x0081e80000100800 */
[----:B0-----:R-:W3:Y:S04]  /*247d0*/  LDL.LU R15, [R1+0x16f0] ;  /* 0x0016f000010f7983 */ /* 0x001ee80000300800 */
[----:B------:R-:W2:Y:S04]  /*247e0*/  LDL R2, [R1+0x78c] ;  /* 0x00078c0001027983 */ /* 0x000ea80000100800 */
[----:B------:R-:W2:Y:S01]  /*247f0*/  LDL R3, [R1+0x790] ;  /* 0x0007900001037983 */ /* 0x000ea20000100800 */
[----:B------:R-:W-:-:S02]  /*24800*/  PRMT R12, RZ, 0x7610, R12 ;  /* 0x00007610ff0c7816 */ /* 0x000fc4000000000c */
        /* <DEDUP_REMOVED lines=15> */
[----:B------:R-:W2:Y:S01]  /*24900*/  LDL R3, [R1+0x754] ;  /* 0x0007540001037983 */ /* 0x000ea20000100800 */
[----:B------:R-:W-:Y:S01]  /*24910*/  PRMT R15, RZ, 0x7610, R15 ;  /* 0x00007610ff0f7816 */ /* 0x000fe2000000000f */
[----:B----4-:R-:W-:-:S02]  /*24920*/  @!P1 IMAD.MOV.U32 R2, RZ, RZ, R10 ;  /* 0x000000ffff029224 */ /* 0x010fc400078e000a */
[----:B------:R-:W4:Y:S04]  /*24930*/  LDL R10, [R1+0x708] ;  /* 0x00070800010a7983 */ /* 0x000f280000100800 */
[----:B--2---:R-:W2:Y:S04]  /*24940*/  @!P1 LDG.E.U16 R15, desc[UR10][R2.64] ;  /* 0x0000000a020f9981 */ /* 0x004ea8000c1e1500 */
        /* <DEDUP_REMOVED lines=27> */
[----:B--2---:R0:W-:Y:S04]  /*24b00*/  STL [R1+0x38], R14 ;  /* 0x0000380e01007387 */ /* 0x0041e80000100800 */
[----:B0-----:R-:W2:Y:S04]  /*24b10*/  LDL.LU R14, [R1+0x16e0] ;  /* 0x0016e000010e7983 */ /* 0x001ea80000300800 */
[----:B------:R-:W2:Y:S01]  /*24b20*/  LDL R3, [R1+0x70c] ;  /* 0x00070c0001037983 */ /* 0x000ea20000100800 */
[----:B------:R-:W-:Y:S01]  /*24b30*/  PRMT R11, RZ, 0x7610, R11 ;  /* 0x00007610ff0b7816 */ /* 0x000fe2000000000b */
[----:B------:R-:W-:Y:S01]  /*24b40*/  @!P1 IMAD.MOV.U32 R2, RZ, RZ, R12 ;  /* 0x000000ffff029224 */ /* 0x000fe200078e000c */
[----:B------:R-:W-:Y:S01]  /*24b50*/  PRMT R5, RZ, 0x7610, R5 ;  /* 0x00007610ff057816 */ /* 0x000fe20000000005 */
[----:B------:R-:W3:Y:S04]  /*24b60*/  LDL R12, [R1+0x694] ;  /* 0x00069400010c7983 */ /* 0x000ee80000100800 */
[----:B--2---:R4:W2:Y:S04]  /*24b70*/  @!P1 LDG.E.U16 R11, desc[UR10][R2.64] ;  /* 0x0000000a020b9981 */ /* 0x0048a8000c1e1500 */
[----:B------:R-:W3:Y:S01]  /*24b80*/  LDL R3, [R1+0x704] ;  /* 0x0007040001037983 */ /* 0x000ee20000100800 */
[----:B----4-:R-:W-:-:S03]  /*24b90*/  @!P1 IMAD.MOV.U32 R2, RZ, RZ, R10 ;  /* 0x000000ffff029224 */ /* 0x010fc600078e000a */
[----:B--2---:R0:W-:Y:S01]  /*24ba0*/  STL [R1+0x34], R11 ;  /* 0x0000340b01007387 */ /* 0x0041e20000100800 */
[----:B------:R-:W-:-:S03]  /*24bb0*/  PRMT R14, RZ, 0x7610, R14 ;  /* 0x00007610ff0e7816 */ /* 0x000fc6000000000e */
[----:B------:R-:W2:Y:S04]  /*24bc0*/  LDL R10, [R1+0x68c] ;  /* 0x00068c00010a7983 */ /* 0x000ea80000100800 */
[----:B---3--:R1:W3:Y:S04]  /*24bd0*/  @!P1 LDG.E.U16 R5, desc[UR10][R2.64] ;  /* 0x0000000a02059981 */ /* 0x0082e8000c1e1500 */
[----:B0-----:R-:W4:Y:S04]  /*24be0*/  LDL R11, [R1+0x698] ;  /* 0x00069800010b7983 */ /* 0x001f280000100800 */
[----:B------:R-:W1:Y:S04]  /*24bf0*/  LDL R2, [R1+0x6d4] ;  /* 0x0006d40001027983 */ /* 0x000e680000100800 */
[----:B------:R-:W1:Y:S02]  /*24c00*/  LDL R3, [R1+0x6d8] ;  /* 0x0006d80001037983 */ /* 0x000e640000100800 */
[----:B-1----:R-:W-:-:S04]  /*24c10*/  @!P1 LOP3.LUT R3, R3, R2, RZ, 0x3c, !PT ;  /* 0x0000000203039212 */ /* 0x002fc800078e3cff */
        /* <DEDUP_REMOVED lines=9> */
[----:B------:R-:W-:-:S02]  /*24cb0*/  @!P1 IMAD.MOV.U32 R2, RZ, RZ, R15 ;  /* 0x000000ffff029224 */ /* 0x000fc400078e000f */
[----:B------:R-:W3:Y:S04]  /*24cc0*/  LDL R15, [R1+0x654] ;  /* 0x00065400010f7983 */ /* 0x000ee80000100800 */
        /* <DEDUP_REMOVED lines=9> */
[----:B0-----:R-:W2:Y:S04]  /*24d60*/  LDL R9, [R1+0x658] ;  /* 0x0006580001097983 */ /* 0x001ea80000100800 */
[----:B---3--:R0:W-:Y:S04]  /*24d70*/  STL [R1+0x24], R14 ;  /* 0x0000240e01007387 */ /* 0x0081e80000100800 */
[----:B0-----:R-:W3:Y:S01]  /*24d80*/  LDL.LU R14, [R1+0x16d8] ;  /* 0x0016d800010e7983 */ /* 0x001ee20000300800 */
[----:B----4-:R-:W-:-:S02]  /*24d90*/  @!P1 IMAD.MOV.U32 R2, RZ, RZ, R11 ;  /* 0x000000ffff029224 */ /* 0x010fc400078e000b */
[----:B------:R-:W-:Y:S01]  /*24da0*/  @!P1 IMAD.MOV.U32 R3, RZ, RZ, R12 ;  /* 0x000000ffff039224 */ /* 0x000fe200078e000c */
[----:B------:R-:W4:Y:S04]  /*24db0*/  LDL R11, [R1+0x650] ;  /* 0x00065000010b7983 */ /* 0x000f280000100800 */
[----:B------:R-:W2:Y:S01]  /*24dc0*/  LDL R12, [R1+0x64c] ;  /* 0x00064c00010c7983 */ /* 0x000ea20000100800 */
[----:B---3--:R-:W-:-:S06]  /*24dd0*/  PRMT R14, RZ, 0x7610, R14 ;  /* 0x00007610ff0e7816 */ /* 0x008fcc000000000e */
[----:B------:R-:W3:Y:S04]  /*24de0*/  @!P1 LDG.E.U16 R14, desc[UR10][R2.64] ;  /* 0x0000000a020e9981 */ /* 0x000ee8000c1e1500 */
[----:B---3--:R0:W-:Y:S04]  /*24df0*/  STL [R1+0x20], R14 ;  /* 0x0000200e01007387 */ /* 0x0081e80000100800 */
[----:B0-----:R-:W3:Y:S01]  /*24e00*/  LDL.LU R14, [R1+0x16d4] ;  /* 0x0016d400010e7983 */ /* 0x001ee20000300800 */
[----:B------:R-:W-:Y:S02]  /*24e10*/  @!P1 IMAD.MOV.U32 R2, RZ, RZ, R5 ;  /* 0x000000ffff029224 */ /* 0x000fe400078e0005 */
[----:B------:R-:W-:Y:S01]  /*24e20*/  @!P1 IMAD.MOV.U32 R3, RZ, RZ, R10 ;  /* 0x000000ffff039224 */ /* 0x000fe200078e000a */
[----:B------:R-:W2:Y:S04]  /*24e30*/  LDL R5, [R1+0x648] ;  /* 0x0006480001057983 */ /* 0x000ea80000100800 */
[----:B------:R-:W2:Y:S01]  /*24e40*/  LDL R10, [R1+0x644] ;  /* 0x00064400010a7983 */ /* 0x000ea20000100800 */
[----:B---3--:R-:W-:-:S06]  /*24e50*/  PRMT R14, RZ, 0x7610, R14 ;  /* 0x00007610ff0e7816 */ /* 0x008fcc000000000e */
[----:B------:R-:W3:Y:S04]  /*24e60*/  @!P1 LDG.E.U16 R14, desc[UR10][R2.64] ;  /* 0x0000000a020e9981 */ /* 0x000ee8000c1e1500 */
[----:B---3--:R0:W-:Y:S04]  /*24e70*/  STL [R1+0x1c], R14 ;  /* 0x00001c0e01007387 */ /* 0x0081e80000100800 */
[----:B0-----:R-:W3:Y:S04]  /*24e80*/  LDL.LU R14, [R1+0x16d0] ;  /* 0x0016d000010e7983 */ /* 0x001ee80000300800 */
[----:B------:R-:W2:Y:S04]  /*24e90*/  LDL R2, [R1+0x684] ;  /* 0x0006840001027983 */ /* 0x000ea80000100800 */
[----:B------:R-:W2:Y:S01]  /*24ea0*/  LDL R3, [R1+0x688] ;  /* 0x0006880001037983 */ /* 0x000ea20000100800 */
[----:B------:R-:W-:-:S02]  /*24eb0*/  PRMT R8, RZ, 0x7610, R8 ;  /* 0x00007610ff087816 */ /* 0x000fc40000000008 */
[----:B------:R-:W-:Y:S02]  /*24ec0*/  PRMT R6, RZ, 0x7610, R6 ;  /* 0x00007610ff067816 */ /* 0x000fe40000000006 */
[----:B------:R-:W-:Y:S02]  /*24ed0*/  PRMT R4, RZ, 0x7610, R4 ;  /* 0x00007610ff047816 */ /* 0x000fe40000000004 */
[-C--:B--2---:R-:W-:Y:S02]  /*24ee0*/  @!P1 LOP3.LUT R3, R3, R2.reuse, RZ, 0x3c, !PT ;  /* 0x0000000203039212 */ /* 0x084fe400078e3cff */
[----:B---3--:R-:W-:Y:S02]  /*24ef0*/  PRMT R14, RZ, 0x7610, R14 ;  /* 0x00007610ff0e7816 */ /* 0x008fe4000000000e */
[----:B------:R-:W-:-:S04]  /*24f00*/  @!P1 LOP3.LUT R2, R3, R2, RZ, 0x3c, !PT ;  /* 0x0000000203029212 */ /* 0x000fc800078e3cff */
[----:B------:R-:W-:-:S05]  /*24f10*/  @!P1 LOP3.LUT R3, R3, R2, RZ, 0x3c, !PT ;  /* 0x0000000203039212 */ /* 0x000fca00078e3cff */
[----:B------:R0:W2:Y:S02]  /*24f20*/  @!P1 LDG.E.U16 R14, desc[UR10][R2.64] ;  /* 0x0000000a020e9981 */ /* 0x0000a4000c1e1500 */
[----:B0-----:R-:W-:Y:S02]  /*24f30*/  @!P1 IMAD.MOV.U32 R2, RZ, RZ, R9 ;  /* 0x000000ffff029224 */ /* 0x001fe400078e0009 */
[----:B------:R-:W-:-:S05]  /*24f40*/  @!P1 IMAD.MOV.U32 R3, RZ, RZ, R15 ;  /* 0x000000ffff039224 */ /* 0x000fca00078e000f */
[----:B------:R4:W3:Y:S02]  /*24f50*/  @!P1 LDG.E.U16 R8, desc[UR10][R2.64] ;  /* 0x0000000a02089981 */ /* 0x0008e4000c1e1500 */
[----:B----4-:R-:W-:Y:S02]  /*24f60*/  @!P1 IMAD.MOV.U32 R2, RZ, RZ, R11 ;  /* 0x000000ffff029224 */ /* 0x010fe400078e000b */
[----:B------:R-:W-:-:S05]  /*24f70*/  @!P1 IMAD.MOV.U32 R3, RZ, RZ, R12 ;  /* 0x000000ffff039224 */ /* 0x000fca00078e000c */
[----:B------:R0:W4:Y:S02]  /*24f80*/  @!P1 LDG.E.U16 R6, desc[UR10][R2.64] ;  /* 0x0000000a02069981 */ /* 0x000124000c1e1500 */
[----:B0-----:R-:W-:Y:S02]  /*24f90*/  @!P1 IMAD.MOV.U32 R2, RZ, RZ, R5 ;  /* 0x000000ffff029224 */ /* 0x001fe400078e0005 */
[----:B------:R-:W-:-:S05]  /*24fa0*/  @!P1 IMAD.MOV.U32 R3, RZ, RZ, R10 ;  /* 0x000000ffff039224 */ /* 0x000fca00078e000a */
[----:B------:R-:W4:Y:S04]  /*24fb0*/  @!P1 LDG.E.U16 R4, desc[UR10][R2.64] ;  /* 0x0000000a02049981 */ /* 0x000f28000c1e1500 */
[----:B--2---:R0:W-:Y:S04]  /*24fc0*/  STL [R1+0x18], R14 ;  /* 0x0000180e01007387 */ /* 0x0041e80000100800 */
[----:B0-----:R-:W2:Y:S04]  /*24fd0*/  LDL.LU R14, [R1+0x16cc] ;  /* 0x0016cc00010e7983 */ /* 0x001ea80000300800 */
[----:B------:R-:W2:Y:S04]  /*24fe0*/  LDL R15, [R1+0x618] ;  /* 0x00061800010f7983 */ /* 0x000ea80000100800 */
[----:B------:R-:W2:Y:S04]  /*24ff0*/  LDL R9, [R1+0x60c] ;  /* 0x00060c0001097983 */ /* 0x000ea80000100800 */
[----:B---3--:R0:W-:Y:S04]  /*25000*/  STL [R1+0x14], R8 ;  /* 0x0000140801007387 */ /* 0x0081e80000100800 */
[----:B------:R-:W3:Y:S04]  /*25010*/  LDL R12, [R1+0x604] ;  /* 0x00060400010c7983 */ /* 0x000ee80000100800 */
[----:B0-----:R-:W3:Y:S04]  /*25020*/  LDL R8, [R1+0x610] ;  /* 0x0006100001087983 */ /* 0x001ee80000100800 */
[----:B----4-:R0:W-:Y:S04]  /*25030*/  STL [R1+0x10], R6 ;  /* 0x0000100601007387 */ /* 0x0101e80000100800 */
[----:B------:R-:W4:Y:S04]  /*25040*/  LDL R3, [R1+0x614] ;  /* 0x0006140001037983 */ /* 0x000f280000100800 */
[----:B------:R-:W3:Y:S04]  /*25050*/  LDL R11, [R1+0x5d4] ;  /* 0x0005d400010b7983 */ /* 0x000ee80000100800 */
[----:B------:R-:W3:Y:S04]  /*25060*/  LDL R10, [R1+0x5d8] ;  /* 0x0005d800010a7983 */ /* 0x000ee80000100800 */
[----:B------:R-:W3:Y:S04]  /*25070*/  LDL R5, [R1+0x5cc] ;  /* 0x0005cc0001057983 */ /* 0x000ee80000100800 */
[----:B0-----:R-:W3:Y:S04]  /*25080*/  LDL R6, [R1+0x608] ;  /* 0x0006080001067983 */ /* 0x001ee80000100800 */
[----:B------:R0:W-:Y:S04]  /*25090*/  STL [R1+0xc], R4 ;  /* 0x00000c0401007387 */ /* 0x0001e80000100800 */
[----:B0-----:R-:W3:Y:S01]  /*250a0*/  LDL R4, [R1+0x5d0] ;  /* 0x0005d00001047983 */ /* 0x001ee20000100800 */
[----:B------:R-:W-:-:S02]  /*250b0*/  PRMT R13, RZ, 0x7610, R13 ;  /* 0x00007610ff0d7816 */ /* 0x000fc4000000000d */
[----:B------:R-:W-:Y:S02]  /*250c0*/  PRMT R7, RZ, 0x7610, R7 ;  /* 0x00007610ff077816 */ /* 0x000fe40000000007 */
[----:B------:R-:W-:Y:S02]  /*250d0*/  PRMT R28, RZ, 0x7610, R28 ;  /* 0x00007610ff1c7816 */ /* 0x000fe4000000001c */
[----:B------:R-:W-:Y:S02]  /*250e0*/  PRMT R26, RZ, 0x7610, R26 ;  /* 0x00007610ff1a7816 */ /* 0x000fe4000000001a */
[----:B--2---:R-:W-:Y:S01]  /*250f0*/  PRMT R14, RZ, 0x7610, R14 ;  /* 0x00007610ff0e7816 */ /* 0x004fe2000000000e */
[----:B------:R-:W-:-:S05]  /*25100*/  @!P1 IMAD.MOV.U32 R2, RZ, RZ, R15 ;  /* 0x000000ffff029224 */ /* 0x000fca00078e000f */
[----:B----4-:R3:W2:Y:S02]  /*25110*/  @!P1 LDG.E.U16 R14, desc[UR10][R2.64] ;  /* 0x0000000a020e9981 */ /* 0x0106a4000c1e1500 */
[----:B---3--:R-:W-:Y:S02]  /*25120*/  @!P1 IMAD.MOV.U32 R2, RZ, RZ, R8 ;  /* 0x000000ffff029224 */ /* 0x008fe400078e0008 */
[----:B------:R-:W-:Y:S01]  /*25130*/  @!P1 IMAD.MOV.U32 R3, RZ, RZ, R9 ;  /* 0x000000ffff039224 */ /* 0x000fe200078e0009 */
[----:B------:R-:W3:Y:S04]  /*25140*/  LDL R8, [R1+0x5c8] ;  /* 0x0005c80001087983 */ /* 0x000ee80000100800 */
[----:B------:R-:W4:Y:S04]  /*25150*/  LDL R9, [R1+0x5c4] ;  /* 0x0005c40001097983 */ /* 0x000f280000100800 */
[----:B------:R0:W2:Y:S02]  /*25160*/  @!P1 LDG.E.U16 R13, desc[UR10][R2.64] ;  /* 0x0000000a020d9981 */ /* 0x0000a4000c1e1500 */
[----:B0-----:R-:W-:-:S02]  /*25170*/  @!P1 IMAD.MOV.U32 R2, RZ, RZ, R6 ;  /* 0x000000ffff029224 */ /* 0x001fc400078e0006 */
[----:B------:R-:W-:Y:S01]  /*25180*/  @!P1 IMAD.MOV.U32 R3, RZ, RZ, R12 ;  /* 0x000000ffff039224 */ /* 0x000fe200078e000c */
[----:B------:R-:W2:Y:S04]  /*25190*/  LDL R6, [R1+0x598] ;  /* 0x0005980001067983 */ /* 0x000ea80000100800 */
[----:B------:R0:W2:Y:S02]  /*251a0*/  @!P1 LDG.E.U16 R7, desc[UR10][R2.64] ;  /* 0x0000000a02079981 */ /* 0x0000a4000c1e1500 */
[----:B0-----:R-:W-:Y:S02]  /*251b0*/  @!P1 IMAD.MOV.U32 R2, RZ, RZ, R10 ;  /* 0x000000ffff029224 */ /* 0x001fe400078e000a */
[----:B------:R-:W-:-:S05]  /*251c0*/  @!P1 IMAD.MOV.U32 R3, RZ, RZ, R11 ;  /* 0x000000ffff039224 */ /* 0x000fca00078e000b */
[----:B------:R0:W2:Y:S02]  /*251d0*/  @!P1 LDG.E.U16 R28, desc[UR10][R2.64] ;  /* 0x0000000a021c9981 */ /* 0x0000a4000c1e1500 */
[----:B0-----:R-:W-:Y:S02]  /*251e0*/  @!P1 IMAD.MOV.U32 R2, RZ, RZ, R4 ;  /* 0x000000ffff029224 */ /* 0x001fe400078e0004 */
[----:B------:R-:W-:-:S05]  /*251f0*/  @!P1 IMAD.MOV.U32 R3, RZ, RZ, R5 ;  /* 0x000000ffff039224 */ /* 0x000fca00078e0005 */
[----:B------:R3:W2:Y:S01]  /*25200*/  @!P1 LDG.E.U16 R26, desc[UR10][R2.64] ;  /* 0x0000000a021a9981 */ /* 0x0006a2000c1e1500 */
[----:B------:R-:W-:Y:S01]  /*25210*/  PRMT R24, RZ, 0x7610, R24 ;  /* 0x00007610ff187816 */ /* 0x000fe20000000018 */
[----:B---3--:R-:W-:Y:S02]  /*25220*/  @!P1 IMAD.MOV.U32 R2, RZ, RZ, R8 ;  /* 0x000000ffff029224 */ /* 0x008fe400078e0008 */
[----:B----4-:R-:W-:-:S05]  /*25230*/  @!P1 IMAD.MOV.U32 R3, RZ, RZ, R9 ;  /* 0x000000ffff039224 */ /* 0x010fca00078e0009 */
[----:B------:R0:W3:Y:S04]  /*25240*/  @!P1 LDG.E.U16 R24, desc[UR10][R2.64] ;  /* 0x0000000a02189981 */ /* 0x0000e8000c1e1500 */
[----:B--2---:R1:W-:Y:S04]  /*25250*/  STL [R1], R7 ;  /* 0x0000000701007387 */ /* 0x0043e80000100800 */
[----:B------:R-:W2:Y:S04]  /*25260*/  LDL R5, [R1+0x58c] ;  /* 0x00058c0001057983 */ /* 0x000ea80000100800 */
[----:B------:R-:W4:Y:S04]  /*25270*/  LDL R4, [R1+0x590] ;  /* 0x0005900001047983 */ /* 0x000f280000100800 */
[----:B-1----:R-:W2:Y:S04]  /*25280*/  LDL R7, [R1+0x594] ;  /* 0x0005940001077983 */ /* 0x002ea80000100800 */
[----:B------:R-:W-:Y:S04]  /*25290*/  STL [R1+0x16a4], R26 ;  /* 0x0016a41a01007387 */ /* 0x000fe80000100800 */
[----:B------:R-:W4:Y:S04]  /*252a0*/  LDL R9, [R1+0x584] ;  /* 0x0005840001097983 */ /* 0x000f280000100800 */
[----:B------:R-:W4:Y:S01]  /*252b0*/  LDL R8, [R1+0x588] ;  /* 0x0005880001087983 */ /* 0x000f220000100800 */
[----:B------:R-:W-:Y:S01]  /*252c0*/  PRMT R22, RZ, 0x7610, R22 ;  /* 0x00007610ff167816 */ /* 0x000fe20000000016 */
[----:B0-----:R-:W-:Y:S01]  /*252d0*/  @!P1 IMAD.MOV.U32 R2, RZ, RZ, R6 ;  /* 0x000000ffff029224 */ /* 0x001fe200078e0006 */
[----:B------:R-:W-:-:S02]  /*252e0*/  PRMT R20, RZ, 0x7610, R20 ;  /* 0x00007610ff147816 */ /* 0x000fc40000000014 */
[----:B------:R-:W-:Y:S01]  /*252f0*/  PRMT R18, RZ, 0x7610, R18 ;  /* 0x00007610ff127816 */ /* 0x000fe20000000012 */
[----:B---3--:R-:W-:Y:S04]  /*25300*/  STL [R1+0x1690], R24 ;  /* 0x0016901801007387 */ /* 0x008fe80000100800 */
[----:B------:R-:W3:Y:S04]  /*25310*/  LDL R11, [R1+0x554] ;  /* 0x00055400010b7983 */ /* 0x000ee80000100800 */
[----:B------:R-:W3:Y:S01]  /*25320*/  LDL R10, [R1+0x558] ;  /* 0x00055800010a7983 */ /* 0x000ee20000100800 */
[----:B--2---:R-:W-:-:S03]  /*25330*/  @!P1 IMAD.MOV.U32 R3, RZ, RZ, R7 ;  /* 0x000000ffff039224 */ /* 0x004fc600078e0007 */
[----:B------:R-:W2:Y:S04]  /*25340*/  LDL R7, [R1+0x54c] ;  /* 0x00054c0001077983 */ /* 0x000ea80000100800 */
[----:B------:R4:W2:Y:S02]  /*25350*/  @!P1 LDG.E.U16 R22, desc[UR10][R2.64] ;  /* 0x0000000a02169981 */ /* 0x0008a4000c1e1500 */
[----:B----4-:R-:W-:Y:S02]  /*25360*/  @!P1 IMAD.MOV.U32 R2, RZ, RZ, R4 ;  /* 0x000000ffff029224 */ /* 0x010fe400078e0004 */
[----:B------:R-:W-:-:S05]  /*25370*/  @!P1 IMAD.MOV.U32 R3, RZ, RZ, R5 ;  /* 0x000000ffff039224 */ /* 0x000fca00078e0005 */
[----:B------:R0:W4:Y:S04]  /*25380*/  @!P1 LDG.E.U16 R20, desc[UR10][R2.64] ;  /* 0x0000000a02149981 */ /* 0x000128000c1e1500 */
[----:B------:R-:W-:Y:S04]  /*25390*/  STL [R1+0x8], R14 ;  /* 0x0000080e01007387 */ /* 0x000fe80000100800 */
[----:B------:R-:W4:Y:S04]  /*253a0*/  LDL R6, [R1+0x550] ;  /* 0x0005500001067983 */ /* 0x000f280000100800 */
[----:B------:R-:W4:Y:S01]  /*253b0*/  LDL R5, [R1+0x544] ;  /* 0x0005440001057983 */ /* 0x000f220000100800 */
[----:B0-----:R-:W-:-:S02]  /*253c0*/  @!P1 IMAD.MOV.U32 R2, RZ, RZ, R8 ;  /* 0x000000ffff029224 */ /* 0x001fc400078e0008 */
[----:B------:R-:W-:-:S05]  /*253d0*/  @!P1 IMAD.MOV.U32 R3, RZ, RZ, R9 ;  /* 0x000000ffff039224 */ /* 0x000fca00078e0009 */
[----:B------:R3:W4:Y:S04]  /*253e0*/  @!P1 LDG.E.U16 R18, desc[UR10][R2.64] ;  /* 0x0000000a02129981 */ /* 0x000728000c1e1500 */
[----:B------:R-:W-:Y:S04]  /*253f0*/  STL [R1+0x4], R13 ;  /* 0x0000040d01007387 */ /* 0x000fe80000100800 */
[----:B------:R-:W4:Y:S01]  /*25400*/  LDL R4, [R1+0x548] ;  /* 0x0005480001047983 */ /* 0x000f220000100800 */
[----:B------:R-:W-:Y:S02]  /*25410*/  PRMT R16, RZ, 0x7610, R16 ;  /* 0x00007610ff107816 */ /* 0x000fe40000000010 */
[----:B------:R-:W-:Y:S01]  /*25420*/  PRMT R0, RZ, 0x7610, R0 ;  /* 0x00007610ff007816 */ /* 0x000fe20000000000 */
[----:B---3--:R-:W-:-:S02]  /*25430*/  @!P1 IMAD.MOV.U32 R3, RZ, RZ, R11 ;  /* 0x000000ffff039224 */ /* 0x008fc400078e000b */
[----:B------:R-:W-:-:S05]  /*25440*/  @!P1 IMAD.MOV.U32 R2, RZ, RZ, R10 ;  /* 0x000000ffff029224 */ /* 0x000fca00078e000a */
[----:B------:R2:W3:Y:S02]  /*25450*/  @!P1 LDG.E.U16 R16, desc[UR10][R2.64] ;  /* 0x0000000a02109981 */ /* 0x0004e4000c1e1500 */
[----:B--2---:R-:W-:Y:S02]  /*25460*/  @!P1 IMAD.MOV.U32 R3, RZ, RZ, R7 ;  /* 0x000000ffff039224 */ /* 0x004fe400078e0007 */
[----:B----4-:R-:W-:Y:S04]  /*25470*/  STL [R1+0x16a8], R20 ;  /* 0x0016a81401007387 */ /* 0x010fe80000100800 */
[----:B------:R-:W2:Y:S04]  /*25480*/  LDL R9, [R1+0x514] ;  /* 0x0005140001097983 */ /* 0x000ea80000100800 */
[----:B------:R-:W4:Y:S01]  /*25490*/  LDL R8, [R1+0x518] ;  /* 0x0005180001087983 */ /* 0x000f220000100800 */
[----:B------:R-:W-:-:S05]  /*254a0*/  @!P1 IMAD.MOV.U32 R2, RZ, RZ, R6 ;  /* 0x000000ffff029224 */ /* 0x000fca00078e0006 */
[----:B------:R0:W3:Y:S04]  /*254b0*/  @!P1 LDG.E.U16 R0, desc[UR10][R2.64] ;  /* 0x0000000a02009981 */ /* 0x0000e8000c1e1500 */
[----:B------:R-:W-:Y:S04]  /*254c0*/  STL [R1+0x1694], R18 ;  /* 0x0016941201007387 */ /* 0x000fe80000100800 */
[----:B------:R-:W3:Y:S04]  /*254d0*/  LDL R7, [R1+0x50c] ;  /* 0x00050c0001077983 */ /* 0x000ee80000100800 */
[----:B------:R-:W3:Y:S01]  /*254e0*/  LDL R6, [R1+0x510] ;  /* 0x0005100001067983 */ /* 0x000ee20000100800 */
[----:B0-----:R-:W-:-:S06]  /*254f0*/  PRMT R2, RZ, 0x7610, R2 ;  /* 0x00007610ff027816 */ /* 0x001fcc0000000002 */
[----:B------:R2:W3:Y:S01]  /*25500*/  @!P1 LDG.E.U16 R2, desc[UR10][R4.64] ;  /* 0x0000000a04029981 */ /* 0x0004e2000c1e1500 */
[----:B------:R-:W-:Y:S01]  /*25510*/  PRMT R3, RZ, 0x7610, R3 ;  /* 0x00007610ff037816 */ /* 0x000fe20000000003 */
[----:B--2---:R-:W-:Y:S02]  /*25520*/  @!P1 IMAD.MOV.U32 R5, RZ, RZ, R9 ;  /* 0x000000ffff059224 */ /* 0x004fe400078e0009 */
[----:B----4-:R-:W-:-:S05]  /*25530*/  @!P1 IMAD.MOV.U32 R4, RZ, RZ, R8 ;  /* 0x000000ffff049224 */ /* 0x010fca00078e0008 */
[----:B------:R0:W2:Y:S04]  /*25540*/  @!P1 LDG.E.U16 R3, desc[UR10][R4.64] ;  /* 0x0000000a04039981 */ /* 0x0000a8000c1e1500 */
[----:B---3--:R1:W-:Y:S04]  /*25550*/  STL [R1+0x16ac], R0 ;  /* 0x0016ac0001007387 */ /* 0x0083e80000100800 */
[----:B------:R-:W3:Y:S04]  /*25560*/  LDL R12, [R1+0x4d8] ;  /* 0x0004d800010c7983 */ /* 0x000ee80000100800 */
[----:B------:R-:W4:Y:S01]  /*25570*/  LDL R15, [R1+0x4d4] ;  /* 0x0004d400010f7983 */ /* 0x000f220000100800 */
[----:B0-----:R-:W-:-:S06]  /*25580*/  PRMT R4, RZ, 0x7610, R4 ;  /* 0x00007610ff047816 */ /* 0x001fcc0000000004 */
[----:B------:R3:W2:Y:S04]  /*25590*/  @!P1 LDG.E.U16 R4, desc[UR10][R6.64] ;  /* 0x0000000a06049981 */ /* 0x0006a8000c1e1500 */
[----:B------:R0:W-:Y:S04]  /*255a0*/  STL [R1+0x1698], R2 ;  /* 0x0016980201007387 */ /* 0x0001e80000100800 */
[----:B------:R-:W4:Y:S04]  /*255b0*/  LDL R9, [R1+0x494] ;  /* 0x0004940001097983 */ /* 0x000f280000100800 */
[----:B------:R-:W4:Y:S04]  /*255c0*/  LDL R8, [R1+0x498] ;  /* 0x0004980001087983 */ /* 0x000f280000100800 */
[----:B-1----:R-:W4:Y:S04]  /*255d0*/  LDL R0, [R1+0x458] ;  /* 0x0004580001007983 */ /* 0x002f280000100800 */
[----:B------:R-:W4:Y:S04]  /*255e0*/  LDL R11, [R1+0x424] ;  /* 0x00042400010b7983 */ /* 0x000f280000100800 */
[----:B------:R-:W4:Y:S04]  /*255f0*/  LDL R10, [R1+0xbc0] ;  /* 0x000bc000010a7983 */ /* 0x000f280000100800 */
[----:B------:R-:W4:Y:S04]  /*25600*/  LDL R14, [R1+0xbc4] ;  /* 0x000bc400010e7983 */ /* 0x000f280000100800 */
[----:B------:R-:W4:Y:S04]  /*25610*/  LDL R13, [R1+0xbe4] ;  /* 0x000be400010d7983 */ /* 0x000f280000100800 */
[----:B0-----:R-:W4:Y:S01]  /*25620*/  LDL R2, [R1+0x454] ;  /* 0x0004540001027983 */ /* 0x001f220000100800 */
[----:B------:R-:W-:Y:S01]  /*25630*/  PRMT R5, RZ, 0x7610, R5 ;  /* 0x00007610ff057816 */ /* 0x000fe20000000005 */
[----:B---3--:R-:W-:-:S02]  /*25640*/  @!P1 IMAD.MOV.U32 R6, RZ, RZ, R12 ;  /* 0x000000ffff069224 */ /* 0x008fc400078e000c */
[----:B--2---:R0:W-:Y:S04]  /*25650*/  STL [R1+0x16b0], R4 ;  /* 0x0016b00401007387 */ /* 0x0041e80000100800 */
[----:B------:R-:W2:Y:S01]  /*25660*/  LDL R12, [R1+0x4cc] ;  /* 0x0004cc00010c7983 */ /* 0x000ea20000100800 */
[----:B----4-:R-:W-:-:S03]  /*25670*/  @!P1 IMAD.MOV.U32 R7, RZ, RZ, R15 ;  /* 0x000000ffff079224 */ /* 0x010fc600078e000f */
[----:B------:R-:W3:Y:S04]  /*25680*/  LDL R26, [R1+0x420] ;  /* 0x00042000011a7983 */ /* 0x000ee80000100800 */
[----:B------:R-:W4:Y:S04]  /*25690*/  LDL R15, [R1+0x44c] ;  /* 0x00044c00010f7983 */ /* 0x000f280000100800 */
[----:B------:R1:W3:Y:S04]  /*256a0*/  @!P1 LDG.E.U16 R5, desc[UR10][R6.64] ;  /* 0x0000000a06059981 */ /* 0x0002e8000c1e1500 */
[----:B------:R-:W3:Y:S04]  /*256b0*/  LDL R24, [R1+0xbc8] ;  /* 0x000bc80001187983 */ /* 0x000ee80000100800 */
[----:B------:R-:W3:Y:S04]  /*256c0*/  LDL R20, [R1+0xbcc] ;  /* 0x000bcc0001147983 */ /* 0x000ee80000100800 */
[----:B0-----:R-:W3:Y:S04]  /*256d0*/  LDL R4, [R1+0x4d0] ;  /* 0x0004d00001047983 */ /* 0x001ee80000100800 */
[----:B------:R-:W4:Y:S01]  /*256e0*/  LDL R18, [R1+0xbe0] ;  /* 0x000be00001127983 */ /* 0x000f220000100800 */
[----:B-1----:R-:W-:-:S02]  /*256f0*/  PRMT R6, RZ, 0x7610, R6 ;  /* 0x00007610ff067816 */ /* 0x002fc40000000006 */
[----:B------:R-:W-:-:S04]  /*25700*/  PRMT R7, RZ, 0x7610, R7 ;  /* 0x00007610ff077816 */ /* 0x000fc80000000007 */
[----:B------:R0:W4:Y:S02]  /*25710*/  @!P1 LDG.E.U16 R6, desc[UR10][R8.64] ;  /* 0x0000000a08069981 */ /* 0x000124000c1e1500 */
[----:B0-----:R-:W-:Y:S02]  /*25720*/  @!P1 IMAD.MOV.U32 R8, RZ, RZ, R0 ;  /* 0x000000ffff089224 */ /* 0x001fe400078e0000 */
[----:B------:R-:W-:Y:S01]  /*25730*/  @!P1 IMAD.MOV.U32 R9, RZ, RZ, R2 ;  /* 0x000000ffff099224 */ /* 0x000fe200078e0002 */
[----:B------:R-:W4:Y:S04]  /*25740*/  LDL R0, [R1+0x490] ;  /* 0x0004900001007983 */ /* 0x000f280000100800 */
[----:B------:R-:W4:Y:S04]  /*25750*/  LDL R2, [R1+0x48c] ;  /* 0x00048c0001027983 */ /* 0x000f280000100800 */
[----:B------:R0:W4:Y:S02]  /*25760*/  @!P1 LDG.E.U16 R7, desc[UR10][R8.64] ;  /* 0x0000000a08079981 */ /* 0x000124000c1e1500 */
[----:B0-----:R-:W-:-:S02]  /*25770*/  PRMT R8, RZ, 0x7610, R8 ;  /* 0x00007610ff087816 */ /* 0x001fc40000000008 */
[----:B------:R-:W-:-:S04]  /*25780*/  PRMT R9, RZ, 0x7610, R9 ;  /* 0x00007610ff097816 */ /* 0x000fc80000000009 */
[----:B------:R0:W4:Y:S02]  /*25790*/  @!P1 LDG.E.U16 R8, desc[UR10][R10.64] ;  /* 0x0000000a0a089981 */ /* 0x000124000c1e1500 */
[----:B0-----:R-:W-:Y:S02]  /*257a0*/  @!P1 IMAD.MOV.U32 R10, RZ, RZ, R13 ;  /* 0x000000ffff0a9224 */ /* 0x001fe400078e000d */
[----:B------:R-:W-:Y:S02]  /*257b0*/  @!P1 IMAD.MOV.U32 R11, RZ, RZ, R14 ;  /* 0x000000ffff0b9224 */ /* 0x000fe400078e000e */
[----:B------:R-:W4:Y:S04]  /*257c0*/  LDL R14, [R1+0x450] ;  /* 0x00045000010e7983 */ /* 0x000f280000100800 */
[----:B------:R0:W4:Y:S02]  /*257d0*/  @!P1 LDG.E.U16 R9, desc[UR10][R10.64] ;  /* 0x0000000a0a099981 */ /* 0x000124000c1e1500 */
[----:B0-----:R-:W-:Y:S01]  /*257e0*/  PRMT R10, RZ, 0x7610, R10 ;  /* 0x00007610ff0a7816 */ /* 0x001fe2000000000a */
[----:B--2---:R-:W-:-:S02]  /*257f0*/  @!P1 IMAD.MOV.U32 R13, RZ, RZ, R12 ;  /* 0x000000ffff0d9224 */ /* 0x004fc400078e000c */
[----:B---3--:R-:W-:-:S05]  /*25800*/  @!P1 IMAD.MOV.U32 R12, RZ, RZ, R4 ;  /* 0x000000ffff0c9224 */ /* 0x008fca00078e0004 */
[----:B------:R4:W2:Y:S01]  /*25810*/  @!P1 LDG.E.U16 R10, desc[UR10][R12.64] ;  /* 0x0000000a0c0a9981 */ /* 0x0008a2000c1e1500 */
[----:B------:R-:W-:Y:S02]  /*25820*/  PRMT R11, RZ, 0x7610, R11 ;  /* 0x00007610ff0b7816 */ /* 0x000fe4000000000b */
[----:B------:R-:W-:Y:S01]  /*25830*/  PRMT R17, RZ, 0x7610, R17 ;  /* 0x00007610ff117816 */ /* 0x000fe20000000011 */
[----:B----4-:R-:W-:Y:S02]  /*25840*/  @!P1 IMAD.MOV.U32 R12, RZ, RZ, R0 ;  /* 0x000000ffff0c9224 */ /* 0x010fe400078e0000 */
[----:B------:R-:W-:-:S05]  /*25850*/  @!P1 IMAD.MOV.U32 R13, RZ, RZ, R2 ;  /* 0x000000ffff0d9224 */ /* 0x000fca00078e0002 */
[----:B------:R0:W3:Y:S04]  /*25860*/  @!P1 LDG.E.U16 R11, desc[UR10][R12.64] ;  /* 0x0000000a0c0b9981 */ /* 0x0000e8000c1e1500 */
[----:B--2---:R1:W-:Y:S04]  /*25870*/  STL [R1+0x16b4], R10 ;  /* 0x0016b40a01007387 */ /* 0x0043e80000100800 */
[----:B------:R-:W2:Y:S01]  /*25880*/  LDL R4, [R1+0x508] ;  /* 0x0005080001047983 */ /* 0x000ea20000100800 */
[----:B0-----:R-:W-:Y:S02]  /*25890*/  PRMT R12, RZ, 0x7610, R12 ;  /* 0x00007610ff0c7816 */ /* 0x001fe4000000000c */
[----:B------:R-:W-:-:S02]  /*258a0*/  PRMT R13, RZ, 0x7610, R13 ;  /* 0x00007610ff0d7816 */ /* 0x000fc4000000000d */
[----:B------:R-:W-:Y:S01]  /*258b0*/  PRMT R19, RZ, 0x7610, R19 ;  /* 0x00007610ff137816 */ /* 0x000fe20000000013 */
[----:B------:R-:W4:Y:S04]  /*258c0*/  LDL R2, [R1+0x4c4] ;  /* 0x0004c40001027983 */ /* 0x000f280000100800 */
[----:B------:R0:W3:Y:S04]  /*258d0*/  @!P1 LDG.E.U16 R12, desc[UR10][R14.64] ;  /* 0x0000000a0e0c9981 */ /* 0x0000e8000c1e1500 */
[----:B------:R-:W3:Y:S04]  /*258e0*/  LDL R0, [R1+0x4c8] ;  /* 0x0004c80001007983 */ /* 0x000ee80000100800 */
[----:B-1----:R-:W3:Y:S01]  /*258f0*/  LDL R10, [R1+0x504] ;  /* 0x00050400010a7983 */ /* 0x002ee20000100800 */
[----:B0-----:R-:W-:-:S02]  /*25900*/  @!P1 IMAD.MOV.U32 R14, RZ, RZ, R24 ;  /* 0x000000ffff0e9224 */ /* 0x001fc400078e0018 */
[----:B------:R-:W-:-:S05]  /*25910*/  @!P1 IMAD.MOV.U32 R15, RZ, RZ, R26 ;  /* 0x000000ffff0f9224 */ /* 0x000fca00078e001a */
[----:B------:R0:W4:Y:S02]  /*25920*/  @!P1 LDG.E.U16 R13, desc[UR10][R14.64] ;  /* 0x0000000a0e0d9981 */ /* 0x000124000c1e1500 */
[----:B0-----:R-:W-:Y:S02]  /*25930*/  @!P1 IMAD.MOV.U32 R14, RZ, RZ, R18 ;  /* 0x000000ffff0e9224 */ /* 0x001fe400078e0012 */
[----:B------:R-:W-:-:S05]  /*25940*/  @!P1 IMAD.MOV.U32 R15, RZ, RZ, R20 ;  /* 0x000000ffff0f9224 */ /* 0x000fca00078e0014 */
[----:B------:R2:W4:Y:S02]  /*25950*/  @!P1 LDG.E.U16 R17, desc[UR10][R14.64] ;  /* 0x0000000a0e119981 */ /* 0x000524000c1e1500 */
[----:B--2---:R-:W-:Y:S02]  /*25960*/  @!P1 IMAD.MOV.U32 R14, RZ, RZ, R4 ;  /* 0x000000ffff0e9224 */ /* 0x004fe400078e0004 */
[----:B---3--:R-:W-:-:S05]  /*25970*/  @!P1 IMAD.MOV.U32 R15, RZ, RZ, R10 ;  /* 0x000000ffff0f9224 */ /* 0x008fca00078e000a */
[----:B------:R0:W2:Y:S04]  /*25980*/  @!P1 LDG.E.U16 R19, desc[UR10][R14.64] ;  /* 0x0000000a0e139981 */ /* 0x0000a8000c1e1500 */
[----:B------:R-:W-:Y:S04]  /*25990*/  STL [R1+0x16b8], R11 ;  /* 0x0016b80b01007387 */ /* 0x000fe80000100800 */
[----:B------:R-:W-:Y:S04]  /*259a0*/  STL [R1+0x16bc], R12 ;  /* 0x0016bc0c01007387 */ /* 0x000fe80000100800 */
[----:B----4-:R-:W-:Y:S01]  /*259b0*/  STL [R1+0x16c0], R13 ;  /* 0x0016c00d01007387 */ /* 0x010fe20000100800 */
[----:B------:R-:W-:Y:S01]  /*259c0*/  PRMT R21, RZ, 0x7610, R21 ;  /* 0x00007610ff157816 */ /* 0x000fe20000000015 */
[----:B0-----:R-:W-:-:S02]  /*259d0*/  @!P1 IMAD.MOV.U32 R15, RZ, RZ, R2 ;  /* 0x000000ffff0f9224 */ /* 0x001fc400078e0002 */
[----:B------:R-:W-:-:S05]  /*259e0*/  @!P1 IMAD.MOV.U32 R14, RZ, RZ, R0 ;  /* 0x000000ffff0e9224 */ /* 0x000fca00078e0000 */
[----:B------:R-:W3:Y:S04]  /*259f0*/  @!P1 LDG.E.U16 R21, desc[UR10][R14.64] ;  /* 0x0000000a0e159981 */ /* 0x000ee8000c1e1500 */
[----:B------:R-:W-:Y:S04]  /*25a00*/  STL [R1+0x16c4], R17 ;  /* 0x0016c41101007387 */ /* 0x000fe80000100800 */
[----:B--2---:R0:W-:Y:S04]  /*25a10*/  STL [R1+0x169c], R19 ;  /* 0x00169c1301007387 */ /* 0x0041e80000100800 */
[----:B0-----:R-:W2:Y:S04]  /*25a20*/  LDL.LU R19, [R1+0x98] ;  /* 0x0000980001137983 */ /* 0x001ea80000300800 */
[----:B------:R-:W4:Y:S04]  /*25a30*/  LDL.LU R17, [R1+0x8c] ;  /* 0x00008c0001117983 */ /* 0x000f280000300800 */
        /* <DEDUP_REMOVED lines=11> */
[----:B------:R-:W2:Y:S04]  /*25af0*/  LDL R14, [R1+0x484] ;  /* 0x00048400010e7983 */ /* 0x000ea80000100800 */
[----:B------:R-:W2:Y:S01]  /*25b00*/  LDL R15, [R1+0x488] ;  /* 0x00048800010f7983 */ /* 0x000ea20000100800 */
[----:B------:R-:W-:-:S03]  /*25b10*/  PRMT R23, RZ, 0x7610, R23 ;  /* 0x00007610ff177816 */ /* 0x000fc60000000017 */
[----:B---3--:R0:W-:Y:S04]  /*25b20*/  STL [R1+0x16a0], R21 ;  /* 0x0016a01501007387 */ /* 0x0081e80000100800 */
[----:B0-----:R-:W3:Y:S01]  /*25b30*/  LDL.LU R21, [R1+0xa4] ;  /* 0x0000a40001157983 */ /* 0x001ee20000300800 */
        /* <DEDUP_REMOVED lines=9> */
[----:B------:R-:W-:Y:S01]  /*25bd0*/  @!P1 LOP3.LUT R15, R15, R14, RZ, 0x3c, !PT ;  /* 0x0000000e0f0f9212 */ /* 0x000fe200078e3cff */
[----:B--2---:R0:W-:Y:S04]  /*25be0*/  STL [R1+0x16c8], R23 ;  /* 0x0016c81701007387 */ /* 0x0041e80000100800 */
[----:B------:R1:W2:Y:S04]  /*25bf0*/  @!P1 LDG.E.U16 R25, desc[UR10][R14.64] ;  /* 0x0000000a0e199981 */ /* 0x0002a8000c1e1500 */
[----:B------:R-:W1:Y:S04]  /*25c00*/  LDL R14, [R1+0x41c] ;  /* 0x00041c00010e7983 */ /* 0x000e680000100800 */
[----:B------:R-:W1:Y:S01]  /*25c10*/  LDL R15, [R1+0xbd0] ;  /* 0x000bd000010f7983 */ /* 0x000e620000100800 */
[----:B------:R-:W-:-:S02]  /*25c20*/  PRMT R27, RZ, 0x7610, R27 ;  /* 0x00007610ff1b7816 */ /* 0x000fc4000000001b */
[----:B-1----:R-:W-:-:S04]  /*25c30*/  @!P1 LOP3.LUT R15, R15, R14, RZ, 0x3c, !PT ;  /* 0x0000000e0f0f9212 */ /* 0x002fc800078e3cff */
[----:B------:R-:W-:-:S04]  /*25c40*/  @!P1 LOP3.LUT R14, R15, R14, RZ, 0x3c, !PT ;  /* 0x0000000e0f0e9212 */ /* 0x000fc800078e3cff */
[----:B------:R-:W-:-:S05]  /*25c50*/  @!P1 LOP3.LUT R15, R15, R14, RZ, 0x3c, !PT ;  /* 0x0000000e0f0f9212 */ /* 0x000fca00078e3cff */
[----:B------:R1:W2:Y:S04]  /*25c60*/  @!P1 LDG.E.U16 R27, desc[UR10][R14.64] ;  /* 0x0000000a0e1b9981 */ /* 0x0002a8000c1e1500 */
[----:B------:R-:W1:Y:S04]  /*25c70*/  LDL R14, [R1+0xbd4] ;  /* 0x000bd400010e7983 */ /* 0x000e680000100800 */
[----:B------:R-:W1:Y:S01]  /*25c80*/  LDL R15, [R1+0xbdc] ;  /* 0x000bdc00010f7983 */ /* 0x000e620000100800 */
[----:B------:R-:W-:Y:S01]  /*25c90*/  PRMT R29, RZ, 0x7610, R29 ;  /* 0x00007610ff1d7816 */ /* 0x000fe2000000001d */
[----:B0-----:R-:W0:Y:S01]  /*25ca0*/  S2R R23, SR_TID.X ;  /* 0x0000000000177919 */ /* 0x001e220000002100 */
[----:B-1----:R-:W-:-:S04]  /*25cb0*/  @!P1 LOP3.LUT R15, R15, R14, RZ, 0x3c, !PT ;  /* 0x0000000e0f0f9212 */ /* 0x002fc800078e3cff */
[----:B------:R-:W-:-:S04]  /*25cc0*/  @!P1 LOP3.LUT R14, R15, R14, RZ, 0x3c, !PT ;  /* 0x0000000e0f0e9212 */ /* 0x000fc800078e3cff */
[----:B------:R-:W-:-:S05]  /*25cd0*/  @!P1 LOP3.LUT R15, R15, R14, RZ, 0x3c, !PT ;  /* 0x0000000e0f0f9212 */ /* 0x000fca00078e3cff */
[----:B------:R-:W2:Y:S04]  /*25ce0*/  @!P1 LDG.E.U16 R29, desc[UR10][R14.64] ;  /* 0x0000000a0e1d9981 */ /* 0x000ea8000c1e1500 */
[----:B------:R-:W2:Y:S04]  /*25cf0*/  LDL.LU R14, [R1+0xbc] ;  /* 0x0000bc00010e7983 */ /* 0x000ea80000300800 */
[----:B------:R-:W3:Y:S01]  /*25d00*/  LDL.LU R15, [R1+0xb0] ;  /* 0x0000b000010f7983 */ /* 0x000ee20000300800 */
[----:B0-----:R-:W-:-:S05]  /*25d10*/  LOP3.LUT R23, R23, 0x7f, RZ, 0xc0, !PT ;  /* 0x0000007f17177812 */ /* 0x001fca00078ec0ff */
[----:B------:R-:W-:-:S05]  /*25d20*/  IMAD.SHL.U32 R23, R23, 0x2, RZ ;  /* 0x0000000217177824 */ /* 0x000fca00078e00ff */
[----:B------:R-:W-:-:S05]  /*25d30*/  LOP3.LUT R23, R23, 0x50, RZ, 0x3c, !PT ;  /* 0x0000005017177812 */ /* 0x000fca00078e3cff */
[----:B--2---:R-:W-:Y:S04]  /*25d40*/  STS.U16 [R23+UR5+0x3d00], R14 ;  /* 0x003d000e17007988 */ /* 0x004fe80008000405 */
[----:B---3--:R-:W-:Y:S04]  /*25d50*/  STS.U16 [R23+UR5+0x4500], R15 ;  /* 0x0045000f17007988 */ /* 0x008fe80008000405 */
[----:B------:R-:W-:Y:S04]  /*25d60*/  STS.U16 [R23+UR5+0x4d00], R21 ;  /* 0x004d001517007988 */ /* 0x000fe80008000405 */
[----:B------:R-:W-:Y:S04]  /*25d70*/  STS.U16 [R23+UR5+0x5500], R19 ;  /* 0x0055001317007988 */ /* 0x000fe80008000405 */
[----:B----4-:R0:W-:Y:S04]  /*25d80*/  STS.U16 [R23+UR5+0x5d00], R17 ;  /* 0x005d001117007988 */ /* 0x0101e80008000405 */
[----:B------:R1:W-:Y:S04]  /*25d90*/  STS.U16 [R23+UR5+0x6500], R13 ;  /* 0x0065000d17007988 */ /* 0x0003e80008000405 */
[----:B------:R2:W-:Y:S04]  /*25da0*/  STS.U16 [R23+UR5+0x6d00], R12 ;  /* 0x006d000c17007988 */ /* 0x0005e80008000405 */
[----:B------:R3:W-:Y:S04]  /*25db0*/  STS.U16 [R23+UR5+0x7500], R11 ;  /* 0x0075000b17007988 */ /* 0x0007e80008000405 */
[----:B------:R4:W-:Y:S04]  /*25dc0*/  STS.U16 [R23+UR5+0x7d00], R10 ;  /* 0x007d000a17007988 */ /* 0x0009e80008000405 */
[----:B------:R0:W-:Y:S04]  /*25dd0*/  STS.U16 [R23+UR5+0x8500], R4 ;  /* 0x0085000417007988 */ /* 0x0001e80008000405 */
[----:B------:R-:W-:Y:S04]  /*25de0*/  STS.U16 [R23+UR5+0x8d00], R2 ;  /* 0x008d000217007988 */ /* 0x000fe80008000405 */
[----:B------:R2:W-:Y:S04]  /*25df0*/  STS.U16 [R23+UR5+0x9500], R0 ;  /* 0x0095000017007988 */ /* 0x0005e80008000405 */
[----:B0-----:R-:W4:Y:S04]  /*25e00*/  LDL.LU R17, [R1+0xf4] ;  /* 0x0000f40001117983 */ /* 0x001f280000300800 */
[----:B-1----:R-:W4:Y:S04]  /*25e10*/  LDL.LU R13, [R1+0xec] ;  /* 0x0000ec00010d7983 */ /* 0x002f280000300800 */
[----:B--2---:R-:W2:Y:S04]  /*25e20*/  LDL.LU R12, [R1+0xe4] ;  /* 0x0000e400010c7983 */ /* 0x004ea80000300800 */
[----:B---3--:R-:W3:Y:S04]  /*25e30*/  LDL.LU R11, [R1+0xdc] ;  /* 0x0000dc00010b7983 */ /* 0x008ee80000300800 */
[----:B------:R-:W-:Y:S04]  /*25e40*/  STS.U16 [R23+UR5+0x9d00], R18 ;  /* 0x009d001217007988 */ /* 0x000fe80008000405 */
[----:B----4-:R-:W4:Y:S04]  /*25e50*/  LDL.LU R10, [R1+0xd4] ;  /* 0x0000d400010a7983 */ /* 0x010f280000300800 */
[----:B------:R0:W-:Y:S04]  /*25e60*/  STS.U16 [R23+UR5+0xa500], R20 ;  /* 0x00a5001417007988 */ /* 0x0001e80008000405 */
[----:B------:R-:W4:Y:S04]  /*25e70*/  LDL.LU R4, [R1+0xcc] ;  /* 0x0000cc0001047983 */ /* 0x000f280000300800 */
[----:B------:R-:W-:Y:S04]  /*25e80*/  STS.U16 [R23+UR5+0xad00], R24 ;  /* 0x00ad001817007988 */ /* 0x000fe80008000405 */
[----:B------:R-:W4:Y:S04]  /*25e90*/  LDL.LU R0, [R1+0xc4] ;  /* 0x0000c40001007983 */ /* 0x000f280000300800 */
[----:B------:R1:W-:Y:S04]  /*25ea0*/  STS.U16 [R23+UR5+0xb500], R26 ;  /* 0x00b5001a17007988 */ /* 0x0003e80008000405 */
[----:B0-----:R-:W4:Y:S04]  /*25eb0*/  LDL.LU R20, [R1+0xb8] ;  /* 0x0000b80001147983 */ /* 0x001f280000300800 */
[----:B-1----:R-:W4:Y:S04]  /*25ec0*/  LDL.LU R26, [R1+0xac] ;  /* 0x0000ac00011a7983 */ /* 0x002f280000300800 */
[----:B------:R-:W4:Y:S04]  /*25ed0*/  LDL.LU R14, [R1+0x40] ;  /* 0x00004000010e7983 */ /* 0x000f280000300800 */
[----:B------:R-:W4:Y:S04]  /*25ee0*/  LDL.LU R15, [R1+0x34] ;  /* 0x00003400010f7983 */ /* 0x000f280000300800 */
[----:B------:R-:W4:Y:S04]  /*25ef0*/  LDL.LU R19, [R1+0x28] ;  /* 0x0000280001137983 */ /* 0x000f280000300800 */
[----:B------:R-:W4:Y:S04]  /*25f00*/  LDL.LU R2, [R1+0x1c] ;  /* 0x00001c0001027983 */ /* 0x000f280000300800 */
[----:B------:R-:W4:Y:S04]  /*25f10*/  LDL.LU R18, [R1+0x10] ;  /* 0x0000100001127983 */ /* 0x000f280000300800 */
[----:B------:R0:W-:Y:S04]  /*25f20*/  STS.U16 [R23+UR5+0xbd00], R28 ;  /* 0x00bd001c17007988 */ /* 0x0001e80008000405 */
[----:B------:R-:W4:Y:S04]  /*25f30*/  LDL.LU R24, [R1+0x4] ;  /* 0x0000040001187983 */ /* 0x000f280000300800 */
[----:B------:R1:W-:Y:S04]  /*25f40*/  STS.U16 [R23+UR5+0xc500], R22 ;  /* 0x00c5001617007988 */ /* 0x0003e80008000405 */
[----:B------:R0:W-:Y:S04]  /*25f50*/  STS.U16 [R23+UR5+0xcd00], R16 ;  /* 0x00cd001017007988 */ /* 0x0001e80008000405 */
[----:B------:R-:W-:Y:S04]  /*25f60*/  STS.U16 [R23+UR5+0xd500], R3 ;  /* 0x00d5000317007988 */ /* 0x000fe80008000405 */
[----:B------:R1:W-:Y:S04]  /*25f70*/  STS.U16 [R23+UR5+0xdd00], R5 ;  /* 0x00dd000517007988 */ /* 0x0003e80008000405 */
[----:B------:R1:W-:Y:S04]  /*25f80*/  STS.U16 [R23+UR5+0xe500], R6 ;  /* 0x00e5000617007988 */ /* 0x0003e80008000405 */
[----:B0-----:R-:W4:Y:S04]  /*25f90*/  LDL.LU R28, [R1+0x4c] ;  /* 0x00004c00011c7983 */ /* 0x001f280000300800 */
[----:B-1----:R-:W4:Y:S04]  /*25fa0*/  LDL.LU R22, [R1+0x58] ;  /* 0x0000580001167983 */ /* 0x002f280000300800 */
[----:B------:R-:W4:Y:S04]  /*25fb0*/  LDL.LU R16, [R1+0x64] ;  /* 0x0000640001107983 */ /* 0x000f280000300800 */
[----:B------:R0:W-:Y:S04]  /*25fc0*/  STS.U16 [R23+UR5+0xed00], R7 ;  /* 0x00ed000717007988 */ /* 0x0001e80008000405 */
[----:B------:R-:W4:Y:S04]  /*25fd0*/  LDL.LU R5, [R1+0x70] ;  /* 0x0000700001057983 */ /* 0x000f280000300800 */
[----:B------:R-:W4:Y:S04]  /*25fe0*/  LDL.LU R6, [R1+0x7c] ;  /* 0x00007c0001067983 */ /* 0x000f280000300800 */
[----:B------:R1:W-:Y:S04]  /*25ff0*/  STS.U16 [R23+UR5+0xf500], R8 ;  /* 0x00f5000817007988 */ /* 0x0003e80008000405 */
[----:B------:R1:W-:Y:S04]  /*26000*/  STS.U16 [R23+UR5+0xfd00], R9 ;  /* 0x00fd000917007988 */ /* 0x0003e80008000405 */
[----:B0-----:R-:W4:Y:S04]  /*26010*/  LDL.LU R7, [R1+0x88] ;  /* 0x0000880001077983 */ /* 0x001f280000300800 */
[----:B-1----:R-:W4:Y:S04]  /*26020*/  LDL.LU R8, [R1+0x94] ;  /* 0x0000940001087983 */ /* 0x002f280000300800 */
[----:B------:R-:W4:Y:S04]  /*26030*/  LDL.LU R23, [R1+0x16c8] ;  /* 0x0016c80001177983 */ /* 0x000f280000300800 */
[----:B------:R-:W4:Y:S01]  /*26040*/  LDL.LU R9, [R1+0xa0] ;  /* 0x0000a00001097983 */ /* 0x000f220000300800 */
[----:B------:R-:W0:Y:S02]  /*26050*/  S2R R21, SR_TID.X ;  /* 0x0000000000157919 */ /* 0x000e240000002100 */
[----:B0-----:R-:W-:-:S05]  /*26060*/  LOP3.LUT R21, R21, 0x7f, RZ, 0xc0, !PT ;  /* 0x0000007f15157812 */ /* 0x001fca00078ec0ff */
[----:B------:R-:W-:-:S05]  /*26070*/  IMAD.SHL.U32 R3, R21, 0x2, RZ ;  /* 0x0000000215037824 */ /* 0x000fca00078e00ff */
[----:B------:R-:W-:-:S05]  /*26080*/  LOP3.LUT R21, R3, 0x60, RZ, 0x3c, !PT ;  /* 0x0000006003157812 */ /* 0x000fca00078e3cff */
[----:B------:R0:W-:Y:S04]  /*26090*/  STS.U16 [R21+UR5+0x600], R17 ;  /* 0x0006001115007988 */ /* 0x0001e80008000405 */
[----:B------:R1:W-:Y:S04]  /*260a0*/  STS.U16 [R21+UR5+0xe00], R13 ;  /* 0x000e000d15007988 */ /* 0x0003e80008000405 */
[----:B--2---:R2:W-:Y:S04]  /*260b0*/  STS.U16 [R21+UR5+0x1600], R12 ;  /* 0x0016000c15007988 */ /* 0x0045e80008000405 */
[----:B---3--:R3:W-:Y:S04]  /*260c0*/  STS.U16 [R21+UR5+0x1e00], R11 ;  /* 0x001e000b15007988 */ /* 0x0087e80008000405 */
[----:B----4-:R4:W-:Y:S04]  /*260d0*/  STS.U16 [R21+UR5+0x2600], R10 ;  /* 0x0026000a15007988 */ /* 0x0109e80008000405 */
[----:B------:R2:W-:Y:S04]  /*260e0*/  STS.U16 [R21+UR5+0x2e00], R4 ;  /* 0x002e000415007988 */ /* 0x0005e80008000405 */
[----:B0-----:R-:W4:Y:S04]  /*260f0*/  LDL.LU R17, [R1+0x16c4] ;  /* 0x0016c40001117983 */ /* 0x001f280000300800 */
[----:B-1----:R-:W4:Y:S04]  /*26100*/  LDL.LU R13, [R1+0x16c0] ;  /* 0x0016c000010d7983 */ /* 0x002f280000300800 */
[----:B--2---:R-:W2:Y:S04]  /*26110*/  LDL.LU R12, [R1+0x16bc] ;  /* 0x0016bc00010c7983 */ /* 0x004ea80000300800 */
[----:B---3--:R-:W3:Y:S04]  /*26120*/  LDL.LU R11, [R1+0x16b8] ;  /* 0x0016b800010b7983 */ /* 0x008ee80000300800 */
[----:B------:R0:W-:Y:S04]  /*26130*/  STS.U16 [R21+UR5+0x3600], R0 ;  /* 0x0036000015007988 */ /* 0x0001e80008000405 */
[----:B----4-:R-:W4:Y:S04]  /*26140*/  LDL.LU R10, [R1+0x16b4] ;  /* 0x0016b400010a7983 */ /* 0x010f280000300800 */
[----:B------:R-:W2:Y:S04]  /*26150*/  LDL.LU R4, [R1+0x16b0] ;  /* 0x0016b00001047983 */ /* 0x000ea80000300800 */
[----:B------:R1:W-:Y:S04]  /*26160*/  STS.U16 [R21+UR5+0x3e00], R20 ;  /* 0x003e001415007988 */ /* 0x0003e80008000405 */
[----:B------:R1:W-:Y:S04]  /*26170*/  STS.U16 [R21+UR5+0x4600], R26 ;  /* 0x0046001a15007988 */ /* 0x0003e80008000405 */
[----:B0-----:R-:W2:Y:S04]  /*26180*/  LDL.LU R0, [R1+0x16ac] ;  /* 0x0016ac0001007983 */ /* 0x001ea80000300800 */
[----:B-1----:R-:W2:Y:S04]  /*26190*/  LDL.LU R20, [R1+0x16a8] ;  /* 0x0016a80001147983 */ /* 0x002ea80000300800 */
[----:B------:R-:W2:Y:S04]  /*261a0*/  LDL.LU R26, [R1+0x16a4] ;  /* 0x0016a400011a7983 */ /* 0x000ea80000300800 */
        /* <DEDUP_REMOVED lines=10> */
[----:B------:R0:W-:Y:S04]  /*26250*/  STS.U16 [R21+UR5+0x9e00], R19 ;  /* 0x009e001315007988 */ /* 0x0001e80008000405 */
[----:B------:R1:W-:Y:S04]  /*26260*/  STS.U16 [R21+UR5+0xa600], R2 ;  /* 0x00a6000215007988 */ /* 0x0003e80008000405 */
[----:B------:R1:W-:Y:S04]  /*26270*/  STS.U16 [R21+UR5+0xae00], R18 ;  /* 0x00ae001215007988 */ /* 0x0003e80008000405 */
        /* <DEDUP_REMOVED lines=14> */
[----:B------:R-:W3:Y:S01]  /*26360*/  LDL.LU R15, [R1] ;  /* 0x00000000010f7983 */ /* 0x000ee20000300800 */
[----:B------:R-:W-:-:S03]  /*26370*/  LOP3.LUT R3, R3, 0x70, RZ, 0x3c, !PT ;  /* 0x0000007003037812 */ /* 0x000fc600078e3cff */
[----:B--2---:R0:W-:Y:S04]  /*26380*/  STS.U16 [R21+UR5+0xbe00], R26 ;  /* 0x00be001a15007988 */ /* 0x0041e80008000405 */
[----:B------:R1:W-:Y:S04]  /*26390*/  STS.U16 [R21+UR5+0xc600], R20 ;  /* 0x00c6001415007988 */ /* 0x0003e80008000405 */
[----:B------:R2:W-:Y:S04]  /*263a0*/  STS.U16 [R21+UR5+0xce00], R0 ;  /* 0x00ce000015007988 */ /* 0x0005e80008000405 */
[----:B------:R0:W-:Y:S04]  /*263b0*/  STS.U16 [R21+UR5+0xd600], R4 ;  /* 0x00d6000415007988 */ /* 0x0001e80008000405 */
[----:B----4-:R4:W-:Y:S04]  /*263c0*/  STS.U16 [R21+UR5+0xde00], R10 ;  /* 0x00de000a15007988 */ /* 0x0109e80008000405 */
[----:B---3--:R3:W-:Y:S04]  /*263d0*/  STS.U16 [R21+UR5+0xe600], R11 ;  /* 0x00e6000b15007988 */ /* 0x0087e80008000405 */
[----:B0-----:R-:W3:Y:S04]  /*263e0*/  LDL.LU R26, [R1+0x78] ;  /* 0x00007800011a7983 */ /* 0x001ee80000300800 */
[----:B-1----:R-:W3:Y:S04]  /*263f0*/  LDL.LU R20, [R1+0x84] ;  /* 0x0000840001147983 */ /* 0x002ee80000300800 */
[----:B--2---:R-:W2:Y:S04]  /*26400*/  LDL.LU R0, [R1+0x90] ;  /* 0x0000900001007983 */ /* 0x004ea80000300800 */
[----:B------:R-:W2:Y:S04]  /*26410*/  LDL.LU R4, [R1+0x9c] ;  /* 0x00009c0001047983 */ /* 0x000ea80000300800 */
[----:B----4-:R-:W4:Y:S04]  /*26420*/  LDL.LU R10, [R1+0xa8] ;  /* 0x0000a800010a7983 */ /* 0x010f280000300800 */
[----:B---3--:R-:W3:Y:S04]  /*26430*/  LDL.LU R11, [R1+0xb4] ;  /* 0x0000b400010b7983 */ /* 0x008ee80000300800 */
[----:B------:R0:W-:Y:S04]  /*26440*/  STS.U16 [R21+UR5+0xee00], R12 ;  /* 0x00ee000c15007988 */ /* 0x0001e80008000405 */
[----:B------:R1:W-:Y:S04]  /*26450*/  STS.U16 [R21+UR5+0xf600], R13 ;  /* 0x00f6000d15007988 */ /* 0x0003e80008000405 */
[----:B------:R1:W-:Y:S04]  /*26460*/  STS.U16 [R21+UR5+0xfe00], R17 ;  /* 0x00fe001115007988 */ /* 0x0003e80008000405 */
[----:B0-----:R-:W2:Y:S04]  /*26470*/  LDL.LU R12, [R1+0xc0] ;  /* 0x0000c000010c7983 */ /* 0x001ea80000300800 */
[----:B-1----:R-:W2:Y:S04]  /*26480*/  LDL.LU R13, [R1+0xc8] ;  /* 0x0000c800010d7983 */ /* 0x002ea80000300800 */
[----:B------:R-:W2:Y:S04]  /*26490*/  LDL.LU R21, [R1+0x16a0] ;  /* 0x0016a00001157983 */ /* 0x000ea80000300800 */
[----:B------:R-:W2:Y:S04]  /*264a0*/  LDL.LU R17, [R1+0xd0] ;  /* 0x0000d00001117983 */ /* 0x000ea80000300800 */
[----:B------:R0:W-:Y:S04]  /*264b0*/  STS.U16 [R3+UR5+0x700], R19 ;  /* 0x0007001303007988 */ /* 0x0001e80008000405 */
[----:B------:R1:W-:Y:S04]  /*264c0*/  STS.U16 [R3+UR5+0xf00], R2 ;  /* 0x000f000203007988 */ /* 0x0003e80008000405 */
[----:B------:R1:W-:Y:S04]  /*264d0*/  STS.U16 [R3+UR5+0x1700], R18 ;  /* 0x0017001203007988 */ /* 0x0003e80008000405 */
[----:B------:R1:W-:Y:S04]  /*264e0*/  STS.U16 [R3+UR5+0x1f00], R24 ;  /* 0x001f001803007988 */ /* 0x0003e80008000405 */
[----:B0-----:R-:W4:Y:S04]  /*264f0*/  LDL.LU R19, [R1+0x169c] ;  /* 0x00169c0001137983 */ /* 0x001f280000300800 */
[----:B-1----:R-:W4:Y:S04]  /*26500*/  LDL.LU R2, [R1+0x1698] ;  /* 0x0016980001027983 */ /* 0x002f280000300800 */
[----:B------:R-:W4:Y:S04]  /*26510*/  LDL.LU R18, [R1+0x1694] ;  /* 0x0016940001127983 */ /* 0x000f280000300800 */
[----:B------:R-:W4:Y:S04]  /*26520*/  LDL.LU R24, [R1+0x1690] ;  /* 0x0016900001187983 */ /* 0x000f280000300800 */
[----:B--2---:R-:W-:Y:S04]  /*26530*/  STS.U16 [R3+UR5+0x2700], R17 ;  /* 0x0027001103007988 */ /* 0x004fe80008000405 */
[----:B------:R-:W-:Y:S04]  /*26540*/  STS.U16 [R3+UR5+0x2f00], R13 ;  /* 0x002f000d03007988 */ /* 0x000fe80008000405 */
[----:B------:R-:W-:Y:S04]  /*26550*/  STS.U16 [R3+UR5+0x3700], R12 ;  /* 0x0037000c03007988 */ /* 0x000fe80008000405 */
[----:B---3--:R-:W-:Y:S04]  /*26560*/  STS.U16 [R3+UR5+0x3f00], R11 ;  /* 0x003f000b03007988 */ /* 0x008fe80008000405 */
[----:B----4-:R-:W-:Y:S04]  /*26570*/  STS.U16 [R3+UR5+0x4700], R10 ;  /* 0x0047000a03007988 */ /* 0x010fe80008000405 */
[----:B------:R-:W-:Y:S04]  /*26580*/  STS.U16 [R3+UR5+0x4f00], R4 ;  /* 0x004f000403007988 */ /* 0x000fe80008000405 */
[----:B------:R0:W-:Y:S04]  /*26590*/  STS.U16 [R3+UR5+0x5700], R0 ;  /* 0x0057000003007988 */ /* 0x0001e80008000405 */
[----:B0-----:R-:W2:Y:S04]  /*265a0*/  LDL R0, [R1+0x1e4] ;  /* 0x0001e40001007983 */ /* 0x001ea80000100800 */
[----:B------:R0:W-:Y:S04]  /*265b0*/  STS.U16 [R3+UR5+0x5f00], R20 ;  /* 0x005f001403007988 */ /* 0x0001e80008000405 */
        /* <DEDUP_REMOVED lines=14> */
[----:B0-----:R-:W3:Y:S04]  /*266a0*/  LDL R20, [R1+0x2f0] ;  /* 0x0002f00001147983 */ /* 0x001ee80000100800 */
[----:B-1----:R-:W4:Y:S04]  /*266b0*/  LDL R2, [R1+0x2f4] ;  /* 0x0002f40001027983 */ /* 0x002f280000100800 */
[----:B------:R-:W-:Y:S04]  /*266c0*/  STS.U16 [R3+UR5+0xd700], R19 ;  /* 0x00d7001303007988 */ /* 0x000fe80008000405 */
[----:B------:R-:W-:Y:S04]  /*266d0*/  STS.U16 [R3+UR5+0xdf00], R21 ;  /* 0x00df001503007988 */ /* 0x000fe80008000405 */
[----:B------:R-:W-:Y:S04]  /*266e0*/  STS.U16 [R3+UR5+0xe700], R23 ;  /* 0x00e7001703007988 */ /* 0x000fe80008000405 */
[----:B------:R-:W-:Y:S04]  /*266f0*/  STS.U16 [R3+UR5+0xef00], R25 ;  /* 0x00ef001903007988 */ /* 0x000fe80008000405 */
[----:B------:R-:W-:Y:S04]  /*26700*/  STS.U16 [R3+UR5+0xf700], R27 ;  /* 0x00f7001b03007988 */ /* 0x000fe80008000405 */
[----:B------:R-:W-:Y:S01]  /*26710*/  STS.U16 [R3+UR5+0xff00], R29 ;  /* 0x00ff001d03007988 */ /* 0x000fe20008000405 */
[----:B------:R-:W-:Y:S06]  /*26720*/  BAR.SYNC.DEFER_BLOCKING 0x0 ;  /* 0x0000000000007b1d */ /* 0x000fec0000010000 */
[----:B--2---:R-:W0:Y:S04]  /*26730*/  LDSM.16.M88.4 R16, [R0+UR5] ;  /* 0x000000050010783b */ /* 0x004e280008000200 */
[----:B------:R-:W1:Y:S04]  /*26740*/  LDSM.16.M88.4 R12, [R0+UR5+0x2000] ;  /* 0x00200005000c783b */ /* 0x000e680008000200 */
[----:B------:R-:W2:Y:S04]  /*26750*/  LDSM.16.M88.4 R8, [R0+UR5+0x4000] ;  /* 0x004000050008783b */ /* 0x000ea80008000200 */
[----:B---3--:R-:W-:Y:S04]  /*26760*/  LDSM.16.MT88.4 R4, [R20+UR5+0x10000] ;  /* 0x010000051404783b */ /* 0x008fe80008004200 */
[----:B------:R-:W-:Y:S04]  /*26770*/  LDSM.16.MT88.4 R20, [R20+UR5+0x10400] ;  /* 0x010400051414783b */ /* 0x000fe80008004200 */
[----:B0-----:R-:W-:Y:S04]  /*26780*/  STL.64 [R1+0x30], R16 ;  /* 0x0000301001007387 */ /* 0x001fe80000100a00 */
[----:B------:R-:W-:Y:S04]  /*26790*/  STL.64 [R1+0x38], R18 ;  /* 0x0000381201007387 */ /* 0x000fe80000100a00 */
[----:B-1----:R-:W-:Y:S04]  /*267a0*/  STL.64 [R1+0x20], R12 ;  /* 0x0000200c01007387 */ /* 0x002fe80000100a00 */
[----:B------:R-:W-:Y:S01]  /*267b0*/  STL.64 [R1+0x28], R14 ;  /* 0x0000280e01007387 */ /* 0x000fe20000100a00 */
[----:B--2---:R-:W-:-:S03]  /*267c0*/  IMAD.MOV.U32 R24, RZ, RZ, R8 ;  /* 0x000000ffff187224 */ /* 0x004fc600078e0008 */
[----:B------:R-:W-:Y:S01]  /*267d0*/  STL.64 [R1+0x18], R10 ;  /* 0x0000180a01007387 */ /* 0x000fe20000100a00 */
[----:B------:R-:W-:-:S03]  /*267e0*/  IMAD.MOV.U32 R3, RZ, RZ, R9 ;  /* 0x000000ffff037224 */ /* 0x000fc600078e0009 */
[----:B------:R-:W0:Y:S04]  /*267f0*/  LDSM.16.M88.4 R8, [R0+UR5+0x8000] ;  /* 0x008000050008783b */ /* 0x000e280008000200 */
[----:B------:R-:W1:Y:S04]  /*26800*/  LDSM.16.M88.4 R12, [R0+UR5+0x6000] ;  /* 0x00600005000c783b */ /* 0x000e680008000200 */
[----:B------:R-:W-:Y:S04]  /*26810*/  LDSM.16.M88.4 R16, [R0+UR5+0xc000] ;  /* 0x00c000050010783b */ /* 0x000fe80008000200 */
[----:B0-----:R-:W-:Y:S04]  /*26820*/  STL.64 [R1+0x1650], R10 ;  /* 0x0016500a01007387 */ /* 0x001fe80000100a00 */
[----:B-1----:R-:W-:Y:S04]  /*26830*/  STL.64 [R1], R12 ;  /* 0x0000000c01007387 */ /* 0x002fe80000100a00 */
[----:B------:R-:W-:Y:S04]  /*26840*/  STL.64 [R1+0x8], R14 ;  /* 0x0000080e01007387 */ /* 0x000fe80000100a00 */
[----:B------:R-:W0:Y:S04]  /*26850*/  LDSM.16.M88.4 R12, [R0+UR5+0xa000] ;  /* 0x00a00005000c783b */ /* 0x000e280008000200 */
[----:B------:R-:W-:Y:S04]  /*26860*/  STL.64 [R1+0x1648], R8 ;  /* 0x0016480801007387 */ /* 0x000fe80000100a00 */
[----:B------:R-:W1:Y:S04]  /*26870*/  LDSM.16.M88.4 R8, [R0+UR5+0xe000] ;  /* 0x00e000050008783b */ /* 0x000e680008000200 */
[----:B0-----:R-:W-:Y:S04]  /*26880*/  STL [R1+0x15d8], R14 ;  /* 0x0015d80e01007387 */ /* 0x001fe80000100800 */
[----:B------:R-:W-:Y:S04]  /*26890*/  STL [R1+0x15d4], R15 ;  /* 0x0015d40f01007387 */ /* 0x000fe80000100800 */
[----:B------:R-:W-:Y:S04]  /*268a0*/  STL [R1+0x12f0], R0 ;  /* 0x0012f00001007387 */ /* 0x000fe80000100800 */
[----:B------:R-:W-:Y:S04]  /*268b0*/  STL.64 [R1+0xa0], R16 ;  /* 0x0000a01001007387 */ /* 0x000fe80000100a00 */
[----:B------:R-:W-:Y:S04]  /*268c0*/  STL.64 [R1+0xa8], R18 ;  /* 0x0000a81201007387 */ /* 0x000fe80000100a00 */
[----:B----4-:R-:W0:Y:S04]  /*268d0*/  LDSM.16.MT88.4 R16, [R2+UR5+0x10000] ;  /* 0x010000050210783b */ /* 0x010e280008004200 */
[----:B-1----:R-:W-:Y:S04]  /*268e0*/  STL.64 [R1+0xb0], R8 ;  /* 0x0000b00801007387 */ /* 0x002fe80000100a00 */
[----:B------:R-:W-:Y:S04]  /*268f0*/  STL.64 [R1+0xb8], R10 ;  /* 0x0000b80a01007387 */ /* 0x000fe80000100a00 */
[----:B0-----:R-:W-:Y:S04]  /*26900*/  STL [R1+0x1618], R19 ;  /* 0x0016181301007387 */ /* 0x001fe80000100800 */
[----:B------:R-:W-:Y:S04]  /*26910*/  STL [R1+0x1660], R18 ;  /* 0x0016601201007387 */ /* 0x000fe80000100800 */
[----:B------:R0:W-:Y:S04]  /*26920*/  STL.64 [R1+0x1658], R16 ;  /* 0x0016581001007387 */ /* 0x0001e80000100a00 */
[----:B0-----:R-:W2:Y:S04]  /*26930*/  LDL.LU.64 R16, [R1+0x30] ;  /* 0x0000300001107983 */ /* 0x001ea80000300a00 */
[----:B------:R-:W3:Y:S04]  /*26940*/  LDL.LU.64 R8, [R1] ;  /* 0x0000000001087983 */ /* 0x000ee80000300a00 */
[----:B---3--:R0:W-:Y:S04]  /*26950*/  STL.64 [R1+0x1668], R8 ;  /* 0x0016680801007387 */ /* 0x0081e80000100a00 */
[----:B0-----:R-:W3:Y:S04]  /*26960*/  LDL.LU.64 R8, [R1+0x2e0] ;  /* 0x0002e00001087983 */ /* 0x001ee80000300a00 */
[----:B------:R-:W3:Y:S04]  /*26970*/  LDL.LU.64 R10, [R1+0x2e8] ;  /* 0x0002e800010a7983 */ /* 0x000ee80000300a00 */
[----:B------:R0:W-:Y:S02]  /*26980*/  STL [R1+0x1594], R20 ;  /* 0x0015941401007387 */ /* 0x0001e40000100800 */
[----:B0-----:R-:W-:-:S02]  /*26990*/  IMAD.MOV.U32 R20, RZ, RZ, R24 ;  /* 0x000000ffff147224 */ /* 0x001fc400078e0018 */
[----:B------:R-:W0:Y:S04]  /*269a0*/  LDSM.16.MT88.4 R24, [R2+UR5+0x10400] ;  /* 0x010400050218783b */ /* 0x000e280008004200 */
[----:B------:R-:W-:Y:S04]  /*269b0*/  STL [R1+0x1590], R21 ;  /* 0x0015901501007387 */ /* 0x000fe80000100800 */
[----:B------:R-:W-:Y:S04]  /*269c0*/  STL [R1+0x158c], R22 ;  /* 0x00158c1601007387 */ /* 0x000fe80000100800 */
[----:B------:R-:W-:Y:S04]  /*269d0*/  STL [R1+0x1588], R23 ;  /* 0x0015881701007387 */ /* 0x000fe80000100800 */
[----:B0-----:R-:W-:Y:S04]  /*269e0*/  STL.64 [R1+0x1500], R26 ;  /* 0x0015001a01007387 */ /* 0x001fe80000100a00 */
[----:B------:R0:W-:Y:S04]  /*269f0*/  STL.64 [R1+0x14f8], R24 ;  /* 0x0014f81801007387 */ /* 0x0001e80000100a00 */
[----:B0-----:R-:W4:Y:S04]  /*26a00*/  LDL.LU.64 R24, [R1+0xb0] ;  /* 0x0000b00001187983 */ /* 0x001f280000300a00 */
[----:B------:R-:W3:Y:S01]  /*26a10*/  LDL.LU.64 R26, [R1+0xb8] ;  /* 0x0000b800011a7983 */ /* 0x000ee20000300a00 */
[----:B--2---:R-:W-:-:S03]  /*26a20*/  IMAD.MOV.U32 R23, RZ, RZ, R16 ;  /* 0x000000ffff177224 */ /* 0x004fc600078e0010 */
[----:B---3--:R-:W-:Y:S04]  /*26a30*/  STL.64 [R1+0x1628], R26 ;  /* 0x0016281a01007387 */ /* 0x008fe80000100a00 */
[----:B----4-:R0:W-:Y:S04]  /*26a40*/  STL.64 [R1+0x1620], R24 ;  /* 0x0016201801007387 */ /* 0x0101e80000100a00 */
[----:B0-----:R-:W2:Y:S01]  /*26a50*/  LDL.64 R24, [R1+0xa0] ;  /* 0x0000a00001187983 */ /* 0x001ea20000100a00 */
[----:B------:R-:W-:Y:S01]  /*26a60*/  HMMA.16816.F32.BF16 R8, R4, R16, R8 ;  /* 0x000000100408723c */ /* 0x000fe20000041808 */
[----:B------:R-:W-:-:S02]  /*26a70*/  IMAD.MOV.U32 R22, RZ, RZ, R17 ;  /* 0x000000ffff167224 */ /* 0x000fc400078e0011 */
[----:B------:R-:W-:-:S15]  /*26a80*/  IMAD.MOV.U32 R21, RZ, RZ, R3 ;  /* 0x000000ffff157224 */ /* 0x000fde00078e0003 */
[----:B------:R-:W-:Y:S01]  /*26a90*/  NOP ;  /* 0x0000000000007918 */ /* 0x000fe20000000000 */
[----:B------:R-:W-:Y:S02]  /*26aa0*/  IMAD.MOV.U32 R14, RZ, RZ, R8 ;  /* 0x000000ffff0e7224 */ /* 0x000fe400078e0008 */
[----:B------:R-:W-:Y:S01]  /*26ab0*/  IMAD.MOV.U32 R15, RZ, RZ, R9 ;  /* 0x000000ffff0f7224 */ /* 0x000fe200078e0009 */
[----:B--2---:R-:W-:Y:S04]  /*26ac0*/  STL.64 [R1+0x1630], R24 ;  /* 0x0016301801007387 */ /* 0x004fe80000100a00 */
[----:B------:R-:W-:Y:S04]  /*26ad0*/  STL.64 [R1+0x128], R10 ;  /* 0x0001280a01007387 */ /* 0x000fe80000100a00 */
[----:B------:R-:W-:Y:S04]  /*26ae0*/  STL.64 [R1+0x1678], R22 ;  /* 0x0016781601007387 */ /* 0x000fe80000100a00 */
[----:B------:R0:W-:Y:S04]  /*26af0*/  STL.64 [R1+0x1670], R20 ;  /* 0x0016701401007387 */ /* 0x0001e80000100a00 */
[----:B0-----:R-:W2:Y:S04]  /*26b00*/  LDL.LU.64 R20, [R1+0x20] ;  /* 0x0000200001147983 */ /* 0x001ea80000300a00 */
[----:B------:R-:W3:Y:S04]  /*26b10*/  LDL.LU.64 R8, [R1+0x2c0] ;  /* 0x0002c00001087983 */ /* 0x000ee80000300a00 */
[----:B------:R-:W4:Y:S04]  /*26b20*/  LDL.LU.64 R10, [R1+0x2c8] ;  /* 0x0002c800010a7983 */ /* 0x000f280000300a00 */
[----:B----4-:R-:W-:Y:S04]  /*26b30*/  STL.64 [R1+0x1688], R10 ;  /* 0x0016880a01007387 */ /* 0x010fe80000100a00 */
[----:B---3--:R0:W-:Y:S04]  /*26b40*/  STL.64 [R1+0x1680], R8 ;  /* 0x0016800801007387 */ /* 0x0081e80000100a00 */
[----:B0-----:R-:W3:Y:S04]  /*26b50*/  LDL.LU.64 R8, [R1+0x2d0] ;  /* 0x0002d00001087983 */ /* 0x001ee80000300a00 */
[----:B------:R-:W3:Y:S04]  /*26b60*/  LDL.LU.64 R10, [R1+0x2d8] ;  /* 0x0002d800010a7983 */ /* 0x000ee80000300a00 */
[----:B------:R-:W4:Y:S04]  /*26b70*/  LDL.LU.64 R16, [R1+0x2b0] ;  /* 0x0002b00001107983 */ /* 0x000f280000300a00 */
[----:B------:R-:W4:Y:S04]  /*26b80*/  LDL.LU.64 R18, [R1+0x2b8] ;  /* 0x0002b80001127983 */ /* 0x000f280000300a00 */
[----:B------:R-:W4:Y:S04]  /*26b90*/  LDL.LU.64 R24, [R1+0x290] ;  /* 0x0002900001187983 */ /* 0x000f280000300a00 */
[----:B------:R-:W4:Y:S01]  /*26ba0*/  LDL.LU.64 R26, [R1+0x298] ;  /* 0x00029800011a7983 */ /* 0x000f220000300a00 */
[----:B--2---:R-:W-:-:S02]  /*26bb0*/  IMAD.MOV.U32 R2, RZ, RZ, R20 ;  /* 0x000000ffff027224 */ /* 0x004fc400078e0014 */
[----:B------:R-:W-:Y:S01]  /*26bc0*/  IMAD.MOV.U32 R0, RZ, RZ, R21 ;  /* 0x000000ffff007224 */ /* 0x000fe200078e0015 */
[C---:B---3--:R-:W-:Y:S01]  /*26bd0*/  HMMA.16816.F32.BF16 R8, R4.reuse, R20, R8 ;  /* 0x000000140408723c */ /* 0x048fe20000041808 */
[----:B----4-:R-:W-:Y:S04]  /*26be0*/  STL.64 [R1+0x1640], R26 ;  /* 0x0016401a01007387 */ /* 0x010fe80000100a00 */
[----:B------:R0:W-:Y:S04]  /*26bf0*/  STL.64 [R1+0x1638], R24 ;  /* 0x0016381801007387 */ /* 0x0001e80000100a00 */
[----:B0-----:R-:W2:Y:S04]  /*26c00*/  LDL.LU.64 R24, [R1+0x2a0] ;  /* 0x0002a00001187983 */ /* 0x001ea80000300a00 */
[----:B------:R-:W2:Y:S04]  /*26c10*/  LDL.LU.64 R26, [R1+0x2a8] ;  /* 0x0002a800011a7983 */ /* 0x000ea80000300a00 */
[----:B------:R-:W-:Y:S04]  /*26c20*/  STL [R1+0x15e0], R14 ;  /* 0x0015e00e01007387 */ /* 0x000fe80000100800 */
[----:B------:R-:W-:Y:S04]  /*26c30*/  STL [R1+0x15dc], R15 ;  /* 0x0015dc0f01007387 */ /* 0x000fe80000100800 */
[----:B------:R-:W-:Y:S04]  /*26c40*/  STL.64 [R1+0x110], R8 ;  /* 0x0001100801007387 */ /* 0x000fe80000100a00 */
[----:B------:R0:W-:Y:S04]  /*26c50*/  STL.64 [R1+0x118], R10 ;  /* 0x0001180a01007387 */ /* 0x0001e80000100a00 */
[----:B0-----:R-:W3:Y:S04]  /*26c60*/  LDL.LU.64 R10, [R1+0x1688] ;  /* 0x00168800010a7983 */ /* 0x001ee80000300a00 */
[----:B------:R-:W3:Y:S04]  /*26c70*/  LDL.LU.64 R8, [R1+0x1680] ;  /* 0x0016800001087983 */ /* 0x000ee80000300a00 */
[----:B------:R-:W4:Y:S04]  /*26c80*/  LDL.LU.64 R22, [R1+0x1678] ;  /* 0x0016780001167983 */ /* 0x000f280000300a00 */
[----:B------:R-:W3:Y:S02]  /*26c90*/  LDL.LU.64 R20, [R1+0x1670] ;  /* 0x0016700001147983 */ /* 0x000ee40000300a00 */
[----:B---3--:R-:W-:-:S15]  /*26ca0*/  HMMA.16816.F32.BF16 R8, R4, R20, R8 ;  /* 0x000000140408723c */ /* 0x008fde0000041808 */
[----:B------:R-:W-:-:S04]  /*26cb0*/  NOP ;  /* 0x0000000000007918 */ /* 0x000fc80000000000 */
[----:B------:R0:W-:Y:S04]  /*26cc0*/  STL [R1+0x104], R9 ;  /* 0x0001040901007387 */ /* 0x0001e80000100800 */
[----:B------:R-:W-:Y:S01]  /*26cd0*/  STL.64 [R1+0x108], R10 ;  /* 0x0001080a01007387 */ /* 0x000fe20000100a00 */
[----:B------:R-:W-:-:S03]  /*26ce0*/  IMAD.MOV.U32 R15, RZ, RZ, R8 ;  /* 0x000000ffff0f7224 */ /* 0x000fc600078e0008 */
[----:B0-----:R-:W3:Y:S04]  /*26cf0*/  LDL.LU.64 R8, [R1+0x1668] ;  /* 0x0016680001087983 */ /* 0x001ee80000300a00 */
[----:B------:R-:W-:Y:S01]  /*26d00*/  STL.64 [R1+0x1608], R20 ;  /* 0x0016081401007387 */ /* 0x000fe20000100a00 */
[----:B---3--:R-:W-:Y:S01]  /*26d10*/  HMMA.16816.F32.BF16 R16, R4, R8, R16 ;  /* 0x000000080410723c */ /* 0x008fe20000041810 */
[----:B------:R-:W-:-:S15]  /*26d20*/  IMAD.MOV.U32 R29, RZ, RZ, R9 ;  /* 0x000000ffff1d7224 */ /* 0x000fde00078e0009 */
[----:B------:R-:W-:-:S03]  /*26d30*/  NOP ;  /* 0x0000000000007918 */ /* 0x000fc60000000000 */
[----:B------:R-:W-:Y:S04]  /*26d40*/  STL.64 [R1+0xf0], R16 ;  /* 0x0000f01001007387 */ /* 0x000fe80000100a00 */
[----:B------:R0:W-:Y:S04]  /*26d50*/  STL.64 [R1+0xf8], R18 ;  /* 0x0000f81201007387 */ /* 0x0001e80000100a00 */
[----:B0-----:R-:W3:Y:S04]  /*26d60*/  LDL.LU R18, [R1+0x1660] ;  /* 0x0016600001127983 */ /* 0x001ee80000300800 */
[----:B------:R-:W3:Y:S01]  /*26d70*/  LDL.LU.64 R16, [R1+0x1658] ;  /* 0x0016580001107983 */ /* 0x000ee20000300a00 */
[----:B------:R-:W-:-:S03]  /*26d80*/  IMAD.MOV.U32 R19, RZ, RZ, R8 ;  /* 0x000000ffff137224 */ /* 0x000fc600078e0008 */
[----:B------:R-:W2:Y:S04]  /*26d90*/  LDL.LU.64 R10, [R1+0x1650] ;  /* 0x00165000010a7983 */ /* 0x000ea80000300a00 */
[----:B------:R-:W2:Y:S02]  /*26da0*/  LDL.LU.64 R8, [R1+0x1648] ;  /* 0x0016480001087983 */ /* 0x000ea40000300a00 */
[----:B--2---:R-:W-:-:S15]  /*26db0*/  HMMA.16816.F32.BF16 R24, R4, R8, R24 ;  /* 0x000000080418723c */ /* 0x004fde0000041818 */
[----:B------:R-:W-:-:S04]  /*26dc0*/  NOP ;  /* 0x0000000000007918 */ /* 0x000fc80000000000 */
[----:B------:R-:W-:Y:S04]  /*26dd0*/  STL.64 [R1+0xe0], R24 ;  /* 0x0000e01801007387 */ /* 0x000fe80000100a00 */
[----:B------:R0:W-:Y:S04]  /*26de0*/  STL.64 [R1+0xe8], R26 ;  /* 0x0000e81a01007387 */ /* 0x0001e80000100a00 */
[----:B0-----:R-:W2:Y:S04]  /*26df0*/  LDL.LU.64 R26, [R1+0x1640] ;  /* 0x00164000011a7983 */ /* 0x001ea80000300a00 */
[----:B------:R-:W2:Y:S04]  /*26e00*/  LDL.LU.64 R24, [R1+0x1638] ;  /* 0x0016380001187983 */ /* 0x000ea80000300a00 */
[----:B------:R-:W-:Y:S04]  /*26e10*/  STL.64 [R1+0x1600], R10 ;  /* 0x0016000a01007387 */ /* 0x000fe80000100a00 */
[----:B------:R0:W-:Y:S04]  /*26e20*/  STL.64 [R1+0x15f8], R8 ;  /* 0x0015f80801007387 */ /* 0x0001e80000100a00 */
[----:B0-----:R-:W3:Y:S04]  /*26e30*/  LDL.LU.64 R8, [R1+0x280] ;  /* 0x0002800001087983 */ /* 0x001ee80000300a00 */
[----:B------:R-:W3:Y:S01]  /*26e40*/  LDL.LU.64 R10, [R1+0x288] ;  /* 0x00028800010a7983 */ /* 0x000ee20000300a00 */
[----:B--2---:R-:W-:-:S15]  /*26e50*/  HMMA.16816.F32.BF16 R24, R4, R12, R24 ;  /* 0x0000000c0418723c */ /* 0x004fde0000041818 */
[----:B------:R-:W-:-:S04]  /*26e60*/  NOP ;  /* 0x0000000000007918 */ /* 0x000fc80000000000 */
[----:B------:R0:W-:Y:S04]  /*26e70*/  STL.64 [R1+0xd0], R24 ;  /* 0x0000d01801007387 */ /* 0x0001e80000100a00 */
[----:B------:R1:W-:Y:S04]  /*26e80*/  STL.64 [R1+0xd8], R26 ;  /* 0x0000d81a01007387 */ /* 0x0003e80000100a00 */
[----:B0-----:R-:W3:Y:S04]  /*26e90*/  LDL.LU.64 R24, [R1+0x1630] ;  /* 0x0016300001187983 */ /* 0x001ee80000300a00 */
[----:B-1----:R-:W2:Y:S01]  /*26ea0*/  LDL.LU.64 R26, [R1+0x1628] ;  /* 0x00162800011a7983 */ /* 0x002ea20000300a00 */
[----:B------:R-:W-:-:S02]  /*26eb0*/  IMAD.MOV.U32 R20, RZ, RZ, R2 ;  /* 0x000000ffff147224 */ /* 0x000fc400078e0002 */
[----:B------:R-:W-:Y:S01]  /*26ec0*/  IMAD.MOV.U32 R21, RZ, RZ, R0 ;  /* 0x000000ffff157224 */ /* 0x000fe200078e0000 */
[----:B---3--:R-:W-:Y:S01]  /*26ed0*/  HMMA.16816.F32.BF16 R8, R4, R24, R8 ;  /* 0x000000180408723c */ /* 0x008fe20000041808 */
[----:B------:R-:W-:Y:S02]  /*26ee0*/  IMAD.MOV.U32 R14, RZ, RZ, R25 ;  /* 0x000000ffff0e7224 */ /* 0x000fe400078e0019 */
[----:B------:R-:W3:-:S15]  /*26ef0*/  LDL.LU.64 R24, [R1+0x1620] ;  /* 0x0016200001187983 */ /* 0x000ede0000300a00 */
[----:B------:R-:W-:Y:S01]  /*26f00*/  NOP ;  /* 0x0000000000007918 */ /* 0x000fe20000000000 */
[----:B------:R-:W-:Y:S02]  /*26f10*/  IMAD.MOV.U32 R28, RZ, RZ, R8 ;  /* 0x000000ffff1c7224 */ /* 0x000fe400078e0008 */
[----:B------:R-:W-:Y:S02]  /*26f20*/  IMAD.MOV.U32 R3, RZ, RZ, R9 ;  /* 0x000000ffff037224 */ /* 0x000fe400078e0009 */
[----:B------:R-:W-:Y:S02]  /*26f30*/  IMAD.MOV.U32 R8, RZ, RZ, R19 ;  /* 0x000000ffff087224 */ /* 0x000fe400078e0013 */
[----:B------:R-:W-:Y:S01]  /*26f40*/  IMAD.MOV.U32 R9, RZ, RZ, R29 ;  /* 0x000000ffff097224 */ /* 0x000fe200078e001d */
[----:B------:R-:W2:Y:S01]  /*26f50*/  LDL.LU R19, [R1+0x1618] ;  /* 0x0016180001137983 */ /* 0x000ea20000300800 */
[----:B------:R-:W-:Y:S02]  /*26f60*/  IMAD.MOV.U32 R2, RZ, RZ, R10 ;  /* 0x000000ffff027224 */ /* 0x000fe400078e000a */
[----:B------:R-:W-:Y:S01]  /*26f70*/  IMAD.MOV.U32 R0, RZ, RZ, R11 ;  /* 0x000000ffff007224 */ /* 0x000fe200078e000b */
[----:B------:R0:W-:Y:S04]  /*26f80*/  STL.64 [R1+0x1610], R8 ;  /* 0x0016100801007387 */ /* 0x0001e80000100a00 */
[----:B0-----:R-:W3:Y:S04]  /*26f90*/  LDL.LU.64 R8, [R1+0x270] ;  /* 0x0002700001087983 */ /* 0x001ee80000300a00 */
[----:B------:R-:W3:Y:S04]  /*26fa0*/  LDL.LU.64 R10, [R1+0x278] ;  /* 0x00027800010a7983 */ /* 0x000ee80000300a00 */
[----:B------:R-:W-:Y:S04]  /*26fb0*/  STL.64 [R1+0x15f0], R14 ;  /* 0x0015f00e01007387 */ /* 0x000fe80000100a00 */
[----:B------:R-:W-:Y:S04]  /*26fc0*/  STL.64 [R1+0x15e8], R12 ;  /* 0x0015e80c01007387 */ /* 0x000fe80000100a00 */
[----:B------:R-:W-:Y:S04]  /*26fd0*/  STL [R1+0x1564], R0 ;  /* 0x0015640001007387 */ /* 0x000fe80000100800 */
[----:B------:R-:W-:Y:S04]  /*26fe0*/  STL [R1+0x1560], R2 ;  /* 0x0015600201007387 */ /* 0x000fe80000100800 */
[----:B------:R-:W-:Y:S04]  /*26ff0*/  STL [R1+0x155c], R3 ;  /* 0x00155c0301007387 */ /* 0x000fe80000100800 */
[----:B------:R-:W-:Y:S01]  /*27000*/  STL [R1+0x1558], R28 ;  /* 0x0015581c01007387 */ /* 0x000fe20000100800 */
[----:B---3--:R-:W-:-:S15]  /*27010*/  HMMA.16816.F32.BF16 R4, R4, R24, R8 ;  /* 0x000000180404723c */ /* 0x008fde0000041808 */
[----:B------:R-:W-:-:S04]  /*27020*/  NOP ;  /* 0x0000000000007918 */ /* 0x000fc80000000000 */
[----:B------:R0:W-:Y:S04]  /*27030*/  STL.64 [R1+0x90], R4 ;  /* 0x0000900401007387 */ /* 0x0001e80000100a00 */
[----:B------:R1:W-:Y:S04]  /*27040*/  STL [R1+0x98], R6 ;  /* 0x0000980601007387 */ /* 0x0003e80000100800 */
[----:B------:R-:W3:Y:S04]  /*27050*/  LDL.LU.64 R8, [R1+0x250] ;  /* 0x0002500001087983 */ /* 0x000ee80000300a00 */
[----:B------:R-:W3:Y:S01]  /*27060*/  LDL.LU.64 R10, [R1+0x258] ;  /* 0x00025800010a7983 */ /* 0x000ee20000300a00 */
[----:B------:R-:W-:-:S03]  /*27070*/  IMAD.MOV.U32 R29, RZ, RZ, R7 ;  /* 0x000000ffff1d7224 */ /* 0x000fc600078e0007 */
[----:B0-----:R-:W3:Y:S04]  /*27080*/  LDL.LU.64 R4, [R1+0x240] ;  /* 0x0002400001047983 */ /* 0x001ee80000300a00 */
[----:B-1----:R-:W3:Y:S04]  /*27090*/  LDL.LU.64 R6, [R1+0x248] ;  /* 0x0002480001067983 */ /* 0x002ee80000300a00 */
[----:B--2---:R-:W-:Y:S04]  /*270a0*/  STL.64 [R1+0x15b8], R26 ;  /* 0x0015b81a01007387 */ /* 0x004fe80000100a00 */
[----:B------:R0:W-:Y:S04]  /*270b0*/  STL.64 [R1+0x15b0], R24 ;  /* 0x0015b01801007387 */ /* 0x0001e80000100a00 */
[----:B0-----:R-:W2:Y:S04]  /*270c0*/  LDL.LU.64 R24, [R1+0x260] ;  /* 0x0002600001187983 */ /* 0x001ea80000300a00 */
[----:B------:R-:W2:Y:S01]  /*270d0*/  LDL.LU.64 R26, [R1+0x268] ;  /* 0x00026800011a7983 */ /* 0x000ea20000300a00 */
[----:B----4-:R-:W-:-:S02]  /*270e0*/  IMAD.MOV.U32 R12, RZ, RZ, R23 ;  /* 0x000000ffff0c7224 */ /* 0x010fc400078e0017 */
[----:B------:R-:W-:Y:S01]  /*270f0*/  IMAD.MOV.U32 R13, RZ, RZ, R22 ;  /* 0x000000ffff0d7224 */ /* 0x000fe200078e0016 */
[----:B------:R-:W-:Y:S01]  /*27100*/  STL [R1+0x1568], R29 ;  /* 0x0015681d01007387 */ /* 0x000fe20000100800 */
[C---:B---3--:R-:W-:Y:S08]  /*27110*/  HMMA.16816.F32.BF16 R20, R16.reuse, R20, R8 ;  /* 0x000000141014723c */ /* 0x048ff00000041808 */
[----:B--2---:R-:W-:Y:S01]  /*27120*/  HMMA.16816.F32.BF16 R12, R16, R12, R24 ;  /* 0x0000000c100c723c */ /* 0x004fe20000041818 */
[----:B------:R-:W2:Y:S04]  /*27130*/  LDL.LU.64 R24, [R1+0x230] ;  /* 0x0002300001187983 */ /* 0x000ea80000300a00 */
[----:B------:R-:W2:-:S14]  /*27140*/  LDL.LU.64 R26, [R1+0x238] ;  /* 0x00023800011a7983 */ /* 0x000e9c0000300a00 */
[----:B------:R-:W-:Y:S02]  /*27150*/  IMAD.MOV.U32 R28, RZ, RZ, R15 ;  /* 0x000000ffff1c7224 */ /* 0x000fe400078e000f */
[----:B------:R-:W-:Y:S02]  /*27160*/  IMAD.MOV.U32 R3, RZ, RZ, R14 ;  /* 0x000000ffff037224 */ /* 0x000fe400078e000e */
[----:B------:R-:W-:Y:S02]  /*27170*/  IMAD.MOV.U32 R0, RZ, RZ, R12 ;  /* 0x000000ffff007224 */ /* 0x000fe400078e000c */
[----:B------:R-:W-:Y:S02]  /*27180*/  IMAD.MOV.U32 R2, RZ, RZ, R13 ;  /* 0x000000ffff027224 */ /* 0x000fe400078e000d */
[----:B------:R-:W3:Y:S04]  /*27190*/  LDL.LU.64 R12, [R1+0x220] ;  /* 0x00022000010c7983 */ /* 0x000ee80000300a00 */
[----:B------:R-:W3:Y:S04]  /*271a0*/  LDL.LU.64 R14, [R1+0x228] ;  /* 0x00022800010e7983 */ /* 0x000ee80000300a00 */
[----:B------:R-:W-:Y:S04]  /*271b0*/  STL [R1+0x159c], R28 ;  /* 0x00159c1c01007387 */ /* 0x000fe80000100800 */
[----:B------:R-:W-:Y:S04]  /*271c0*/  STL [R1+0x1598], R3 ;  /* 0x0015980301007387 */ /* 0x000fe80000100800 */
[----:B------:R-:W-:Y:S04]  /*271d0*/  STL [R1+0x1584], R2 ;  /* 0x0015840201007387 */ /* 0x000fe80000100800 */
[----:B------:R-:W-:Y:S04]  /*271e0*/  STL [R1+0x1580], R0 ;  /* 0x0015800001007387 */ /* 0x000fe80000100800 */
[----:B------:R-:W2:Y:S04]  /*271f0*/  LDL.LU.64 R8, [R1+0x1610] ;  /* 0x0016100001087983 */ /* 0x000ea80000300a00 */
[----:B------:R0:W-:Y:S04]  /*27200*/  STL.64 [R1+0x70], R20 ;  /* 0x0000701401007387 */ /* 0x0001e80000100a00 */
[----:B------:R-:W-:Y:S04]  /*27210*/  STL [R1+0x78], R22 ;  /* 0x0000781601007387 */ /* 0x000fe80000100800 */
[----:B0-----:R-:W4:Y:S01]  /*27220*/  LDL.LU.64 R20, [R1+0x1608] ;  /* 0x0016080001147983 */ /* 0x001f220000300a00 */
[----:B------:R-:W-:-:S05]  /*27230*/  IMAD.MOV.U32 R29, RZ, RZ, R23 ;  /* 0x000000ffff1d7224 */ /* 0x000fca00078e0017 */
[----:B------:R0:W-:Y:S01]  /*27240*/  STL [R1+0x15d0], R29 ;  /* 0x0015d01d01007387 */ /* 0x0001e20000100800 */
[C---:B--2---:R-:W-:Y:S08]  /*27250*/  HMMA.16816.F32.BF16 R8, R16.reuse, R8, R24 ;  /* 0x000000081008723c */ /* 0x044ff00000041818 */
[----:B----4-:R-:W-:Y:S11]  /*27260*/  HMMA.16816.F32.BF16 R4, R16, R20, R4 ;  /* 0x000000141004723c */ /* 0x010ff60000041804 */
[----:B------:R-:W-:-:S02]  /*27270*/  IMAD.MOV.U32 R27, RZ, RZ, R10 ;  /* 0x000000ffff1b7224 */ /* 0x000fc400078e000a */
[----:B------:R-:W-:Y:S02]  /*27280*/  IMAD.MOV.U32 R26, RZ, RZ, R11 ;  /* 0x000000ffff1a7224 */ /* 0x000fe400078e000b */
[----:B0-----:R-:W-:-:S04]  /*27290*/  IMAD.MOV.U32 R29, RZ, RZ, R9 ;  /* 0x000000ffff1d7224 */ /* 0x001fc800078e0009 */
[----:B------:R-:W-:Y:S02]  /*272a0*/  IMAD.MOV.U32 R22, RZ, RZ, R4 ;  /* 0x000000ffff167224 */ /* 0x000fe400078e0004 */
[----:B------:R-:W-:Y:S02]  /*272b0*/  IMAD.MOV.U32 R23, RZ, RZ, R5 ;  /* 0x000000ffff177224 */ /* 0x000fe400078e0005 */
[----:B------:R-:W-:Y:S02]  /*272c0*/  IMAD.MOV.U32 R2, RZ, RZ, R6 ;  /* 0x000000ffff027224 */ /* 0x000fe400078e0006 */
[----:B------:R-:W-:Y:S01]  /*272d0*/  IMAD.MOV.U32 R0, RZ, RZ, R7 ;  /* 0x000000ffff007224 */ /* 0x000fe200078e0007 */
[----:B------:R-:W2:Y:S04]  /*272e0*/  LDL.LU.64 R4, [R1+0x210] ;  /* 0x0002100001047983 */ /* 0x000ea80000300a00 */
[----:B------:R-:W2:Y:S04]  /*272f0*/  LDL.LU.64 R6, [R1+0x218] ;  /* 0x0002180001067983 */ /* 0x000ea80000300a00 */
[----:B------:R0:W-:Y:S04]  /*27300*/  STL [R1+0x50], R8 ;  /* 0x0000500801007387 */ /* 0x0001e80000100800 */
[----:B------:R-:W4:Y:S04]  /*27310*/  LDL.LU.64 R10, [R1+0x1600] ;  /* 0x00160000010a7983 */ /* 0x000f280000300a00 */
[----:B0-----:R-:W3:Y:S02]  /*27320*/  LDL.LU.64 R8, [R1+0x15f8] ;  /* 0x0015f80001087983 */ /* 0x001ee40000300a00 */
[----:B---3--:R-:W-:-:S15]  /*27330*/  HMMA.16816.F32.BF16 R12, R16, R8, R12 ;  /* 0x00000008100c723c */ /* 0x008fde000004180c */
[----:B------:R-:W-:-:S04]  /*27340*/  NOP ;  /* 0x0000000000007918 */ /* 0x000fc80000000000 */
[----:B------:R-:W-:Y:S02]  /*27350*/  IMAD.MOV.U32 R20, RZ, RZ, R14 ;  /* 0x000000ffff147224 */ /* 0x000fe400078e000e */
[----:B------:R-:W-:Y:S02]  /*27360*/  IMAD.MOV.U32 R21, RZ, RZ, R15 ;  /* 0x000000ffff157224 */ /* 0x000fe400078e000f */
[----:B------:R-:W3:Y:S01]  /*27370*/  LDL.LU.64 R14, [R1+0x15f0] ;  /* 0x0015f000010e7983 */ /* 0x000ee20000300a00 */
[----:B------:R-:W-:Y:S02]  /*27380*/  IMAD.MOV.U32 R28, RZ, RZ, R12 ;  /* 0x000000ffff1c7224 */ /* 0x000fe400078e000c */
[----:B------:R-:W-:Y:S02]  /*27390*/  IMAD.MOV.U32 R3, RZ, RZ, R13 ;  /* 0x000000ffff037224 */ /* 0x000fe400078e000d */
[----:B------:R-:W2:Y:S04]  /*273a0*/  LDL.LU.64 R12, [R1+0x15e8] ;  /* 0x0015e800010c7983 */ /* 0x000ea80000300a00 */
[----:B------:R-:W2:Y:S01]  /*273b0*/  LDL.LU R24, [R1+0xa0] ;  /* 0x0000a00001187983 */ /* 0x000ea20000300800 */
[----:B---3--:R-:W-:-:S03]  /*273c0*/  IMAD.MOV.U32 R25, RZ, RZ, R14 ;  /* 0x000000ffff197224 */ /* 0x008fc600078e000e */
[----:B------:R-:W3:Y:S04]  /*273d0*/  LDL.LU R14, [R1+0x15e0] ;  /* 0x0015e000010e7983 */ /* 0x000ee80000300800 */
[----:B------:R-:W-:Y:S04]  /*273e0*/  STL.64 [R1+0x15a8], R22 ;  /* 0x0015a81601007387 */ /* 0x000fe80000100a00 */
[----:B------:R-:W-:Y:S04]  /*273f0*/  STL.64 [R1+0x15a0], R20 ;  /* 0x0015a01401007387 */ /* 0x000fe80000100a00 */
[----:B----4-:R0:W-:Y:S01]  /*27400*/  STL.64 [R1+0x1540], R10 ;  /* 0x0015400a01007387 */ /* 0x0101e20000100a00 */
[----:B------:R-:W-:-:S03]  /*27410*/  IMAD.MOV.U32 R8, RZ, RZ, R15 ;  /* 0x000000ffff087224 */ /* 0x000fc600078e000f */
[----:B------:R-:W4:Y:S04]  /*27420*/  LDL.LU R15, [R1+0x15dc] ;  /* 0x0015dc00010f7983 */ /* 0x000f280000300800 */
[----:B------:R-:W2:Y:S04]  /*27430*/  LDL.LU R9, [R1+0x104] ;  /* 0x0001040001097983 */ /* 0x000ea80000300800 */
[----:B0-----:R-:W2:Y:S04]  /*27440*/  LDL.LU R10, [R1+0x108] ;  /* 0x00010800010a7983 */ /* 0x001ea80000300800 */
[----:B------:R-:W2:Y:S04]  /*27450*/  LDL.LU R11, [R1+0x10c] ;  /* 0x00010c00010b7983 */ /* 0x000ea80000300800 */
[----:B--2---:R-:W-:Y:S04]  /*27460*/  STL.64 [R1+0x1578], R10 ;  /* 0x0015780a01007387 */ /* 0x004fe80000100a00 */
[----:B------:R3:W-:Y:S02]  /*27470*/  STL.64 [R1+0x1570], R8 ;  /* 0x0015700801007387 */ /* 0x0007e40000100a00 */
[----:B---3--:R-:W-:-:S02]  /*27480*/  IMAD.MOV.U32 R8, RZ, RZ, R14 ;  /* 0x000000ffff087224 */ /* 0x008fc400078e000e */
[----:B----4-:R-:W-:Y:S01]  /*27490*/  IMAD.MOV.U32 R9, RZ, RZ, R15 ;  /* 0x000000ffff097224 */ /* 0x010fe200078e000f */
[----:B------:R-:W2:Y:S04]  /*274a0*/  LDL.LU R14, [R1+0x15d8] ;  /* 0x0015d800010e7983 */ /* 0x000ea80000300800 */
[----:B------:R-:W2:Y:S04]  /*274b0*/  LDL.LU R15, [R1+0x15d4] ;  /* 0x0015d400010f7983 */ /* 0x000ea80000300800 */
[----:B------:R-:W3:Y:S04]  /*274c0*/  LDL.LU R10, [R1+0x128] ;  /* 0x00012800010a7983 */ /* 0x000ee80000300800 */
[----:B------:R-:W3:Y:S01]  /*274d0*/  LDL.LU R11, [R1+0x12c] ;  /* 0x00012c00010b7983 */ /* 0x000ee20000300800 */
[----:B------:R-:W-:Y:S03]  /*274e0*/  HMMA.16816.F32.BF16 R4, R16, R12, R4 ;  /* 0x0000000c1004723c */ /* 0x000fe60000041804 */
[----:B---3--:R-:W-:Y:S04]  /*274f0*/  STL.64 [R1+0x15c8], R10 ;  /* 0x0015c80a01007387 */ /* 0x008fe80000100a00 */
[----:B------:R0:W-:Y:S04]  /*27500*/  STL.64 [R1+0x15c0], R8 ;  /* 0x0015c00801007387 */ /* 0x0001e80000100a00 */
[----:B0-----:R-:W3:Y:S04]  /*27510*/  LDL.LU.64 R8, [R1+0x200] ;  /* 0x0002000001087983 */ /* 0x001ee80000300a00 */
[----:B------:R-:W3:Y:S04]  /*27520*/  LDL.LU.64 R10, [R1+0x208] ;  /* 0x00020800010a7983 */ /* 0x000ee80000300a00 */
[----:B------:R-:W4:Y:S04]  /*27530*/  LDL.LU.64 R20, [R1+0x1f0] ;  /* 0x0001f00001147983 */ /* 0x000f280000300a00 */
[----:B------:R-:W4:Y:S04]  /*27540*/  LDL.LU.64 R22, [R1+0x1f8] ;  /* 0x0001f80001167983 */ /* 0x000f280000300a00 */
[----:B--2---:R0:W-:Y:S04]  /*27550*/  STL.64 [R1+0x1538], R14 ;  /* 0x0015380e01007387 */ /* 0x0041e80000100a00 */
[----:B------:R-:W2:Y:S04]  /*27560*/  LDL.LU R12, [R1+0x110] ;  /* 0x00011000010c7983 */ /* 0x000ea80000300800 */
[----:B------:R-:W2:Y:S04]  /*27570*/  LDL.LU R13, [R1+0x114] ;  /* 0x00011400010d7983 */ /* 0x000ea80000300800 */
[----:B0-----:R-:W2:Y:S04]  /*27580*/  LDL.LU R14, [R1+0x118] ;  /* 0x00011800010e7983 */ /* 0x001ea80000300800 */
[----:B------:R-:W2:Y:S04]  /*27590*/  LDL.LU R15, [R1+0x11c] ;  /* 0x00011c00010f7983 */ /* 0x000ea80000300800 */
[----:B------:R-:W-:Y:S04]  /*275a0*/  STL.64 [R1+0x14a0], R6 ;  /* 0x0014a00601007387 */ /* 0x000fe80000100a00 */
[----:B------:R0:W-:Y:S04]  /*275b0*/  STL.64 [R1+0x1498], R4 ;  /* 0x0014980401007387 */ /* 0x0001e80000100a00 */
[----:B0-----:R-:W2:Y:S01]  /*275c0*/  LDL.LU R4, [R1+0x50] ;  /* 0x0000500001047983 */ /* 0x001ea20000300800 */
[----:B------:R-:W-:-:S02]  /*275d0*/  IMAD.MOV.U32 R6, RZ, RZ, R27 ;  /* 0x000000ffff067224 */ /* 0x000fc400078e001b */
[----:B------:R-:W-:Y:S02]  /*275e0*/  IMAD.MOV.U32 R7, RZ, RZ, R26 ;  /* 0x000000ffff077224 */ /* 0x000fe400078e001a */
[----:B------:R-:W-:Y:S02]  /*275f0*/  IMAD.MOV.U32 R5, RZ, RZ, R29 ;  /* 0x000000ffff057224 */ /* 0x000fe400078e001d */
[----:B------:R-:W4:Y:S04]  /*27600*/  LDL.LU R29, [R1+0x15d0] ;  /* 0x0015d000011d7983 */ /* 0x000f280000300800 */
[----:B------:R0:W-:Y:S01]  /*27610*/  STL.64 [R1+0x14b0], R6 ;  /* 0x0014b00601007387 */ /* 0x0001e20000100a00 */
[C---:B---3--:R-:W-:Y:S03]  /*27620*/  HMMA.16816.F32.BF16 R24, R16.reuse, R24, R8 ;  /* 0x000000181018723c */ /* 0x048fe60000041808 */
[----:B--2---:R-:W-:Y:S04]  /*27630*/  STL.64 [R1+0x14a8], R4 ;  /* 0x0014a80401007387 */ /* 0x004fe80000100a00 */
[----:B0-----:R-:W2:Y:S04]  /*27640*/  LDL.LU R6, [R1+0x18] ;  /* 0x0000180001067983 */ /* 0x001ea80000300800 */
[----:B------:R-:W2:Y:S04]  /*27650*/  LDL.LU R7, [R1+0x1c] ;  /* 0x00001c0001077983 */ /* 0x000ea80000300800 */
[----:B------:R-:W3:Y:S04]  /*27660*/  LDL.LU.64 R10, [R1+0x15c8] ;  /* 0x0015c800010a7983 */ /* 0x000ee80000300a00 */
[----:B------:R-:W3:Y:S04]  /*27670*/  LDL.LU.64 R8, [R1+0x15c0] ;  /* 0x0015c00001087983 */ /* 0x000ee80000300a00 */
[----:B------:R-:W-:Y:S04]  /*27680*/  STL.64 [R1+0x140], R24 ;  /* 0x0001401801007387 */ /* 0x000fe80000100a00 */
[----:B------:R0:W-:Y:S04]  /*27690*/  STL.64 [R1+0x148], R26 ;  /* 0x0001481a01007387 */ /* 0x0001e80000100a00 */
[----:B0-----:R-:W2:Y:S04]  /*276a0*/  LDL.LU.64 R26, [R1+0x15b8] ;  /* 0x0015b800011a7983 */ /* 0x001ea80000300a00 */
[----:B------:R-:W4:Y:S02]  /*276b0*/  LDL.LU.64 R24, [R1+0x15b0] ;  /* 0x0015b00001187983 */ /* 0x000f240000300a00 */
[----:B----4-:R-:W-:Y:S02]  /*276c0*/  HMMA.16816.F32.BF16 R16, R16, R24, R20 ;  /* 0x000000181010723c */ /* 0x010fe40000041814 */
[----:B------:R-:W4:Y:S04]  /*276d0*/  LDL.LU.64 R22, [R1+0x15a8] ;  /* 0x0015a80001167983 */ /* 0x000f280000300a00 */
[----:B------:R-:W3:Y:S04]  /*276e0*/  LDL.LU.64 R20, [R1+0x15a0] ;  /* 0x0015a00001147983 */ /* 0x000ee80000300a00 */
[----:B--2---:R0:W-:Y:S04]  /*276f0*/  STL.64 [R1+0x1518], R26 ;  /* 0x0015181a01007387 */ /* 0x0041e80000100a00 */
[----:B0-----:R-:W2:Y:S05]  /*27700*/  LDL.LU.64 R26, [R1+0x38] ;  /* 0x00003800011a7983 */ /* 0x001eaa0000300a00 */
[----:B------:R0:W-:Y:S04]  /*27710*/  STL.64 [R1+0x160], R16 ;  /* 0x0001601001007387 */ /* 0x0001e80000100a00 */
[----:B------:R3:W-:Y:S01]  /*27720*/  STL.64 [R1+0x168], R18 ;  /* 0x0001681201007387 */ /* 0x0007e20000100a00 */
[----:B0-----:R-:W-:-:S02]  /*27730*/  IMAD.MOV.U32 R16, RZ, RZ, R28 ;  /* 0x000000ffff107224 */ /* 0x001fc400078e001c */
[----:B------:R-:W-:Y:S01]  /*27740*/  IMAD.MOV.U32 R17, RZ, RZ, R3 ;  /* 0x000000ffff117224 */ /* 0x000fe200078e0003 */
[----:B------:R-:W2:Y:S04]  /*27750*/  LDL.LU R28, [R1+0x159c] ;  /* 0x00159c00011c7983 */ /* 0x000ea80000300800 */
[----:B------:R-:W2:Y:S01]  /*27760*/  LDL.LU R3, [R1+0x1598] ;  /* 0x0015980001037983 */ /* 0x000ea20000300800 */
[----:B---3--:R-:W-:Y:S02]  /*27770*/  IMAD.MOV.U32 R18, RZ, RZ, R20 ;  /* 0x000000ffff127224 */ /* 0x008fe400078e0014 */
[----:B------:R-:W-:Y:S01]  /*27780*/  IMAD.MOV.U32 R19, RZ, RZ, R21 ;  /* 0x000000ffff137224 */ /* 0x000fe200078e0015 */
[----:B------:R-:W3:Y:S04]  /*27790*/  LDL.LU R20, [R1+0x1594] ;  /* 0x0015940001147983 */ /* 0x000ee80000300800 */
[----:B------:R-:W3:Y:S04]  /*277a0*/  LDL.LU R21, [R1+0x1590] ;  /* 0x0015900001157983 */ /* 0x000ee80000300800 */
[----:B------:R-:W-:Y:S04]  /*277b0*/  STL.64 [R1+0x14c0], R18 ;  /* 0x0014c01201007387 */ /* 0x000fe80000100a00 */
[----:B------:R4:W-:Y:S02]  /*277c0*/  STL.64 [R1+0x14b8], R16 ;  /* 0x0014b81001007387 */ /* 0x0009e40000100a00 */
[----:B----4-:R-:W-:-:S02]  /*277d0*/  IMAD.MOV.U32 R16, RZ, RZ, R22 ;  /* 0x000000ffff107224 */ /* 0x010fc400078e0016 */
[----:B------:R-:W-:Y:S01]  /*277e0*/  IMAD.MOV.U32 R17, RZ, RZ, R23 ;  /* 0x000000ffff117224 */ /* 0x000fe200078e0017 */
[----:B------:R-:W3:Y:S04]  /*277f0*/  LDL.LU R22, [R1+0x158c] ;  /* 0x00158c0001167983 */ /* 0x000ee80000300800 */
[----:B------:R-:W3:Y:S01]  /*27800*/  LDL.LU R23, [R1+0x1588] ;  /* 0x0015880001177983 */ /* 0x000ee20000300800 */
[----:B------:R-:W-:Y:S02]  /*27810*/  IMAD.MOV.U32 R18, RZ, RZ, R2 ;  /* 0x000000ffff127224 */ /* 0x000fe400078e0002 */
[----:B------:R-:W-:Y:S01]  /*27820*/  IMAD.MOV.U32 R19, RZ, RZ, R0 ;  /* 0x000000ffff137224 */ /* 0x000fe200078e0000 */
[----:B------:R-:W4:Y:S04]  /*27830*/  LDL.LU R2, [R1+0x1584] ;  /* 0x0015840001027983 */ /* 0x000f280000300800 */
[----:B------:R-:W4:Y:S04]  /*27840*/  LDL.LU R0, [R1+0x1580] ;  /* 0x0015800001007983 */ /* 0x000f280000300800 */
[----:B------:R0:W-:Y:S04]  /*27850*/  STL.64 [R1+0x14d0], R18 ;  /* 0x0014d01201007387 */ /* 0x0001e80000100a00 */
[----:B------:R-:W-:Y:S04]  /*27860*/  STL.64 [R1+0x14c8], R16 ;  /* 0x0014c81001007387 */ /* 0x000fe80000100a00 */
[----:B0-----:R-:W4:Y:S04]  /*27870*/  LDL.LU R18, [R1+0x28] ;  /* 0x0000280001127983 */ /* 0x001f280000300800 */
[----:B------:R-:W4:Y:S01]  /*27880*/  LDL.LU R19, [R1+0x2c] ;  /* 0x00002c0001137983 */ /* 0x000f220000300800 */
[----:B--2---:R-:W-:-:S02]  /*27890*/  IMAD.MOV.U32 R5, RZ, RZ, R26 ;  /* 0x000000ffff057224 */ /* 0x004fc400078e001a */
[----:B------:R-:W-:Y:S01]  /*278a0*/  IMAD.MOV.U32 R4, RZ, RZ, R27 ;  /* 0x000000ffff047224 */ /* 0x000fe200078e001b */
[----:B---3--:R-:W-:-:S15]  /*278b0*/  HMMA.16816.F32.BF16 R8, R20, R26, R8 ;  /* 0x0000001a1408723c */ /* 0x008fde0000041808 */
[----:B------:R-:W-:-:S04]  /*278c0*/  NOP ;  /* 0x0000000000007918 */ /* 0x000fc80000000000 */
[----:B------:R-:W-:Y:S04]  /*278d0*/  STL.64 [R1+0x1d0], R8 ;  /* 0x0001d00801007387 */ /* 0x000fe80000100a00 */
[----:B------:R0:W-:Y:S04]  /*278e0*/  STL.64 [R1+0x1d8], R10 ;  /* 0x0001d80a01007387 */ /* 0x0001e80000100a00 */
[----:B0-----:R-:W2:Y:S04]  /*278f0*/  LDL.LU.64 R10, [R1+0x1578] ;  /* 0x00157800010a7983 */ /* 0x001ea80000300a00 */
[----:B------:R-:W2:Y:S04]  /*27900*/  LDL.LU.64 R8, [R1+0x1570] ;  /* 0x0015700001087983 */ /* 0x000ea80000300a00 */
[----:B------:R-:W3:Y:S01]  /*27910*/  LDL.LU.64 R26, [R1+0xa8] ;  /* 0x0000a800011a7983 */ /* 0x000ee20000300a00 */
[C---:B----4-:R-:W-:Y:S08]  /*27920*/  HMMA.16816.F32.BF16 R12, R20.reuse, R18, R12 ;  /* 0x00000012140c723c */ /* 0x050ff0000004180c */
[----:B--2---:R-:W-:Y:S01]  /*27930*/  HMMA.16816.F32.BF16 R8, R20, R6, R8 ;  /* 0x000000061408723c */ /* 0x004fe20000041808 */
[----:B---3--:R0:W-:Y:S10]  /*27940*/  STL.64 [R1+0x1530], R26 ;  /* 0x0015301a01007387 */ /* 0x0081f40000100a00 */
[----:B------:R-:W-:Y:S04]  /*27950*/  STL.64 [R1+0x1c0], R12 ;  /* 0x0001c00c01007387 */ /* 0x000fe80000100a00 */
[----:B------:R-:W-:Y:S04]  /*27960*/  STL.64 [R1+0x1c8], R14 ;  /* 0x0001c80e01007387 */ /* 0x000fe80000100a00 */
[----:B------:R-:W-:Y:S04]  /*27970*/  STL.64 [R1+0x14e0], R18 ;  /* 0x0014e01201007387 */ /* 0x000fe80000100a00 */
[----:B------:R-:W2:Y:S04]  /*27980*/  LDL.LU R24, [R1+0xd0] ;  /* 0x0000d00001187983 */ /* 0x000ea80000300800 */
[----:B------:R1:W-:Y:S04]  /*27990*/  STL.64 [R1+0x1b0], R8 ;  /* 0x0001b00801007387 */ /* 0x0003e80000100a00 */
[----:B------:R3:W-:Y:S04]  /*279a0*/  STL.64 [R1+0x1b8], R10 ;  /* 0x0001b80a01007387 */ /* 0x0007e80000100a00 */
[----:B------:R-:W2:Y:S04]  /*279b0*/  LDL.LU R25, [R1+0xd4] ;  /* 0x0000d40001197983 */ /* 0x000ea80000300800 */
[----:B0-----:R-:W4:Y:S04]  /*279c0*/  LDL.LU R26, [R1+0xd8] ;  /* 0x0000d800011a7983 */ /* 0x001f280000300800 */
[----:B------:R-:W4:Y:S04]  /*279d0*/  LDL.LU R27, [R1+0xdc] ;  /* 0x0000dc00011b7983 */ /* 0x000f280000300800 */
[----:B-1----:R-:W2:Y:S04]  /*279e0*/  LDL.LU R8, [R1+0xf0] ;  /* 0x0000f00001087983 */ /* 0x002ea80000300800 */
[----:B------:R-:W2:Y:S04]  /*279f0*/  LDL.LU R9, [R1+0xf4] ;  /* 0x0000f40001097983 */ /* 0x000ea80000300800 */
[----:B---3--:R-:W3:Y:S04]  /*27a00*/  LDL.LU R10, [R1+0xf8] ;  /* 0x0000f800010a7983 */ /* 0x008ee80000300800 */
[----:B------:R-:W3:Y:S01]  /*27a10*/  LDL.LU R11, [R1+0xfc] ;  /* 0x0000fc00010b7983 */ /* 0x000ee20000300800 */
[----:B------:R-:W-:-:S02]  /*27a20*/  IMAD.MOV.U32 R19, RZ, RZ, R4 ;  /* 0x000000ffff137224 */ /* 0x000fc400078e0004 */
[----:B------:R-:W-:Y:S01]  /*27a30*/  IMAD.MOV.U32 R18, RZ, RZ, R5 ;  /* 0x000000ffff127224 */ /* 0x000fe200078e0005 */
[----:B----4-:R0:W-:Y:S04]  /*27a40*/  STL.64 [R1+0x1550], R26 ;  /* 0x0015501a01007387 */ /* 0x0101e80000100a00 */
[----:B--2---:R-:W-:Y:S04]  /*27a50*/  STL.64 [R1+0x1548], R24 ;  /* 0x0015481801007387 */ /* 0x004fe80000100a00 */
[----:B0-----:R-:W3:Y:S04]  /*27a60*/  LDL.LU.64 R26, [R1+0x8] ;  /* 0x00000800011a7983 */ /* 0x001ee80000300a00 */
[----:B------:R-:W2:Y:S04]  /*27a70*/  LDL.LU R12, [R1+0xe0] ;  /* 0x0000e000010c7983 */ /* 0x000ea80000300800 */
[----:B------:R-:W2:Y:S04]  /*27a80*/  LDL.LU R13, [R1+0xe4] ;  /* 0x0000e400010d7983 */ /* 0x000ea80000300800 */
[----:B------:R-:W2:Y:S04]  /*27a90*/  LDL.LU R14, [R1+0xe8] ;  /* 0x0000e800010e7983 */ /* 0x000ea80000300800 */
[----:B------:R-:W2:Y:S04]  /*27aa0*/  LDL.LU R15, [R1+0xec] ;  /* 0x0000ec00010f7983 */ /* 0x000ea80000300800 */
[----:B------:R0:W-:Y:S04]  /*27ab0*/  STL.64 [R1+0x14d8], R6 ;  /* 0x0014d80601007387 */ /* 0x0001e80000100a00 */
[----:B------:R-:W4:Y:S04]  /*27ac0*/  LDL.LU R4, [R1+0x70] ;  /* 0x0000700001047983 */ /* 0x000f280000300800 */
[----:B------:R-:W4:Y:S04]  /*27ad0*/  LDL.LU R5, [R1+0x74] ;  /* 0x0000740001057983 */ /* 0x000f280000300800 */
[----:B0-----:R-:W2:Y:S01]  /*27ae0*/  LDL.LU R6, [R1+0x78] ;  /* 0x0000780001067983 */ /* 0x001ea20000300800 */
[----:B------:R-:W-:-:S03]  /*27af0*/  IMAD.MOV.U32 R7, RZ, RZ, R29 ;  /* 0x000000ffff077224 */ /* 0x000fc600078e001d */
[----:B------:R-:W3:Y:S04]  /*27b00*/  LDL.LU R29, [R1+0x1568] ;  /* 0x00156800011d7983 */ /* 0x000ee80000300800 */
[----:B--2---:R0:W-:Y:S04]  /*27b10*/  STL.64 [R1+0x14f0], R6 ;  /* 0x0014f00601007387 */ /* 0x0041e80000100a00 */
[----:B----4-:R1:W-:Y:S01]  /*27b20*/  STL.64 [R1+0x14e8], R4 ;  /* 0x0014e80401007387 */ /* 0x0103e20000100a00 */
[----:B0-----:R-:W-:Y:S02]  /*27b30*/  IMAD.MOV.U32 R6, RZ, RZ, R3 ;  /* 0x000000ffff067224 */ /* 0x001fe400078e0003 */
[----:B-1----:R-:W-:-:S02]  /*27b40*/  IMAD.MOV.U32 R4, RZ, RZ, R0 ;  /* 0x000000ffff047224 */ /* 0x002fc400078e0000 */
[----:B------:R-:W-:Y:S01]  /*27b50*/  IMAD.MOV.U32 R7, RZ, RZ, R28 ;  /* 0x000000ffff077224 */ /* 0x000fe200078e001c */
[----:B------:R-:W2:Y:S01]  /*27b60*/  LDL.LU R0, [R1+0x1564] ;  /* 0x0015640001007983 */ /* 0x000ea20000300800 */
[----:B------:R-:W-:-:S03]  /*27b70*/  IMAD.MOV.U32 R5, RZ, RZ, R2 ;  /* 0x000000ffff057224 */ /* 0x000fc600078e0002 */
[----:B------:R-:W4:Y:S04]  /*27b80*/  LDL.LU R2, [R1+0x1560] ;  /* 0x0015600001027983 */ /* 0x000f280000300800 */
[----:B------:R-:W2:Y:S04]  /*27b90*/  LDL.LU R3, [R1+0x155c] ;  /* 0x00155c0001037983 */ /* 0x000ea80000300800 */
[----:B------:R-:W2:Y:S04]  /*27ba0*/  LDL.LU R28, [R1+0x1558] ;  /* 0x00155800011c7983 */ /* 0x000ea80000300800 */
[----:B------:R-:W-:Y:S04]  /*27bb0*/  STL.64 [R1+0x1510], R6 ;  /* 0x0015100601007387 */ /* 0x000fe80000100a00 */
[----:B------:R0:W-:Y:S04]  /*27bc0*/  STL.64 [R1+0x1508], R4 ;  /* 0x0015080401007387 */ /* 0x0001e80000100a00 */
[----:B0-----:R-:W2:Y:S04]  /*27bd0*/  LDL.LU R4, [R1+0x90] ;  /* 0x0000900001047983 */ /* 0x001ea80000300800 */
[----:B------:R-:W2:Y:S04]  /*27be0*/  LDL.LU R5, [R1+0x94] ;  /* 0x0000940001057983 */ /* 0x000ea80000300800 */
[----:B------:R-:W2:Y:S01]  /*27bf0*/  LDL.LU R6, [R1+0x98] ;  /* 0x0000980001067983 */ /* 0x000ea20000300800 */
[----:B---3--:R-:W-:Y:S01]  /*27c00*/  HMMA.16816.F32.BF16 R8, R20, R26, R8 ;  /* 0x0000001a1408723c */ /* 0x008fe20000041808 */
[----:B------:R-:W-:-:S02]  /*27c10*/  IMAD.MOV.U32 R7, RZ, RZ, R29 ;  /* 0x000000ffff077224 */ /* 0x000fc400078e001d */
[----:B------:R-:W-:-:S03]  /*27c20*/  IMAD.MOV.U32 R16, RZ, RZ, R26 ;  /* 0x000000ffff107224 */ /* 0x000fc600078e001a */
[----:B--2---:R-:W-:Y:S04]  /*27c30*/  STL.64 [R1+0x1528], R6 ;  /* 0x0015280601007387 */ /* 0x004fe80000100a00 */
[----:B------:R0:W-:Y:S02]  /*27c40*/  STL.64 [R1+0x1520], R4 ;  /* 0x0015200401007387 */ /* 0x0001e40000100a00 */
[----:B0-----:R-:W-:Y:S02]  /*27c50*/  IMAD.MOV.U32 R5, RZ, RZ, R3 ;  /* 0x000000ffff057224 */ /* 0x001fe400078e0003 */
[----:B------:R-:W-:Y:S02]  /*27c60*/  IMAD.MOV.U32 R3, RZ, RZ, R27 ;  /* 0x000000ffff037224 */ /* 0x000fe400078e001b */
[----:B----4-:R-:W-:Y:S01]  /*27c70*/  IMAD.MOV.U32 R6, RZ, RZ, R2 ;  /* 0x000000ffff067224 */ /* 0x010fe200078e0002 */
[----:B------:R-:W2:Y:S01]  /*27c80*/  LDL.LU.64 R26, [R1+0x1550] ;  /* 0x00155000011a7983 */ /* 0x000ea20000300a00 */
[----:B------:R-:W-:-:S03]  /*27c90*/  IMAD.MOV.U32 R7, RZ, RZ, R0 ;  /* 0x000000ffff077224 */ /* 0x000fc600078e0000 */
[----:B------:R-:W2:Y:S01]  /*27ca0*/  LDL.LU.64 R24, [R1+0x1548] ;  /* 0x0015480001187983 */ /* 0x000ea20000300a00 */
[----:B------:R-:W-:-:S03]  /*27cb0*/  IMAD.MOV.U32 R2, RZ, RZ, R10 ;  /* 0x000000ffff027224 */ /* 0x000fc600078e000a */
[----:B------:R-:W-:Y:S01]  /*27cc0*/  STL.64 [R1+0x1a0], R8 ;  /* 0x0001a00801007387 */ /* 0x000fe20000100a00 */
[----:B------:R-:W-:-:S03]  /*27cd0*/  IMAD.MOV.U32 R0, RZ, RZ, R11 ;  /* 0x000000ffff007224 */ /* 0x000fc600078e000b */
[----:B------:R-:W3:Y:S04]  /*27ce0*/  LDL.LU.64 R10, [R1+0x1540] ;  /* 0x00154000010a7983 */ /* 0x000ee80000300a00 */
[----:B------:R-:W-:Y:S04]  /*27cf0*/  STL [R1+0x147c], R0 ;  /* 0x00147c0001007387 */ /* 0x000fe80000100800 */
[----:B------:R-:W-:Y:S01]  /*27d00*/  STL [R1+0x1478], R2 ;  /* 0x0014780201007387 */ /* 0x000fe20000100800 */
[----:B---3--:R-:W-:-:S15]  /*27d10*/  HMMA.16816.F32.BF16 R12, R20, R10, R12 ;  /* 0x0000000a140c723c */ /* 0x008fde000004180c */
[----:B------:R-:W-:-:S04]  /*27d20*/  NOP ;  /* 0x0000000000007918 */ /* 0x000fc80000000000 */
[----:B------:R-:W-:Y:S04]  /*27d30*/  STL.64 [R1+0x190], R12 ;  /* 0x0001900c01007387 */ /* 0x000fe80000100a00 */
[----:B------:R0:W-:Y:S04]  /*27d40*/  STL.64 [R1+0x198], R14 ;  /* 0x0001980e01007387 */ /* 0x0001e80000100a00 */
[----:B0-----:R-:W2:Y:S02]  /*27d50*/  LDL.LU.64 R14, [R1+0x1538] ;  /* 0x00153800010e7983 */ /* 0x001ea40000300a00 */
[----:B--2---:R-:W-:-:S15]  /*27d60*/  HMMA.16816.F32.BF16 R24, R20, R14, R24 ;  /* 0x0000000e1418723c */ /* 0x004fde0000041818 */
[----:B------:R-:W-:-:S04]  /*27d70*/  NOP ;  /* 0x0000000000007918 */ /* 0x000fc80000000000 */
[----:B------:R-:W-:Y:S01]  /*27d80*/  IMAD.MOV.U32 R0, RZ, RZ, R26 ;  /* 0x000000ffff007224 */ /* 0x000fe200078e001a */
[----:B------:R-:W-:Y:S01]  /*27d90*/  STL.64 [R1+0x180], R24 ;  /* 0x0001801801007387 */ /* 0x000fe20000100a00 */
[----:B------:R-:W-:-:S03]  /*27da0*/  IMAD.MOV.U32 R2, RZ, RZ, R27 ;  /* 0x000000ffff027224 */ /* 0x000fc600078e001b */
[----:B------:R-:W2:Y:S01]  /*27db0*/  LDL.LU.64 R26, [R1+0x1530] ;  /* 0x00153000011a7983 */ /* 0x000ea20000300a00 */
[----:B------:R-:W-:-:S07]  /*27dc0*/  IMAD.MOV.U32 R4, RZ, RZ, R28 ;  /* 0x000000ffff047224 */ /* 0x000fce00078e001c */
[----:B--2---:R-:W-:Y:S01]  /*27dd0*/  HMMA.16816.F32.BF16 R4, R20, R26, R4 ;  /* 0x0000001a1404723c */ /* 0x004fe20000041804 */
[----:B------:R-:W-:Y:S02]  /*27de0*/  IMAD.MOV.U32 R13, RZ, RZ, R26 ;  /* 0x000000ffff0d7224 */ /* 0x000fe400078e001a */
[----:B------:R-:W-:-:S15]  /*27df0*/  IMAD.MOV.U32 R12, RZ, RZ, R27 ;  /* 0x000000ffff0c7224 */ /* 0x000fde00078e001b */
[----:B------:R-:W-:Y:S01]  /*27e00*/  NOP ;  /* 0x0000000000007918 */ /* 0x000fe20000000000 */
[----:B------:R-:W-:Y:S04]  /*27e10*/  STL.64 [R1+0x170], R4 ;  /* 0x0001700401007387 */ /* 0x000fe80000100a00 */
[----:B------:R0:W-:Y:S04]  /*27e20*/  STL.64 [R1+0x178], R6 ;  /* 0x0001780601007387 */ /* 0x0001e80000100a00 */
[----:B0-----:R-:W2:Y:S04]  /*27e30*/  LDL.LU.64 R6, [R1+0x1528] ;  /* 0x0015280001067983 */ /* 0x001ea80000300a00 */
[----:B------:R-:W2:Y:S04]  /*27e40*/  LDL.LU.64 R4, [R1+0x1520] ;  /* 0x0015200001047983 */ /* 0x000ea80000300a00 */
[----:B------:R-:W2:Y:S02]  /*27e50*/  LDL.LU.64 R26, [R1+0x1518] ;  /* 0x00151800011a7983 */ /* 0x000ea40000300a00 */
[----:B--2---:R-:W-:Y:S02]  /*27e60*/  HMMA.16816.F32.BF16 R20, R20, R26, R4 ;  /* 0x0000001a1414723c */ /* 0x004fe40000041804 */
[----:B------:R-:W2:Y:S04]  /*27e70*/  LDL.LU.64 R6, [R1+0x1510] ;  /* 0x0015100001067983 */ /* 0x000ea80000300a00 */
[----:B------:R-:W2:Y:S01]  /*27e80*/  LDL.LU.64 R4, [R1+0x1508] ;  /* 0x0015080001047983 */ /* 0x000ea20000300a00 */
[----:B------:R-:W-:-:S02]  /*27e90*/  IMAD.MOV.U32 R9, RZ, RZ, R26 ;  /* 0x000000ffff097224 */ /* 0x000fc400078e001a */
[----:B------:R-:W-:-:S10]  /*27ea0*/  IMAD.MOV.U32 R8, RZ, RZ, R27 ;  /* 0x000000ffff087224 */ /* 0x000fd400078e001b */
[----:B------:R-:W-:Y:S04]  /*27eb0*/  STL.64 [R1+0x90], R20 ;  /* 0x0000901401007387 */ /* 0x000fe80000100a00 */
[----:B------:R0:W-:Y:S04]  /*27ec0*/  STL.64 [R1+0x98], R22 ;  /* 0x0000981601007387 */ /* 0x0001e80000100a00 */
[----:B------:R-:W2:Y:S04]  /*27ed0*/  LDL.LU.64 R26, [R1+0x1500] ;  /* 0x00150000011a7983 */ /* 0x000ea80000300a00 */
[----:B------:R-:W2:Y:S01]  /*27ee0*/  LDL.LU.64 R24, [R1+0x14f8] ;  /* 0x0014f80001187983 */ /* 0x000ea20000300a00 */
[----:B0-----:R-:W-:-:S02]  /*27ef0*/  IMAD.MOV.U32 R22, RZ, RZ, R16 ;  /* 0x000000ffff167224 */ /* 0x001fc400078e0010 */
[----:B--2---:R-:W-:Y:S01]  /*27f00*/  HMMA.16816.F32.BF16 R16, R24, R18, R4 ;  /* 0x000000121810723c */ /* 0x004fe20000041804 */
[----:B------:R-:W2:Y:S04]  /*27f10*/  LDL.LU.64 R6, [R1+0x14f0] ;  /* 0x0014f00001067983 */ /* 0x000ea80000300a00 */
[----:B------:R-:W2:-:S14]  /*27f20*/  LDL.LU.64 R4, [R1+0x14e8] ;  /* 0x0014e80001047983 */ /* 0x000e9c0000300a00 */
[----:B------:R-:W-:Y:S04]  /*27f30*/  STL.64 [R1+0x80], R16 ;  /* 0x0000801001007387 */ /* 0x000fe80000100a00 */
[----:B------:R0:W-:Y:S04]  /*27f40*/  STL.64 [R1+0x88], R18 ;  /* 0x0000881201007387 */ /* 0x0001e80000100a00 */
[----:B0-----:R-:W2:Y:S02]  /*27f50*/  LDL.LU.64 R18, [R1+0x14e0] ;  /* 0x0014e00001127983 */ /* 0x001ea40000300a00 */
[----:B--2---:R-:W-:Y:S02]  /*27f60*/  HMMA.16816.F32.BF16 R16, R24, R18, R4 ;  /* 0x000000121810723c */ /* 0x004fe40000041804 */
[----:B------:R-:W2:-:S15]  /*27f70*/  LDL.LU.64 R6, [R1+0x14d8] ;  /* 0x0014d80001067983 */ /* 0x000e9e0000300a00 */
[----:B------:R-:W-:Y:S02]  /*27f80*/  NOP ;  /* 0x0000000000007918 */ /* 0x000fe40000000000 */
[----:B------:R-:W-:Y:S04]  /*27f90*/  STL.64 [R1+0x70], R16 ;  /* 0x0000701001007387 */ /* 0x000fe80000100a00 */
[----:B------:R0:W-:Y:S04]  /*27fa0*/  STL.64 [R1+0x78], R18 ;  /* 0x0000781201007387 */ /* 0x0001e80000100a00 */
[----:B0-----:R-:W2:Y:S04]  /*27fb0*/  LDL.LU.64 R18, [R1+0x14d0] ;  /* 0x0014d00001127983 */ /* 0x001ea80000300a00 */
[----:B------:R-:W2:Y:S02]  /*27fc0*/  LDL.LU.64 R16, [R1+0x14c8] ;  /* 0x0014c80001107983 */ /* 0x000ea40000300a00 */
[----:B--2---:R-:W-:Y:S02]  /*27fd0*/  HMMA.16816.F32.BF16 R4, R24, R6, R16 ;  /* 0x000000061804723c */ /* 0x004fe40000041810 */
[----:B------:R-:W2:Y:S04]  /*27fe0*/  LDL.LU.64 R18, [R1+0x14c0] ;  /* 0x0014c00001127983 */ /* 0x000ea80000300a00 */
[----:B------:R-:W2:-:S13]  /*27ff0*/  LDL.LU.64 R16, [R1+0x14b8] ;  /* 0x0014b80001107983 */ /* 0x000e9a0000300a00 */
[----:B------:R-:W-:Y:S04]  /*28000*/  STL.64 [R1+0x60], R4 ;  /* 0x0000600401007387 */ /* 0x000fe80000100a00 */
[----:B------:R0:W-:Y:S04]  /*28010*/  STL.64 [R1+0x68], R6 ;  /* 0x0000680601007387 */ /* 0x0001e80000100a00 */
[----:B0-----:R-:W3:Y:S04]  /*28020*/  LDL.LU.64 R6, [R1+0x14b0] ;  /* 0x0014b00001067983 */ /* 0x001ee80000300a00 */
[----:B------:R-:W3:Y:S01]  /*28030*/  LDL.LU.64 R4, [R1+0x14a8] ;  /* 0x0014a80001047983 */ /* 0x000ee20000300a00 */
[----:B------:R-:W-:-:S07]  /*28040*/  IMAD.MOV.U32 R23, RZ, RZ, R3 ;  /* 0x000000ffff177224 */ /* 0x000fce00078e0003 */
[C---:B---3--:R-:W-:Y:S01]  /*28050*/  HMMA.16816.F32.BF16 R20, R24.reuse, R22, R4 ;  /* 0x000000161814723c */ /* 0x048fe20000041804 */
[----:B------:R-:W3:Y:S04]  /*28060*/  LDL.LU.64 R6, [R1+0x14a0] ;  /* 0x0014a00001067983 */ /* 0x000ee80000300a00 */
[----:B------:R-:W3:Y:S03]  /*28070*/  LDL.LU.64 R4, [R1+0x1498] ;  /* 0x0014980001047983 */ /* 0x000ee60000300a00 */
[C---:B--2---:R-:W-:Y:S11]  /*28080*/  HMMA.16816.F32.BF16 R16, R24.reuse, R10, R16 ;  /* 0x0000000a1810723c */ /* 0x044ff60000041810 */
[----:B------:R-:W-:Y:S04]  /*28090*/  STL.64 [R1+0x50], R20 ;  /* 0x0000501401007387 */ /* 0x000fe80000100a00 */
[----:B------:R-:W-:Y:S04]  /*280a0*/  STL.64 [R1+0x58], R22 ;  /* 0x0000581601007387 */ /* 0x000fe80000100a00 */
[----:B------:R-:W-:Y:S04]  /*280b0*/  STL.64 [R1+0x40], R16 ;  /* 0x0000401001007387 */ /* 0x000fe80000100a00 */
[----:B------:R-:W-:Y:S01]  /*280c0*/  STL.64 [R1+0x48], R18 ;  /* 0x0000481201007387 */ /* 0x000fe20000100a00 */
[----:B---3--:R-:W-:-:S15]  /*280d0*/  HMMA.16816.F32.BF16 R4, R24, R14, R4 ;  /* 0x0000000e1804723c */ /* 0x008fde0000041804 */
[----:B------:R-:W-:-:S04]  /*280e0*/  NOP ;  /* 0x0000000000007918 */ /* 0x000fc80000000000 */
[----:B------:R0:W-:Y:S01]  /*280f0*/  STL [R1+0x150], R4 ;  /* 0x0001500401007387 */ /* 0x0001e20000100800 */
[----:B------:R-:W-:-:S03]  /*28100*/  IMAD.MOV.U32 R3, RZ, RZ, R7 ;  /* 0x000000ffff037224 */ /* 0x000fc600078e0007 */
[----:B------:R-:W2:Y:S04]  /*28110*/  LDL R7, [R1+0x2f0] ;  /* 0x0002f00001077983 */ /* 0x000ea80000100800 */
[----:B0-----:R-:W3:Y:S01]  /*28120*/  LDL R4, [R1+0xc44] ;  /* 0x000c440001047983 */ /* 0x001ee20000100800 */
[----:B------:R-:W-:-:S03]  /*28130*/  IMAD.MOV.U32 R28, RZ, RZ, R6 ;  /* 0x000000ffff1c7224 */ /* 0x000fc600078e0006 */
[----:B------:R-:W-:Y:S04]  /*28140*/  STL [R1+0x13f0], R3 ;  /* 0x0013f00301007387 */ /* 0x000fe80000100800 */
[----:B------:R0:W-:Y:S04]  /*28150*/  STL [R1+0x13ec], R28 ;  /* 0x0013ec1c01007387 */ /* 0x0001e80000100800 */
[----:B0-----:R-:W4:Y:S01]  /*28160*/  LDL R28, [R1+0x2f4] ;  /* 0x0002f400011c7983 */ /* 0x001f220000100800 */
[----:B------:R-:W-:-:S05]  /*28170*/  IMAD.MOV.U32 R29, RZ, RZ, R5 ;  /* 0x000000ffff1d7224 */ /* 0x000fca00078e0005 */
[----:B------:R-:W-:Y:S01]  /*28180*/  STL [R1+0x13e8], R29 ;  /* 0x0013e81d01007387 */ /* 0x000fe20000100800 */
[----:B------:R-:W-:-:S03]  /*28190*/  IMAD.MOV.U32 R6, RZ, RZ, R13 ;  /* 0x000000ffff067224 */ /* 0x000fc600078e000d */
[----:B--2---:R-:W0:Y:S04]  /*281a0*/  LDSM.16.MT88.4 R20, [R7+UR5+0x10800] ;  /* 0x010800050714783b */ /* 0x004e280008004200 */
[----:B---3--:R-:W1:Y:S04]  /*281b0*/  LDSM.16.M88.4 R16, [R4+UR5] ;  /* 0x000000050410783b */ /* 0x008e680008000200 */
[----:B0-----:R-:W-:Y:S04]  /*281c0*/  STL.64 [R1+0x1490], R22 ;  /* 0x0014901601007387 */ /* 0x001fe80000100a00 */
[----:B------:R0:W-:Y:S04]  /*281d0*/  STL.64 [R1+0x1488], R20 ;  /* 0x0014881401007387 */ /* 0x0001e80000100a00 */
[----:B0-----:R-:W2:Y:S04]  /*281e0*/  LDL.LU R20, [R1+0x140] ;  /* 0x0001400001147983 */ /* 0x001ea80000300800 */
[----:B------:R-:W2:Y:S04]  /*281f0*/  LDL.LU R21, [R1+0x144] ;  /* 0x0001440001157983 */ /* 0x000ea80000300800 */
[----:B------:R-:W2:Y:S04]  /*28200*/  LDL.LU R22, [R1+0x148] ;  /* 0x0001480001167983 */ /* 0x000ea80000300800 */
[----:B------:R-:W2:Y:S04]  /*28210*/  LDL.LU R23, [R1+0x14c] ;  /* 0x00014c0001177983 */ /* 0x000ea80000300800 */
[----:B------:R0:W-:Y:S04]  /*28220*/  STL [R1+0x1480], R7 ;  /* 0x0014800701007387 */ /* 0x0001e80000100800 */
[----:B-1----:R-:W-:Y:S04]  /*28230*/  STL.64 [R1+0x30], R16 ;  /* 0x0000301001007387 */ /* 0x002fe80000100a00 */
[----:B------:R-:W-:Y:S04]  /*28240*/  STL.64 [R1+0x38], R18 ;  /* 0x0000381201007387 */ /* 0x000fe80000100a00 */
[----:B------:R-:W-:Y:S01]  /*28250*/  LDSM.16.M88.4 R16, [R4+UR5+0x4000] ;  /* 0x004000050410783b */ /* 0x000fe20008000200 */
[----:B0-----:R-:W-:-:S03]  /*28260*/  IMAD.MOV.U32 R7, RZ, RZ, R12 ;  /* 0x000000ffff077224 */ /* 0x001fc600078e000c */
[----:B------:R-:W0:Y:S04]  /*28270*/  LDSM.16.M88.4 R12, [R4+UR5+0x2000] ;  /* 0x00200005040c783b */ /* 0x000e280008000200 */
[----:B0-----:R-:W-:Y:S04]  /*28280*/  STL.64 [R1+0x20], R12 ;  /* 0x0000200c01007387 */ /* 0x001fe80000100a00 */
[----:B------:R-:W-:Y:S04]  /*28290*/  STL.64 [R1+0x28], R14 ;  /* 0x0000280e01007387 */ /* 0x000fe80000100a00 */
[----:B------:R-:W-:Y:S04]  /*282a0*/  STL.64 [R1+0x10], R16 ;  /* 0x0000101001007387 */ /* 0x000fe80000100a00 */
[----:B------:R-:W-:Y:S04]  /*282b0*/  STL.64 [R1+0x18], R18 ;  /* 0x0000181201007387 */ /* 0x000fe80000100a00 */
[----:B------:R-:W0:Y:S04]  /*282c0*/  LDSM.16.M88.4 R16, [R4+UR5+0x8000] ;  /* 0x008000050410783b */ /* 0x000e280008000200 */
[----:B------:R-:W1:Y:S04]  /*282d0*/  LDSM.16.M88.4 R12, [R4+UR5+0x6000] ;  /* 0x00600005040c783b */ /* 0x000e680008000200 */
[----:B0-----:R-:W-:Y:S04]  /*282e0*/  STL [R1+0x1324], R18 ;  /* 0x0013241201007387 */ /* 0x001fe80000100800 */
[----:B-1----:R-:W-:Y:S04]  /*282f0*/  STL.64 [R1], R12 ;  /* 0x0000000c01007387 */ /* 0x002fe80000100a00 */
[----:B------:R-:W-:Y:S04]  /*28300*/  STL.64 [R1+0x8], R14 ;  /* 0x0000080e01007387 */ /* 0x000fe80000100a00 */
[----:B------:R-:W0:Y:S04]  /*28310*/  LDSM.16.M88.4 R12, [R4+UR5+0xa000] ;  /* 0x00a00005040c783b */ /* 0x000e280008000200 */
[----:B------:R-:W-:Y:S04]  /*28320*/  STL [R1+0x1320], R19 ;  /* 0x0013201301007387 */ /* 0x000fe80000100800 */
[----:B0-----:R-:W-:Y:S04]  /*28330*/  STL [R1+0x12f8], R14 ;  /* 0x0012f80e01007387 */ /* 0x001fe80000100800 */
[----:B------:R-:W-:Y:S04]  /*28340*/  STL [R1+0x12f4], R15 ;  /* 0x0012f40f01007387 */ /* 0x000fe80000100800 */
[----:B------:R-:W-:Y:S04]  /*28350*/  STL.64 [R1+0x1450], R12 ;  /* 0x0014500c01007387 */ /* 0x000fe80000100a00 */
[----:B------:R-:W0:Y:S02]  /*28360*/  LDSM.16.M88.4 R12, [R4+UR5+0xc000] ;  /* 0x00c00005040c783b */ /* 0x000e240008000200 */
[----:B0-----:R-:W-:-:S02]  /*28370*/  IMAD.MOV.U32 R19, RZ, RZ, R12 ;  /* 0x000000ffff137224 */ /* 0x001fc400078e000c */
[----:B------:R-:W-:Y:S01]  /*28380*/  IMAD.MOV.U32 R18, RZ, RZ, R13 ;  /* 0x000000ffff127224 */ /* 0x000fe200078e000d */
[----:B------:R-:W-:Y:S04]  /*28390*/  STL.64 [R1+0xf8], R14 ;  /* 0x0000f80e01007387 */ /* 0x000fe80000100a00 */
[----:B------:R0:W-:Y:S02]  /*283a0*/  STL.64 [R1+0x1430], R18 ;  /* 0x0014301201007387 */ /* 0x0001e40000100a00 */
[----:B0-----:R-:W-:Y:S02]  /*283b0*/  IMAD.MOV.U32 R18, RZ, RZ, R9 ;  /* 0x000000ffff127224 */ /* 0x001fe400078e0009 */
[----:B------:R-:W-:Y:S02]  /*283c0*/  IMAD.MOV.U32 R19, RZ, RZ, R8 ;  /* 0x000000ffff137224 */ /* 0x000fe400078e0008 */
[----:B------:R-:W0:Y:S04]  /*283d0*/  LDSM.16.M88.4 R8, [R4+UR5+0xe000] ;  /* 0x00e000050408783b */ /* 0x000e280008000200 */
[----:B------:R-:W-:Y:S01]  /*283e0*/  STL.64 [R1+0x1428], R16 ;  /* 0x0014281001007387 */ /* 0x000fe20000100a00 */
[----:B0-----:R-:W-:-:S02]  /*283f0*/  IMAD.MOV.U32 R14, RZ, RZ, R8 ;  /* 0x000000ffff0e7224 */ /* 0x001fc400078e0008 */
[----:B------:R-:W-:Y:S02]  /*28400*/  IMAD.MOV.U32 R13, RZ, RZ, R9 ;  /* 0x000000ffff0d7224 */ /* 0x000fe400078e0009 */
[----:B------:R-:W-:Y:S01]  /*28410*/  IMAD.MOV.U32 R12, RZ, RZ, R10 ;  /* 0x000000ffff0c7224 */ /* 0x000fe200078e000a */
[----:B------:R-:W-:Y:S01]  /*28420*/  STL.64 [R1+0x138], R10 ;  /* 0x0001380a01007387 */ /* 0x000fe20000100a00 */
[----:B------:R-:W-:-:S03]  /*28430*/  IMAD.MOV.U32 R3, RZ, RZ, R11 ;  /* 0x000000ffff037224 */ /* 0x000fc600078e000b */
[----:B----4-:R-:W0:Y:S01]  /*28440*/  LDSM.16.MT88.4 R8, [R28+UR5+0x10800] ;  /* 0x010800051c08783b */ /* 0x010e220008004200 */
[C---:B--2---:R-:W-:Y:S03]  /*28450*/  HMMA.16816.F32.BF16 R4, R24.reuse, R6, R20 ;  /* 0x000000061804723c */ /* 0x044fe60000041814 */
[----:B0-----:R-:W-:Y:S04]  /*28460*/  STL [R1+0x13f4], R11 ;  /* 0x0013f40b01007387 */ /* 0x001fe80000100800 */
[----:B------:R-:W2:Y:S04]  /*28470*/  LDL.LU.64 R22, [R1+0x1490] ;  /* 0x0014900001167983 */ /* 0x000ea80000300a00 */
[----:B------:R-:W2:Y:S08]  /*28480*/  LDL.LU.64 R20, [R1+0x1488] ;  /* 0x0014880001147983 */ /* 0x000eb00000300a00 */
[----:B------:R-:W-:Y:S04]  /*28490*/  STL.64 [R1+0x140], R4 ;  /* 0x0001400401007387 */ /* 0x000fe80000100a00 */
[----:B------:R0:W-:Y:S04]  /*284a0*/  STL.64 [R1+0x148], R6 ;  /* 0x0001480601007387 */ /* 0x0001e80000100a00 */
[----:B0-----:R-:W3:Y:S04]  /*284b0*/  LDL.LU R7, [R1+0x1480] ;  /* 0x0014800001077983 */ /* 0x001ee80000300800 */
[----:B---3--:R-:W0:Y:S04]  /*284c0*/  LDSM.16.MT88.4 R4, [R7+UR5+0x10c00] ;  /* 0x010c00050704783b */ /* 0x008e280008004200 */
[----:B0-----:R0:W-:Y:S04]  /*284d0*/  STL [R1+0x1364], R4 ;  /* 0x0013640401007387 */ /* 0x0011e80000100800 */
[----:B------:R1:W-:Y:S04]  /*284e0*/  STL [R1+0x1360], R5 ;  /* 0x0013600501007387 */ /* 0x0003e80000100800 */
[----:B------:R3:W-:Y:S04]  /*284f0*/  STL [R1+0x135c], R6 ;  /* 0x00135c0601007387 */ /* 0x0007e80000100800 */
[----:B------:R4:W-:Y:S04]  /*28500*/  STL [R1+0x1358], R7 ;  /* 0x0013580701007387 */ /* 0x0009e80000100800 */
[----:B0-----:R-:W2:Y:S04]  /*28510*/  LDL.LU R4, [R1+0x160] ;  /* 0x0001600001047983 */ /* 0x001ea80000300800 */
[----:B-1----:R-:W2:Y:S04]  /*28520*/  LDL.LU R5, [R1+0x164] ;  /* 0x0001640001057983 */ /* 0x002ea80000300800 */
[----:B---3--:R-:W2:Y:S04]  /*28530*/  LDL.LU R6, [R1+0x168] ;  /* 0x0001680001067983 */ /* 0x008ea80000300800 */
[----:B----4-:R-:W2:Y:S04]  /*28540*/  LDL.LU R7, [R1+0x16c] ;  /* 0x00016c0001077983 */ /* 0x010ea80000300800 */
[----:B------:R-:W3:Y:S01]  /*28550*/  LDL.LU.64 R16, [R1] ;  /* 0x0000000001107983 */ /* 0x000ee20000300a00 */
[----:B--2---:R-:W-:Y:S03]  /*28560*/  HMMA.16816.F32.BF16 R4, R24, R18, R4 ;  /* 0x000000121804723c */ /* 0x004fe60000041804 */
[----:B------:R-:W0:-:S15]  /*28570*/  LDSM.16.MT88.4 R24, [R28+UR5+0x10c00] ;  /* 0x010c00051c18783b */ /* 0x000e1e0008004200 */
[----:B------:R-:W-:Y:S01]  /*28580*/  NOP ;  /* 0x0000000000007918 */ /* 0x000fe20000000000 */
[----:B------:R-:W-:Y:S04]  /*28590*/  STL.64 [R1+0x120], R4 ;  /* 0x0001200401007387 */ /* 0x000fe80000100a00 */
[----:B------:R-:W-:Y:S04]  /*285a0*/  STL.64 [R1+0x128], R6 ;  /* 0x0001280601007387 */ /* 0x000fe80000100a00 */
[----:B---3--:R-:W-:Y:S04]  /*285b0*/  STL.64 [R1+0x1448], R16 ;  /* 0x0014481001007387 */ /* 0x008fe80000100a00 */
[----:B0-----:R0:W-:Y:S04]  /*285c0*/  STL.64 [R1+0x12c8], R26 ;  /* 0x0012c81a01007387 */ /* 0x0011e80000100a00 */
[----:B------:R1:W-:Y:S01]  /*285d0*/  STL.64 [R1+0x12c0], R24 ;  /* 0x0012c01801007387 */ /* 0x0003e20000100a00 */
[----:B0-----:R-:W-:-:S02]  /*285e0*/  IMAD.MOV.U32 R26, RZ, RZ, R12 ;  /* 0x000000ffff1a7224 */ /* 0x001fc400078e000c */
[----:B-1----:R-:W-:Y:S01]  /*285f0*/  IMAD.MOV.U32 R25, RZ, RZ, R13 ;  /* 0x000000ffff197224 */ /* 0x002fe200078e000d */
[----:B------:R-:W2:Y:S01]  /*28600*/  LDL.LU R12, [R1+0x1b0] ;  /* 0x0001b000010c7983 */ /* 0x000ea20000300800 */
[----:B------:R-:W-:-:S03]  /*28610*/  IMAD.MOV.U32 R24, RZ, RZ, R14 ;  /* 0x000000ffff187224 */ /* 0x000fc600078e000e */
[----:B------:R-:W2:Y:S04]  /*28620*/  LDL.LU R13, [R1+0x1b4] ;  /* 0x0001b400010d7983 */ /* 0x000ea80000300800 */
[----:B------:R-:W3:Y:S04]  /*28630*/  LDL.LU R14, [R1+0x1b8] ;  /* 0x0001b800010e7983 */ /* 0x000ee80000300800 */
[----:B------:R-:W3:Y:S04]  /*28640*/  LDL.LU R15, [R1+0x1bc] ;  /* 0x0001bc00010f7983 */ /* 0x000ee80000300800 */
[----:B------:R-:W4:Y:S04]  /*28650*/  LDL.LU R4, [R1+0x1d0] ;  /* 0x0001d00001047983 */ /* 0x000f280000300800 */
[----:B------:R-:W4:Y:S04]  /*28660*/  LDL.LU R5, [R1+0x1d4] ;  /* 0x0001d40001057983 */ /* 0x000f280000300800 */
[----:B------:R-:W4:Y:S04]  /*28670*/  LDL.LU R6, [R1+0x1d8] ;  /* 0x0001d80001067983 */ /* 0x000f280000300800 */
[----:B------:R-:W4:Y:S04]  /*28680*/  LDL.LU R7, [R1+0x1dc] ;  /* 0x0001dc0001077983 */ /* 0x000f280000300800 */
[----:B---3--:R-:W-:Y:S04]  /*28690*/  STL.64 [R1+0x1460], R14 ;  /* 0x0014600e01007387 */ /* 0x008fe80000100a00 */
[----:B--2---:R0:W-:Y:S04]  /*286a0*/  STL.64 [R1+0x1458], R12 ;  /* 0x0014580c01007387 */ /* 0x0041e80000100a00 */
[----:B0-----:R-:W2:Y:S04]  /*286b0*/  LDL.LU.64 R12, [R1+0x20] ;  /* 0x00002000010c7983 */ /* 0x001ea80000300a00 */
[----:B--2---:R0:W-:Y:S04]  /*286c0*/  STL.64 [R1+0x1470], R12 ;  /* 0x0014700c01007387 */ /* 0x0041e80000100a00 */
[----:B0-----:R-:W4:Y:S04]  /*286d0*/  LDL.LU.64 R12, [R1+0x30] ;  /* 0x00003000010c7983 */ /* 0x001f280000300a00 */
[----:B------:R-:W2:Y:S01]  /*286e0*/  LDL.LU.64 R16, [R1+0x10] ;  /* 0x0000100001107983 */ /* 0x000ea20000300a00 */
[----:B------:R-:W-:-:S03]  /*286f0*/  IMAD.MOV.U32 R27, RZ, RZ, R3 ;  /* 0x000000ffff1b7224 */ /* 0x000fc600078e0003 */
[----:B--2---:R0:W-:Y:S04]  /*28700*/  STL.64 [R1+0x1468], R16 ;  /* 0x0014681001007387 */ /* 0x0041e80000100a00 */
[----:B0-----:R-:W2:Y:S04]  /*28710*/  LDL.LU R16, [R1+0x1c0] ;  /* 0x0001c00001107983 */ /* 0x001ea80000300800 */
[----:B------:R-:W2:Y:S04]  /*28720*/  LDL.LU R17, [R1+0x1c4] ;  /* 0x0001c40001117983 */ /* 0x000ea80000300800 */
[----:B------:R-:W2:Y:S04]  /*28730*/  LDL.LU R18, [R1+0x1c8] ;  /* 0x0001c80001127983 */ /* 0x000ea80000300800 */
[----:B------:R-:W2:Y:S04]  /*28740*/  LDL.LU R19, [R1+0x1cc] ;  /* 0x0001cc0001137983 */ /* 0x000ea80000300800 */
[----:B------:R-:W-:Y:S04]  /*28750*/  STL.64 [R1+0x1400], R26 ;  /* 0x0014001a01007387 */ /* 0x000fe80000100a00 */
[----:B------:R0:W-:Y:S04]  /*28760*/  STL.64 [R1+0x13f8], R24 ;  /* 0x0013f81801007387 */ /* 0x0001e80000100a00 */
[----:B0-----:R-:W3:Y:S04]  /*28770*/  LDL.LU R24, [R1+0x170] ;  /* 0x0001700001187983 */ /* 0x001ee80000300800 */
[----:B------:R-:W3:Y:S04]  /*28780*/  LDL.LU R25, [R1+0x174] ;  /* 0x0001740001197983 */ /* 0x000ee80000300800 */
[----:B------:R-:W2:Y:S04]  /*28790*/  LDL.LU R26, [R1+0x178] ;  /* 0x00017800011a7983 */ /* 0x000ea80000300800 */
[----:B------:R-:W2:Y:S04]  /*287a0*/  LDL.LU R27, [R1+0x17c] ;  /* 0x00017c00011b7983 */ /* 0x000ea80000300800 */
[----:B--2---:R-:W-:Y:S04]  /*287b0*/  STL.64 [R1+0x1410], R26 ;  /* 0x0014101a01007387 */ /* 0x004fe80000100a00 */
[----:B---3--:R0:W-:Y:S04]  /*287c0*/  STL.64 [R1+0x1408], R24 ;  /* 0x0014081801007387 */ /* 0x0081e80000100a00 */
[----:B0-----:R-:W2:Y:S04]  /*287d0*/  LDL.LU R24, [R1+0x180] ;  /* 0x0001800001187983 */ /* 0x001ea80000300800 */
[----:B------:R-:W2:Y:S01]  /*287e0*/  LDL.LU R25, [R1+0x184] ;  /* 0x0001840001197983 */ /* 0x000ea20000300800 */
[----:B------:R-:W-:-:S02]  /*287f0*/  IMAD.MOV.U32 R26, RZ, RZ, R0 ;  /* 0x000000ffff1a7224 */ /* 0x000fc400078e0000 */
[----:B------:R-:W-:Y:S01]  /*28800*/  IMAD.MOV.U32 R27, RZ, RZ, R2 ;  /* 0x000000ffff1b7224 */ /* 0x000fe200078e0002 */
[----:B------:R-:W3:Y:S04]  /*28810*/  LDL.LU R0, [R1+0x147c] ;  /* 0x00147c0001007983 */ /* 0x000ee80000300800 */
[----:B------:R-:W3:Y:S04]  /*28820*/  LDL.LU R2, [R1+0x1478] ;  /* 0x0014780001027983 */ /* 0x000ee80000300800 */
[----:B------:R-:W-:Y:S04]  /*28830*/  STL.64 [R1+0x1420], R26 ;  /* 0x0014201a01007387 */ /* 0x000fe80000100a00 */
[----:B--2---:R0:W-:Y:S04]  /*28840*/  STL.64 [R1+0x1418], R24 ;  /* 0x0014181801007387 */ /* 0x0041e80000100a00 */
[----:B0-----:R-:W2:Y:S04]  /*28850*/  LDL.LU R24, [R1+0x190] ;  /* 0x0001900001187983 */ /* 0x001ea80000300800 */
[----:B------:R-:W2:Y:S04]  /*28860*/  LDL.LU R25, [R1+0x194] ;  /* 0x0001940001197983 */ /* 0x000ea80000300800 */
[----:B------:R-:W2:Y:S04]  /*28870*/  LDL.LU R26, [R1+0x198] ;  /* 0x00019800011a7983 */ /* 0x000ea80000300800 */
[----:B------:R-:W2:Y:S01]  /*28880*/  LDL.LU R27, [R1+0x19c] ;  /* 0x00019c00011b7983 */ /* 0x000ea20000300800 */
[----:B----4-:R-:W-:Y:S01]  /*28890*/  HMMA.16816.F32.BF16 R4, R20, R12, R4 ;  /* 0x0000000c1404723c */ /* 0x010fe20000041804 */
[----:B------:R-:W-:-:S02]  /*288a0*/  IMAD.MOV.U32 R11, RZ, RZ, R12 ;  /* 0x000000ffff0b7224 */ /* 0x000fc400078e000c */
[----:B------:R-:W-:Y:S01]  /*288b0*/  IMAD.MOV.U32 R3, RZ, RZ, R13 ;  /* 0x000000ffff037224 */ /* 0x000fe200078e000d */
[----:B--2---:R-:W-:Y:S04]  /*288c0*/  STL.64 [R1+0x1440], R26 ;  /* 0x0014401a01007387 */ /* 0x004fe80000100a00 */
[----:B------:R0:W-:Y:S04]  /*288d0*/  STL.64 [R1+0x1438], R24 ;  /* 0x0014381801007387 */ /* 0x0001e80000100a00 */
[----:B0-----:R-:W2:Y:S04]  /*288e0*/  LDL.LU R24, [R1+0x1a0] ;  /* 0x0001a00001187983 */ /* 0x001ea80000300800 */
[----:B------:R-:W2:Y:S04]  /*288f0*/  LDL.LU R25, [R1+0x1a4] ;  /* 0x0001a40001197983 */ /* 0x000ea80000300800 */
[----:B------:R-:W4:Y:S04]  /*28900*/  LDL.LU.64 R12, [R1+0x1470] ;  /* 0x00147000010c7983 */ /* 0x000f280000300a00 */
[----:B------:R-:W-:Y:S04]  /*28910*/  STL.64 [R1+0x110], R4 ;  /* 0x0001100401007387 */ /* 0x000fe80000100a00 */
[----:B------:R-:W-:Y:S01]  /*28920*/  STL [R1+0x118], R6 ;  /* 0x0001180601007387 */ /* 0x000fe20000100800 */
[----:B----4-:R-:W-:Y:S01]  /*28930*/  HMMA.16816.F32.BF16 R16, R20, R12, R16 ;  /* 0x0000000c1410723c */ /* 0x010fe20000041810 */
[----:B------:R-:W-:-:S02]  /*28940*/  IMAD.MOV.U32 R28, RZ, RZ, R12 ;  /* 0x000000ffff1c7224 */ /* 0x000fc400078e000c */
[----:B------:R-:W-:-:S15]  /*28950*/  IMAD.MOV.U32 R29, RZ, RZ, R13 ;  /* 0x000000ffff1d7224 */ /* 0x000fde00078e000d */
[----:B------:R-:W-:Y:S01]  /*28960*/  NOP ;  /* 0x0000000000007918 */ /* 0x000fe20000000000 */
[----:B------:R0:W-:Y:S04]  /*28970*/  STL.64 [R1+0x100], R16 ;  /* 0x0001001001007387 */ /* 0x0001e80000100a00 */
[----:B------:R-:W-:Y:S04]  /*28980*/  STL.64 [R1+0x108], R18 ;  /* 0x0001081201007387 */ /* 0x000fe80000100a00 */
[----:B0-----:R-:W4:Y:S04]  /*28990*/  LDL.LU.64 R16, [R1+0x1468] ;  /* 0x0014680001107983 */ /* 0x001f280000300a00 */
[----:B------:R-:W4:Y:S04]  /*289a0*/  LDL.LU.64 R14, [R1+0x1460] ;  /* 0x00146000010e7983 */ /* 0x000f280000300a00 */
[----:B------:R-:W4:Y:S02]  /*289b0*/  LDL.LU.64 R12, [R1+0x1458] ;  /* 0x00145800010c7983 */ /* 0x000f240000300a00 */
[----:B----4-:R-:W-:-:S15]  /*289c0*/  HMMA.16816.F32.BF16 R12, R20, R16, R12 ;  /* 0x00000010140c723c */ /* 0x010fde000004180c */
[----:B------:R-:W-:-:S04]  /*289d0*/  NOP ;  /* 0x0000000000007918 */ /* 0x000fc80000000000 */
[----:B------:R0:W-:Y:S04]  /*289e0*/  STL.64 [R1+0xe0], R12 ;  /* 0x0000e00c01007387 */ /* 0x0001e80000100a00 */
[----:B------:R1:W-:Y:S04]  /*289f0*/  STL.64 [R1+0xe8], R14 ;  /* 0x0000e80e01007387 */ /* 0x0003e80000100a00 */
[----:B0-----:R-:W4:Y:S01]  /*28a00*/  LDL.LU.64 R12, [R1+0x1450] ;  /* 0x00145000010c7983 */ /* 0x001f220000300a00 */
[----:B-1----:R-:W-:Y:S02]  /*28a10*/  IMAD.MOV.U32 R15, RZ, RZ, R16 ;  /* 0x000000ffff0f7224 */ /* 0x002fe400078e0010 */
[----:B------:R-:W-:-:S02]  /*28a20*/  IMAD.MOV.U32 R14, RZ, RZ, R17 ;  /* 0x000000ffff0e7224 */ /* 0x000fc400078e0011 */
[----:B------:R-:W2:Y:S01]  /*28a30*/  LDL.LU.64 R16, [R1+0x1448] ;  /* 0x0014480001107983 */ /* 0x000ea20000300a00 */
[----:B---3--:R-:W-:Y:S02]  /*28a40*/  IMAD.MOV.U32 R26, RZ, RZ, R2 ;  /* 0x000000ffff1a7224 */ /* 0x008fe400078e0002 */
        /* <DEDUP_REMOVED lines=9> */
[----:B------:R-:W3:Y:S04]  /*28ae0*/  LDL.LU.64 R18, [R1+0x1430] ;  /* 0x0014300001127983 */ /* 0x000ee80000300a00 */
[----:B------:R-:W2:Y:S01]  /*28af0*/  LDL.LU.64 R16, [R1+0x1428] ;  /* 0x0014280001107983 */ /* 0x000ea20000300a00 */
[----:B------:R-:W-:Y:S01]  /*28b00*/  IMAD.MOV.U32 R4, RZ, RZ, R7 ;  /* 0x000000ffff047224 */ /* 0x000fe200078e0007 */
[----:B--2---:R-:W-:-:S15]  /*28b10*/  HMMA.16816.F32.BF16 R24, R20, R16, R24 ;  /* 0x000000101418723c */ /* 0x004fde0000041818 */
[----:B------:R-:W-:-:S04]  /*28b20*/  NOP ;  /* 0x0000000000007918 */ /* 0x000fc80000000000 */
[----:B------:R0:W-:Y:S01]  /*28b30*/  STL [R1+0xcc], R27 ;  /* 0x0000cc1b01007387 */ /* 0x0001e20000100800 */
[----:B------:R-:W-:Y:S02]  /*28b40*/  IMAD.MOV.U32 R7, RZ, RZ, R26 ;  /* 0x000000ffff077224 */ /* 0x000fe400078e001a */
[----:B------:R-:W-:Y:S02]  /*28b50*/  IMAD.MOV.U32 R5, RZ, RZ, R24 ;  /* 0x000000ffff057224 */ /* 0x000fe400078e0018 */
[----:B------:R-:W-:Y:S01]  /*28b60*/  IMAD.MOV.U32 R6, RZ, RZ, R25 ;  /* 0x000000ffff067224 */ /* 0x000fe200078e0019 */
[----:B0-----:R-:W4:Y:S04]  /*28b70*/  LDL.LU.64 R26, [R1+0x1420] ;  /* 0x00142000011a7983 */ /* 0x001f280000300a00 */
[----:B------:R-:W4:Y:S04]  /*28b80*/  LDL.LU.64 R24, [R1+0x1418] ;  /* 0x0014180001187983 */ /* 0x000f280000300a00 */
[----:B------:R-:W-:Y:S04]  /*28b90*/  STL.64 [R1+0x1370], R6 ;  /* 0x0013700601007387 */ /* 0x000fe80000100a00 */
[----:B------:R3:W-:Y:S02]  /*28ba0*/  STL.64 [R1+0x1368], R4 ;  /* 0x0013680401007387 */ /* 0x0007e40000100a00 */
[----:B---3--:R-:W-:-:S02]  /*28bb0*/  IMAD.MOV.U32 R4, RZ, RZ, R19 ;  /* 0x000000ffff047224 */ /* 0x008fc400078e0013 */
[----:B------:R-:W-:Y:S01]  /*28bc0*/  IMAD.MOV.U32 R5, RZ, RZ, R18 ;  /* 0x000000ffff057224 */ /* 0x000fe200078e0012 */
[----:B----4-:R-:W-:-:S15]  /*28bd0*/  HMMA.16816.F32.BF16 R24, R20, R12, R24 ;  /* 0x0000000c1418723c */ /* 0x010fde0000041818 */
[----:B------:R-:W-:-:S04]  /*28be0*/  NOP ;  /* 0x0000000000007918 */ /* 0x000fc80000000000 */
[----:B------:R-:W-:Y:S01]  /*28bf0*/  IMAD.MOV.U32 R18, RZ, RZ, R26 ;  /* 0x000000ffff127224 */ /* 0x000fe200078e001a */
[----:B------:R0:W-:Y:S01]  /*28c00*/  STL.64 [R1+0xb0], R24 ;  /* 0x0000b01801007387 */ /* 0x0001e20000100a00 */
[----:B------:R-:W-:-:S03]  /*28c10*/  IMAD.MOV.U32 R19, RZ, RZ, R27 ;  /* 0x000000ffff137224 */ /* 0x000fc600078e001b */
[----:B------:R-:W2:Y:S04]  /*28c20*/  LDL.LU.64 R26, [R1+0x1410] ;  /* 0x00141000011a7983 */ /* 0x000ea80000300a00 */
[----:B0-----:R-:W2:Y:S04]  /*28c30*/  LDL.LU.64 R24, [R1+0x1408] ;  /* 0x0014080001187983 */ /* 0x001ea80000300a00 */
[----:B------:R-:W-:Y:S04]  /*28c40*/  STL.64 [R1+0x13c8], R12 ;  /* 0x0013c80c01007387 */ /* 0x000fe80000100a00 */
[----:B------:R-:W-:Y:S04]  /*28c50*/  STL.64 [R1+0x1398], R18 ;  /* 0x0013981201007387 */ /* 0x000fe80000100a00 */
[----:B------:R0:W-:Y:S04]  /*28c60*/  STL.64 [R1+0x1390], R16 ;  /* 0x0013901001007387 */ /* 0x0001e80000100a00 */
[----:B0-----:R-:W3:Y:S04]  /*28c70*/  LDL.LU R16, [R1+0x90] ;  /* 0x0000900001107983 */ /* 0x001ee80000300800 */
[----:B------:R-:W3:Y:S04]  /*28c80*/  LDL.LU R17, [R1+0x94] ;  /* 0x0000940001117983 */ /* 0x000ee80000300800 */
[----:B------:R-:W3:Y:S04]  /*28c90*/  LDL.LU R18, [R1+0x98] ;  /* 0x0000980001127983 */ /* 0x000ee80000300800 */
[----:B------:R-:W3:Y:S01]  /*28ca0*/  LDL.LU R19, [R1+0x9c] ;  /* 0x00009c0001137983 */ /* 0x000ee20000300800 */
[----:B--2---:R-:W-:-:S15]  /*28cb0*/  HMMA.16816.F32.BF16 R24, R20, R4, R24 ;  /* 0x000000041418723c */ /* 0x004fde0000041818 */
[----:B------:R-:W-:-:S04]  /*28cc0*/  NOP ;  /* 0x0000000000007918 */ /* 0x000fc80000000000 */
[----:B------:R-:W-:Y:S04]  /*28cd0*/  STL.64 [R1+0xa0], R24 ;  /* 0x0000a01801007387 */ /* 0x000fe80000100a00 */
[----:B------:R0:W-:Y:S04]  /*28ce0*/  STL.64 [R1+0xa8], R26 ;  /* 0x0000a81a01007387 */ /* 0x0001e80000100a00 */
[----:B0-----:R-:W2:Y:S04]  /*28cf0*/  LDL.LU.64 R26, [R1+0x1400] ;  /* 0x00140000011a7983 */ /* 0x001ea80000300a00 */
[----:B------:R-:W3:Y:S04]  /*28d00*/  LDL.LU.64 R24, [R1+0x13f8] ;  /* 0x0013f80001187983 */ /* 0x000ee80000300a00 */
[----:B------:R-:W-:Y:S04]  /*28d10*/  STL [R1+0x138c], R4 ;  /* 0x00138c0401007387 */ /* 0x000fe80000100800 */
[----:B------:R3:W-:Y:S02]  /*28d20*/  STL [R1+0x1388], R5 ;  /* 0x0013880501007387 */ /* 0x0007e40000100800 */
[----:B---3--:R-:W-:Y:S02]  /*28d30*/  HMMA.16816.F32.BF16 R4, R20, R24, R16 ;  /* 0x000000181404723c */ /* 0x008fe40000041810 */
[----:B------:R-:W3:-:S15]  /*28d40*/  LDL.LU R16, [R1+0x50] ;  /* 0x0000500001107983 */ /* 0x000ede0000300800 */
[----:B------:R-:W-:Y:S02]  /*28d50*/  NOP ;  /* 0x0000000000007918 */ /* 0x000fe40000000000 */
[----:B------:R-:W-:Y:S04]  /*28d60*/  STL.64 [R1+0x90], R4 ;  /* 0x0000900401007387 */ /* 0x000fe80000100a00 */
[----:B------:R-:W-:Y:S04]  /*28d70*/  STL.64 [R1+0x98], R6 ;  /* 0x0000980601007387 */ /* 0x000fe80000100a00 */
[----:B------:R-:W3:Y:S04]  /*28d80*/  LDL.LU R17, [R1+0x54] ;  /* 0x0000540001117983 */ /* 0x000ee80000300800 */
[----:B------:R-:W4:Y:S04]  /*28d90*/  LDL.LU R18, [R1+0x58] ;  /* 0x0000580001127983 */ /* 0x000f280000300800 */
[----:B------:R-:W4:Y:S04]  /*28da0*/  LDL.LU R19, [R1+0x5c] ;  /* 0x00005c0001137983 */ /* 0x000f280000300800 */
[----:B----4-:R-:W-:Y:S04]  /*28db0*/  STL.64 [R1+0x13a8], R18 ;  /* 0x0013a81201007387 */ /* 0x010fe80000100a00 */
[----:B---3--:R0:W-:Y:S04]  /*28dc0*/  STL.64 [R1+0x13a0], R16 ;  /* 0x0013a01001007387 */ /* 0x0081e80000100a00 */
[----:B------:R-:W3:Y:S04]  /*28dd0*/  LDL.LU R12, [R1+0x70] ;  /* 0x00007000010c7983 */ /* 0x000ee80000300800 */
[----:B------:R-:W3:Y:S01]  /*28de0*/  LDL.LU R13, [R1+0x74] ;  /* 0x00007400010d7983 */ /* 0x000ee20000300800 */
[----:B0-----:R-:W-:-:S02]  /*28df0*/  IMAD.MOV.U32 R17, RZ, RZ, R14 ;  /* 0x000000ffff117224 */ /* 0x001fc400078e000e */
[----:B------:R-:W-:Y:S01]  /*28e00*/  IMAD.MOV.U32 R16, RZ, RZ, R15 ;  /* 0x000000ffff107224 */ /* 0x000fe200078e000f */
[----:B------:R-:W4:Y:S04]  /*28e10*/  LDL.LU R14, [R1+0x78] ;  /* 0x00007800010e7983 */ /* 0x000f280000300800 */
[----:B------:R-:W4:Y:S04]  /*28e20*/  LDL.LU R15, [R1+0x7c] ;  /* 0x00007c00010f7983 */ /* 0x000f280000300800 */
[----:B----4-:R-:W-:Y:S04]  /*28e30*/  STL.64 [R1+0x13d8], R14 ;  /* 0x0013d80e01007387 */ /* 0x010fe80000100a00 */
[----:B---3--:R0:W-:Y:S02]  /*28e40*/  STL.64 [R1+0x13d0], R12 ;  /* 0x0013d00c01007387 */ /* 0x0081e40000100a00 */
[----:B0-----:R-:W-:-:S02]  /*28e50*/  IMAD.MOV.U32 R12, RZ, RZ, R11 ;  /* 0x000000ffff0c7224 */ /* 0x001fc400078e000b */
[----:B------:R-:W-:Y:S01]  /*28e60*/  IMAD.MOV.U32 R13, RZ, RZ, R3 ;  /* 0x000000ffff0d7224 */ /* 0x000fe200078e0003 */
[----:B------:R-:W3:Y:S04]  /*28e70*/  LDL.LU R11, [R1+0x13f4] ;  /* 0x0013f400010b7983 */ /* 0x000ee80000300800 */
[----:B------:R-:W4:Y:S04]  /*28e80*/  LDL.LU R3, [R1+0x13f0] ;  /* 0x0013f00001037983 */ /* 0x000f280000300800 */
[----:B------:R0:W-:Y:S02]  /*28e90*/  STL.64 [R1+0x13c0], R16 ;  /* 0x0013c01001007387 */ /* 0x0001e40000100a00 */
[----:B0-----:R-:W-:-:S02]  /*28ea0*/  IMAD.MOV.U32 R16, RZ, RZ, R28 ;  /* 0x000000ffff107224 */ /* 0x001fc400078e001c */
[----:B------:R-:W-:Y:S01]  /*28eb0*/  IMAD.MOV.U32 R17, RZ, RZ, R29 ;  /* 0x000000ffff117224 */ /* 0x000fe200078e001d */
[----:B------:R-:W2:Y:S04]  /*28ec0*/  LDL.LU R28, [R1+0x13ec] ;  /* 0x0013ec00011c7983 */ /* 0x000ea80000300800 */
[----:B------:R-:W3:Y:S04]  /*28ed0*/  LDL.LU R29, [R1+0x13e8] ;  /* 0x0013e800011d7983 */ /* 0x000ee80000300800 */
[----:B------:R0:W-:Y:S04]  /*28ee0*/  STL.64 [R1+0x13e0], R16 ;  /* 0x0013e01001007387 */ /* 0x0001e80000100a00 */
[----:B0-----:R-:W3:Y:S04]  /*28ef0*/  LDL.LU R16, [R1+0x80] ;  /* 0x0000800001107983 */ /* 0x001ee80000300800 */
[----:B------:R-:W3:Y:S04]  /*28f00*/  LDL.LU R17, [R1+0x84] ;  /* 0x0000840001117983 */ /* 0x000ee80000300800 */
[----:B------:R-:W3:Y:S04]  /*28f10*/  LDL.LU R18, [R1+0x88] ;  /* 0x0000880001127983 */ /* 0x000ee80000300800 */
[----:B------:R-:W3:Y:S04]  /*28f20*/  LDL.LU R19, [R1+0x8c] ;  /* 0x00008c0001137983 */ /* 0x000ee80000300800 */
[----:B------:R-:W3:Y:S04]  /*28f30*/  LDL.LU R4, [R1+0x40] ;  /* 0x0000400001047983 */ /* 0x000ee80000300800 */
[----:B------:R-:W3:Y:S04]  /*28f40*/  LDL.LU R5, [R1+0x44] ;  /* 0x0000440001057983 */ /* 0x000ee80000300800 */
[----:B------:R-:W3:Y:S04]  /*28f50*/  LDL.LU R6, [R1+0x48] ;  /* 0x0000480001067983 */ /* 0x000ee80000300800 */
[----:B------:R-:W3:Y:S01]  /*28f60*/  LDL.LU R7, [R1+0x4c] ;  /* 0x00004c0001077983 */ /* 0x000ee20000300800 */
[----:B----4-:R-:W-:-:S02]  /*28f70*/  IMAD.MOV.U32 R23, RZ, RZ, R3 ;  /* 0x000000ffff177224 */ /* 0x010fc400078e0003 */
[----:B--2---:R-:W-:Y:S01]  /*28f80*/  IMAD.MOV.U32 R22, RZ, RZ, R28 ;  /* 0x000000ffff167224 */ /* 0x004fe200078e001c */
[----:B---3--:R-:W-:Y:S01]  /*28f90*/  HMMA.16816.F32.BF16 R12, R8, R12, R16 ;  /* 0x0000000c080c723c */ /* 0x008fe20000041810 */
[----:B------:R-:W-:Y:S04]  /*28fa0*/  STL.64 [R1+0x13b8], R6 ;  /* 0x0013b80601007387 */ /* 0x000fe80000100a00 */
[----:B------:R0:W-:Y:S01]  /*28fb0*/  STL.64 [R1+0x13b0], R4 ;  /* 0x0013b00401007387 */ /* 0x0001e20000100a00 */
[----:B------:R-:W-:-:S03]  /*28fc0*/  IMAD.MOV.U32 R21, RZ, RZ, R29 ;  /* 0x000000ffff157224 */ /* 0x000fc600078e001d */
[----:B0-----:R-:W2:Y:S04]  /*28fd0*/  LDL.LU R4, [R1+0x60] ;  /* 0x0000600001047983 */ /* 0x001ea80000300800 */
[----:B------:R-:W2:Y:S04]  /*28fe0*/  LDL.LU R5, [R1+0x64] ;  /* 0x0000640001057983 */ /* 0x000ea80000300800 */
[----:B------:R-:W2:Y:S04]  /*28ff0*/  LDL.LU R6, [R1+0x68] ;  /* 0x0000680001067983 */ /* 0x000ea80000300800 */
[----:B------:R-:W2:Y:S04]  /*29000*/  LDL.LU R7, [R1+0x6c] ;  /* 0x00006c0001077983 */ /* 0x000ea80000300800 */
[----:B------:R-:W3:Y:S04]  /*29010*/  LDL.LU R20, [R1+0x150] ;  /* 0x0001500001147983 */ /* 0x000ee80000300800 */
[----:B------:R-:W-:Y:S04]  /*29020*/  STL.64 [R1+0x1380], R26 ;  /* 0x0013801a01007387 */ /* 0x000fe80000100a00 */
[----:B------:R0:W-:Y:S04]  /*29030*/  STL.64 [R1+0x1378], R24 ;  /* 0x0013781801007387 */ /* 0x0001e80000100a00 */
[----:B------:R-:W4:Y:S01]  /*29040*/  LDL.LU.64 R16, [R1+0x13e0] ;  /* 0x0013e00001107983 */ /* 0x000f220000300a00 */
[----:B------:R-:W-:-:S02]  /*29050*/  IMAD.MOV.U32 R3, RZ, RZ, R14 ;  /* 0x000000ffff037224 */ /* 0x000fc400078e000e */
[----:B------:R-:W-:Y:S02]  /*29060*/  IMAD.MOV.U32 R29, RZ, RZ, R12 ;  /* 0x000000ffff1d7224 */ /* 0x000fe400078e000c */
[----:B------:R-:W-:Y:S02]  /*29070*/  IMAD.MOV.U32 R28, RZ, RZ, R13 ;  /* 0x000000ffff1c7224 */ /* 0x000fe400078e000d */
[----:B0-----:R-:W-:Y:S02]  /*29080*/  IMAD.MOV.U32 R24, RZ, RZ, R2 ;  /* 0x000000ffff187224 */ /* 0x001fe400078e0002 */
[----:B------:R-:W-:Y:S02]  /*29090*/  IMAD.MOV.U32 R2, RZ, RZ, R15 ;  /* 0x000000ffff027224 */ /* 0x000fe400078e000f */
[----:B------:R-:W4:Y:S04]  /*290a0*/  LDL.LU.64 R14, [R1+0x13d8] ;  /* 0x0013d800010e7983 */ /* 0x000f280000300a00 */
[----:B------:R-:W4:Y:S04]  /*290b0*/  LDL.LU.64 R12, [R1+0x13d0] ;  /* 0x0013d000010c7983 */ /* 0x000f280000300a00 */
[----:B------:R-:W-:Y:S04]  /*290c0*/  STL [R1+0x1308], R2 ;  /* 0x0013080201007387 */ /* 0x000fe80000100800 */
[----:B------:R-:W-:Y:S04]  /*290d0*/  STL [R1+0x1304], R3 ;  /* 0x0013040301007387 */ /* 0x000fe80000100800 */
[----:B------:R-:W-:Y:S04]  /*290e0*/  STL [R1+0x1300], R28 ;  /* 0x0013001c01007387 */ /* 0x000fe80000100800 */
[----:B------:R-:W-:Y:S01]  /*290f0*/  STL [R1+0x12fc], R29 ;  /* 0x0012fc1d01007387 */ /* 0x000fe20000100800 */
[----:B----4-:R-:W-:Y:S03]  /*29100*/  HMMA.16816.F32.BF16 R16, R8, R16, R12 ;  /* 0x000000100810723c */ /* 0x010fe6000004180c */
[----:B------:R-:W3:-:S15]  /*29110*/  LDL.LU.64 R12, [R1+0x13c8] ;  /* 0x0013c800010c7983 */ /* 0x000ede0000300a00 */
[----:B------:R-:W-:Y:S01]  /*29120*/  NOP ;  /* 0x0000000000007918 */ /* 0x000fe20000000000 */
[----:B------:R-:W-:Y:S02]  /*29130*/  IMAD.MOV.U32 R14, RZ, RZ, R16 ;  /* 0x000000ffff0e7224 */ /* 0x000fe400078e0010 */
[----:B------:R-:W-:Y:S01]  /*29140*/  IMAD.MOV.U32 R15, RZ, RZ, R17 ;  /* 0x000000ffff0f7224 */ /* 0x000fe200078e0011 */
[----:B------:R2:W-:Y:S04]  /*29150*/  STL [R1+0x78], R18 ;  /* 0x0000781201007387 */ /* 0x0005e80000100800 */
[----:B------:R-:W2:Y:S01]  /*29160*/  LDL.LU.64 R16, [R1+0x13c0] ;  /* 0x0013c00001107983 */ /* 0x000ea20000300a00 */
[----:B------:R-:W-:Y:S02]  /*29170*/  IMAD.MOV.U32 R25, RZ, RZ, R0 ;  /* 0x000000ffff197224 */ /* 0x000fe400078e0000 */
[----:B------:R-:W-:-:S05]  /*29180*/  IMAD.MOV.U32 R0, RZ, RZ, R19 ;  /* 0x000000ffff007224 */ /* 0x000fca00078e0013 */
[----:B------:R0:W-:Y:S04]  /*29190*/  STL [R1+0x1314], R0 ;  /* 0x0013140001007387 */ /* 0x0001e80000100800 */
[----:B------:R1:W-:Y:S04]  /*291a0*/  STL [R1+0x1310], R15 ;  /* 0x0013100f01007387 */ /* 0x0003e80000100800 */
[----:B------:R4:W-:Y:S01]  /*291b0*/  STL [R1+0x130c], R14 ;  /* 0x00130c0e01007387 */ /* 0x0009e20000100800 */
[----:B--2---:R-:W-:Y:S03]  /*291c0*/  HMMA.16816.F32.BF16 R16, R8, R16, R4 ;  /* 0x000000100810723c */ /* 0x004fe60000041804 */
[----:B------:R-:W2:Y:S04]  /*291d0*/  LDL.LU.64 R6, [R1+0x13b8] ;  /* 0x0013b80001067983 */ /* 0x000ea80000300a00 */
[----:B------:R-:W2:-:S12]  /*291e0*/  LDL.LU.64 R4, [R1+0x13b0] ;  /* 0x0013b00001047983 */ /* 0x000e980000300a00 */
[----:B------:R-:W-:Y:S02]  /*291f0*/  IMAD.MOV.U32 R28, RZ, RZ, R18 ;  /* 0x000000ffff1c7224 */ /* 0x000fe400078e0012 */
[----:B------:R-:W-:Y:S02]  /*29200*/  IMAD.MOV.U32 R29, RZ, RZ, R19 ;  /* 0x000000ffff1d7224 */ /* 0x000fe400078e0013 */
[----:B------:R-:W-:Y:S02]  /*29210*/  IMAD.MOV.U32 R2, RZ, RZ, R16 ;  /* 0x000000ffff027224 */ /* 0x000fe400078e0010 */
[----:B------:R-:W-:Y:S01]  /*29220*/  IMAD.MOV.U32 R3, RZ, RZ, R17 ;  /* 0x000000ffff037224 */ /* 0x000fe200078e0011 */
[----:B------:R-:W2:Y:S04]  /*29230*/  LDL.LU.64 R18, [R1+0x13a8] ;  /* 0x0013a80001127983 */ /* 0x000ea80000300a00 */
[----:B------:R-:W2:Y:S02]  /*29240*/  LDL.LU.64 R16, [R1+0x13a0] ;  /* 0x0013a00001107983 */ /* 0x000ea40000300a00 */
[----:B--2---:R-:W-:Y:S02]  /*29250*/  HMMA.16816.F32.BF16 R24, R8, R24, R16 ;  /* 0x000000180818723c */ /* 0x004fe40000041810 */
[----:B------:R-:W2:Y:S04]  /*29260*/  LDL.LU.64 R18, [R1+0x1398] ;  /* 0x0013980001127983 */ /* 0x000ea80000300a00 */
[----:B------:R-:W2:-:S13]  /*29270*/  LDL.LU.64 R16, [R1+0x1390] ;  /* 0x0013900001107983 */ /* 0x000e9a0000300a00 */
[----:B0-----:R-:W-:Y:S02]  /*29280*/  IMAD.MOV.U32 R0, RZ, RZ, R25 ;  /* 0x000000ffff007224 */ /* 0x001fe400078e0019 */
[----:B-1----:R-:W-:Y:S01]  /*29290*/  IMAD.MOV.U32 R15, RZ, RZ, R26 ;  /* 0x000000ffff0f7224 */ /* 0x002fe200078e001a */
[----:B------:R2:W-:Y:S01]  /*292a0*/  STL [R1+0x50], R24 ;  /* 0x0000501801007387 */ /* 0x0005e20000100800 */
[----:B----4-:R-:W-:Y:S02]  /*292b0*/  IMAD.MOV.U32 R14, RZ, RZ, R27 ;  /* 0x000000ffff0e7224 */ /* 0x010fe400078e001b */
[----:B--2---:R-:W-:Y:S01]  /*292c0*/  HMMA.16816.F32.BF16 R24, R8, R16, R4 ;  /* 0x000000100818723c */ /* 0x004fe20000041804 */
[----:B------:R0:W-:-:S15]  /*292d0*/  STL.64 [R1+0x1330], R18 ;  /* 0x0013301201007387 */ /* 0x0001de0000100a00 */
[----:B------:R-:W-:-:S03]  /*292e0*/  NOP ;  /* 0x0000000000007918 */ /* 0x000fc60000000000 */
[----:B------:R-:W-:Y:S02]  /*292f0*/  IMAD.MOV.U32 R4, RZ, RZ, R24 ;  /* 0x000000ffff047224 */ /* 0x000fe400078e0018 */
[----:B------:R-:W-:Y:S01]  /*29300*/  IMAD.MOV.U32 R5, RZ, RZ, R25 ;  /* 0x000000ffff057224 */ /* 0x000fe200078e0019 */
[----:B------:R-:W2:Y:S01]  /*29310*/  LDL.LU R24, [R1+0x140] ;  /* 0x0001400001187983 */ /* 0x000ea20000300800 */
[----:B------:R-:W-:-:S03]  /*29320*/  IMAD.MOV.U32 R7, RZ, RZ, R26 ;  /* 0x000000ffff077224 */ /* 0x000fc600078e001a */
[----:B------:R-:W2:Y:S01]  /*29330*/  LDL.LU R25, [R1+0x144] ;  /* 0x0001440001197983 */ /* 0x000ea20000300800 */
[----:B------:R-:W-:-:S03]  /*29340*/  IMAD.MOV.U32 R6, RZ, RZ, R27 ;  /* 0x000000ffff067224 */ /* 0x000fc600078e001b */
[----:B------:R-:W2:Y:S04]  /*29350*/  LDL.LU R26, [R1+0x148] ;  /* 0x00014800011a7983 */ /* 0x000ea80000300800 */
[----:B------:R-:W2:Y:S04]  /*29360*/  LDL.LU R27, [R1+0x14c] ;  /* 0x00014c00011b7983 */ /* 0x000ea80000300800 */
[----:B------:R-:W4:Y:S04]  /*29370*/  LDL.LU R16, [R1+0xe0] ;  /* 0x0000e00001107983 */ /* 0x000f280000300800 */
[----:B------:R-:W4:Y:S04]  /*29380*/  LDL.LU R17, [R1+0xe4] ;  /* 0x0000e40001117983 */ /* 0x000f280000300800 */
[----:B0-----:R-:W2:Y:S04]  /*29390*/  LDL.LU R18, [R1+0xe8] ;  /* 0x0000e80001127983 */ /* 0x001ea80000300800 */
[----:B------:R-:W2:Y:S01]  /*293a0*/  LDL.LU R19, [R1+0xec] ;  /* 0x0000ec0001137983 */ /* 0x000ea20000300800 */
[----:B---3--:R-:W-:Y:S03]  /*293b0*/  HMMA.16816.F32.BF16 R20, R8, R12, R20 ;  /* 0x0000000c0814723c */ /* 0x008fe60000041814 */
[----:B--2---:R0:W-:Y:S04]  /*293c0*/  STL.64 [R1+0x1340], R18 ;  /* 0x0013401201007387 */ /* 0x0041e80000100a00 */
[----:B----4-:R-:W-:Y:S04]  /*293d0*/  STL.64 [R1+0x1338], R16 ;  /* 0x0013381001007387 */ /* 0x010fe80000100a00 */
[----:B0-----:R-:W2:Y:S04]  /*293e0*/  LDL.LU.64 R18, [R1+0x28] ;  /* 0x0000280001127983 */ /* 0x001ea80000300a00 */
[----:B--2---:R0:W-:Y:S04]  /*293f0*/  STL.64 [R1+0x1350], R18 ;  /* 0x0013501201007387 */ /* 0x0041e80000100a00 */
[----:B0-----:R-:W2:Y:S04]  /*29400*/  LDL.LU.64 R18, [R1+0x38] ;  /* 0x0000380001127983 */ /* 0x001ea80000300a00 */
[----:B------:R0:W-:Y:S04]  /*29410*/  STL.64 [R1+0x1318], R14 ;  /* 0x0013180e01007387 */ /* 0x0001e80000100a00 */
[----:B------:R-:W3:Y:S04]  /*29420*/  LDL.LU R12, [R1+0x120] ;  /* 0x00012000010c7983 */ /* 0x000ee80000300800 */
[----:B------:R-:W3:Y:S04]  /*29430*/  LDL.LU R13, [R1+0x124] ;  /* 0x00012400010d7983 */ /* 0x000ee80000300800 */
[----:B0-----:R-:W3:Y:S04]  /*29440*/  LDL.LU R14, [R1+0x128] ;  /* 0x00012800010e7983 */ /* 0x001ee80000300800 */
[----:B------:R-:W3:Y:S04]  /*29450*/  LDL.LU R15, [R1+0x12c] ;  /* 0x00012c00010f7983 */ /* 0x000ee80000300800 */
[----:B------:R0:W-:Y:S04]  /*29460*/  STL.64 [R1+0x1258], R22 ;  /* 0x0012581601007387 */ /* 0x0001e80000100a00 */
[----:B------:R1:W-:Y:S01]  /*29470*/  STL.64 [R1+0x1250], R20 ;  /* 0x0012501401007387 */ /* 0x0003e20000100a00 */
[----:B0-----:R-:W-:-:S02]  /*29480*/  IMAD.MOV.U32 R22, RZ, RZ, R7 ;  /* 0x000000ffff167224 */ /* 0x001fc400078e0007 */
[----:B------:R-:W-:Y:S02]  /*29490*/  IMAD.MOV.U32 R23, RZ, RZ, R6 ;  /* 0x000000ffff177224 */ /* 0x000fe400078e0006 */
[----:B-1----:R-:W-:Y:S02]  /*294a0*/  IMAD.MOV.U32 R20, RZ, RZ, R4 ;  /* 0x000000ffff147224 */ /* 0x002fe400078e0004 */
[----:B------:R-:W-:Y:S01]  /*294b0*/  IMAD.MOV.U32 R21, RZ, RZ, R5 ;  /* 0x000000ffff157224 */ /* 0x000fe200078e0005 */
[----:B------:R-:W4:Y:S04]  /*294c0*/  LDL.LU R4, [R1+0x138c] ;  /* 0x00138c0001047983 */ /* 0x000f280000300800 */
[----:B------:R-:W4:Y:S04]  /*294d0*/  LDL.LU R5, [R1+0x1388] ;  /* 0x0013880001057983 */ /* 0x000f280000300800 */
[----:B------:R0:W-:Y:S04]  /*294e0*/  STL.64 [R1+0x1268], R22 ;  /* 0x0012681601007387 */ /* 0x0001e80000100a00 */
[----:B------:R-:W-:Y:S04]  /*294f0*/  STL.64 [R1+0x1260], R20 ;  /* 0x0012601401007387 */ /* 0x000fe80000100a00 */
[----:B0-----:R-:W2:Y:S04]  /*29500*/  LDL.LU R22, [R1+0x8] ;  /* 0x0000080001167983 */ /* 0x001ea80000300800 */
[----:B------:R-:W2:Y:S04]  /*29510*/  LDL.LU R23, [R1+0xc] ;  /* 0x00000c0001177983 */ /* 0x000ea80000300800 */
[----:B--2---:R0:W-:Y:S04]  /*29520*/  STL.64 [R1+0x1328], R22 ;  /* 0x0013281601007387 */ /* 0x0041e80000100a00 */
[----:B0-----:R-:W2:Y:S01]  /*29530*/  LDL.LU.64 R22, [R1+0x18] ;  /* 0x0000180001167983 */ /* 0x001ea20000300a00 */
[C---:B----4-:R-:W-:Y:S03]  /*29540*/  HMMA.16816.F32.BF16 R4, R8.reuse, R4, R24 ;  /* 0x000000040804723c */ /* 0x050fe60000041818 */
[----:B--2---:R0:W-:Y:S04]  /*29550*/  STL.64 [R1+0x1348], R22 ;  /* 0x0013481601007387 */ /* 0x0041e80000100a00 */
[----:B------:R-:W2:Y:S04]  /*29560*/  LDL.LU R20, [R1+0x100] ;  /* 0x0001000001147983 */ /* 0x000ea80000300800 */
[----:B------:R-:W2:Y:S04]  /*29570*/  LDL.LU R21, [R1+0x104] ;  /* 0x0001040001157983 */ /* 0x000ea80000300800 */
[----:B0-----:R-:W2:Y:S04]  /*29580*/  LDL.LU R22, [R1+0x108] ;  /* 0x0001080001167983 */ /* 0x001ea80000300800 */
[----:B------:R-:W2:Y:S04]  /*29590*/  LDL.LU R23, [R1+0x10c] ;  /* 0x00010c0001177983 */ /* 0x000ea80000300800 */
[----:B------:R-:W4:Y:S04]  /*295a0*/  LDL.LU.64 R26, [R1+0x1380] ;  /* 0x00138000011a7983 */ /* 0x000f280000300a00 */
[----:B------:R-:W3:Y:S04]  /*295b0*/  LDL.LU.64 R24, [R1+0x1378] ;  /* 0x0013780001187983 */ /* 0x000ee80000300a00 */
[----:B------:R-:W-:Y:S04]  /*295c0*/  STL.64 [R1+0x150], R4 ;  /* 0x0001500401007387 */ /* 0x000fe80000100a00 */
[----:B------:R0:W-:Y:S04]  /*295d0*/  STL.64 [R1+0x158], R6 ;  /* 0x0001580601007387 */ /* 0x0001e80000100a00 */
[----:B0-----:R-:W2:Y:S04]  /*295e0*/  LDL.LU.64 R6, [R1+0x1370] ;  /* 0x0013700001067983 */ /* 0x001ea80000300a00 */
[----:B------:R-:W2:Y:S01]  /*295f0*/  LDL.LU.64 R4, [R1+0x1368] ;  /* 0x0013680001047983 */ /* 0x000ea20000300a00 */
[----:B---3--:R-:W-:Y:S03]  /*29600*/  HMMA.16816.F32.BF16 R12, R8, R24, R12 ;  /* 0x00000018080c723c */ /* 0x008fe6000004180c */
[----:B------:R-:W3:Y:S01]  /*29610*/  LDL.LU R8, [R1+0x110] ;  /* 0x0001100001087983 */ /* 0x000ee20000300800 */
[----:B--2---:R-:W-:-:S15]  /*29620*/  IMAD.MOV.U32 R11, RZ, RZ, R4 ;  /* 0x000000ffff0b7224 */ /* 0x004fde00078e0004 */
[----:B------:R0:W-:Y:S04]  /*29630*/  STL.64 [R1+0x120], R12 ;  /* 0x0001200c01007387 */ /* 0x0001e80000100a00 */
[----:B------:R1:W-:Y:S04]  /*29640*/  STL.64 [R1+0x128], R14 ;  /* 0x0001280e01007387 */ /* 0x0003e80000100a00 */
[----:B------:R-:W3:Y:S04]  /*29650*/  LDL.LU R9, [R1+0x114] ;  /* 0x0001140001097983 */ /* 0x000ee80000300800 */
[----:B------:R-:W3:Y:S04]  /*29660*/  LDL.LU R10, [R1+0x118] ;  /* 0x00011800010a7983 */ /* 0x000ee80000300800 */
[----:B------:R-:W3:Y:S01]  /*29670*/  LDL.LU R4, [R1+0x1364] ;  /* 0x0013640001047983 */ /* 0x000ee20000300800 */
[----:B0-----:R-:W-:-:S02]  /*29680*/  IMAD.MOV.U32 R12, RZ, RZ, R5 ;  /* 0x000000ffff0c7224 */ /* 0x001fc400078e0005 */
[----:B------:R-:W-:Y:S01]  /*29690*/  IMAD.MOV.U32 R13, RZ, RZ, R6 ;  /* 0x000000ffff0d7224 */ /* 0x000fe200078e0006 */
[----:B------:R-:W3:Y:S04]  /*296a0*/  LDL.LU R5, [R1+0x1360] ;  /* 0x0013600001057983 */ /* 0x000ee80000300800 */
[----:B------:R-:W3:Y:S01]  /*296b0*/  LDL.LU R6, [R1+0x135c] ;  /* 0x00135c0001067983 */ /* 0x000ee20000300800 */
[----:B-1----:R-:W-:-:S03]  /*296c0*/  IMAD.MOV.U32 R14, RZ, RZ, R7 ;  /* 0x000000ffff0e7224 */ /* 0x002fc600078e0007 */
[----:B------:R-:W3:Y:S04]  /*296d0*/  LDL.LU R7, [R1+0x1358] ;  /* 0x0013580001077983 */ /* 0x000ee80000300800 */
[----:B------:R-:W2:Y:S04]  /*296e0*/  LDL.LU R15, [R1+0xcc] ;  /* 0x0000cc00010f7983 */ /* 0x000ea80000300800 */
[----:B----4-:R0:W-:Y:S04]  /*296f0*/  STL.64 [R1+0x12d8], R26 ;  /* 0x0012d81a01007387 */ /* 0x0101e80000100a00 */
[----:B------:R-:W4:Y:S04]  /*29700*/  LDL.LU R24, [R1+0xd0] ;  /* 0x0000d00001187983 */ /* 0x000f280000300800 */
[----:B------:R-:W4:Y:S04]  /*29710*/  LDL.LU R25, [R1+0xd4] ;  /* 0x0000d40001197983 */ /* 0x000f280000300800 */
[----:B0-----:R-:W4:Y:S04]  /*29720*/  LDL.LU R26, [R1+0xd8] ;  /* 0x0000d800011a7983 */ /* 0x001f280000300800 */
[----:B------:R-:W4:Y:S01]  /*29730*/  LDL.LU R27, [R1+0xdc] ;  /* 0x0000dc00011b7983 */ /* 0x000f220000300800 */
[----:B---3--:R-:W-:-:S15]  /*29740*/  HMMA.16816.F32.BF16 R8, R4, R18, R8 ;  /* 0x000000120408723c */ /* 0x008fde0000041808 */
[----:B------:R-:W-:-:S04]  /*29750*/  NOP ;  /* 0x0000000000007918 */ /* 0x000fc80000000000 */
[----:B------:R0:W-:Y:S04]  /*29760*/  STL.64 [R1+0x110], R8 ;  /* 0x0001100801007387 */ /* 0x0001e80000100a00 */
[----:B------:R1:W-:Y:S01]  /*29770*/  STL.64 [R1+0x118], R10 ;  /* 0x0001180a01007387 */ /* 0x0003e20000100a00 */
[----:B0-----:R-:W-:Y:S02]  /*29780*/  IMAD.MOV.U32 R9, RZ, RZ, R18 ;  /* 0x000000ffff097224 */ /* 0x001fe400078e0012 */
[----:B------:R-:W-:Y:S02]  /*29790*/  IMAD.MOV.U32 R8, RZ, RZ, R19 ;  /* 0x000000ffff087224 */ /* 0x000fe400078e0013 */
[----:B------:R-:W3:Y:S02]  /*297a0*/  LDL.LU.64 R18, [R1+0x1350] ;  /* 0x0013500001127983 */ /* 0x000ee40000300a00 */
[----:B---3--:R-:W-:Y:S01]  /*297b0*/  HMMA.16816.F32.BF16 R20, R4, R18, R20 ;  /* 0x000000120414723c */ /* 0x008fe20000041814 */
[----:B-1----:R-:W-:-:S02]  /*297c0*/  IMAD.MOV.U32 R11, RZ, RZ, R18 ;  /* 0x000000ffff0b7224 */ /* 0x002fc400078e0012 */
[----:B------:R-:W-:-:S15]  /*297d0*/  IMAD.MOV.U32 R10, RZ, RZ, R19 ;  /* 0x000000ffff0a7224 */ /* 0x000fde00078e0013 */
[----:B------:R-:W-:Y:S01]  /*297e0*/  NOP ;  /* 0x0000000000007918 */ /* 0x000fe20000000000 */
[----:B------:R-:W-:Y:S04]  /*297f0*/  STL.64 [R1+0x170], R20 ;  /* 0x0001701401007387 */ /* 0x000fe80000100a00 */
[----:B------:R0:W-:Y:S04]  /*29800*/  STL.64 [R1+0x178], R22 ;  /* 0x0001781601007387 */ /* 0x0001e80000100a00 */
[----:B0-----:R-:W3:Y:S04]  /*29810*/  LDL.LU.64 R22, [R1+0x1348] ;  /* 0x0013480001167983 */ /* 0x001ee80000300a00 */
[----:B------:R-:W3:Y:S04]  /*29820*/  LDL.LU.64 R18, [R1+0x1340] ;  /* 0x0013400001127983 */ /* 0x000ee80000300a00 */
[----:B------:R-:W3:Y:S02]  /*29830*/  LDL.LU.64 R16, [R1+0x1338] ;  /* 0x0013380001107983 */ /* 0x000ee40000300a00 */
[----:B---3--:R-:W-:-:S15]  /*29840*/  HMMA.16816.F32.BF16 R16, R4, R22, R16 ;  /* 0x000000160410723c */ /* 0x008fde0000041810 */
[----:B------:R-:W-:-:S04]  /*29850*/  NOP ;  /* 0x0000000000007918 */ /* 0x000fc80000000000 */
[----:B------:R0:W-:Y:S04]  /*29860*/  STL.64 [R1+0xe0], R16 ;  /* 0x0000e01001007387 */ /* 0x0001e80000100a00 */
[----:B------:R1:W-:Y:S01]  /*29870*/  STL.64 [R1+0xe8], R18 ;  /* 0x0000e81201007387 */ /* 0x0003e20000100a00 */
[----:B0-----:R-:W-:-:S03]  /*29880*/  IMAD.MOV.U32 R17, RZ, RZ, R22 ;  /* 0x000000ffff117224 */ /* 0x001fc600078e0016 */
[----:B-1----:R-:W3:Y:S01]  /*29890*/  LDL.LU.64 R18, [R1+0x1330] ;  /* 0x0013300001127983 */ /* 0x002ee20000300a00 */
[----:B------:R-:W-:-:S03]  /*298a0*/  IMAD.MOV.U32 R16, RZ, RZ, R23 ;  /* 0x000000ffff107224 */ /* 0x000fc600078e0017 */
[----:B------:R-:W4:Y:S02]  /*298b0*/  LDL.LU.64 R22, [R1+0x1328] ;  /* 0x0013280001167983 */ /* 0x000f240000300a00 */
[----:B----4-:R-:W-:Y:S02]  /*298c0*/  HMMA.16816.F32.BF16 R24, R4, R22, R24 ;  /* 0x000000160418723c */ /* 0x010fe40000041818 */
[----:B------:R0:W-:Y:S02]  /*298d0*/  STL.64 [R1+0x1278], R22 ;  /* 0x0012781601007387 */ /* 0x0001e40000100a00 */
[----:B0-----:R-:W-:Y:S02]  /*298e0*/  IMAD.MOV.U32 R22, RZ, RZ, R17 ;  /* 0x000000ffff167224 */ /* 0x001fe400078e0011 */
[----:B------:R-:W-:-:S13]  /*298f0*/  IMAD.MOV.U32 R23, RZ, RZ, R16 ;  /* 0x000000ffff177224 */ /* 0x000fda00078e0010 */
[----:B------:R-:W-:Y:S04]  /*29900*/  STL.64 [R1+0xd0], R24 ;  /* 0x0000d01801007387 */ /* 0x000fe80000100a00 */
[----:B------:R-:W-:Y:S04]  /*29910*/  STL.64 [R1+0xd8], R26 ;  /* 0x0000d81a01007387 */ /* 0x000fe80000100a00 */
[----:B------:R0:W-:Y:S02]  /*29920*/  STL.64 [R1+0x1290], R22 ;  /* 0x0012901601007387 */ /* 0x0001e40000100a00 */
[----:B0-----:R-:W-:-:S02]  /*29930*/  IMAD.MOV.U32 R22, RZ, RZ, R11 ;  /* 0x000000ffff167224 */ /* 0x001fc400078e000b */
[----:B------:R-:W-:-:S05]  /*29940*/  IMAD.MOV.U32 R23, RZ, RZ, R10 ;  /* 0x000000ffff177224 */ /* 0x000fca00078e000a */
[----:B------:R0:W-:Y:S02]  /*29950*/  STL.64 [R1+0x12a8], R22 ;  /* 0x0012a81601007387 */ /* 0x0001e40000100a00 */
[----:B0-----:R-:W-:Y:S02]  /*29960*/  IMAD.MOV.U32 R23, RZ, RZ, R8 ;  /* 0x000000ffff177224 */ /* 0x001fe400078e0008 */
[----:B------:R-:W-:Y:S01]  /*29970*/  IMAD.MOV.U32 R22, RZ, RZ, R9 ;  /* 0x000000ffff167224 */ /* 0x000fe200078e0009 */
[----:B------:R-:W4:Y:S04]  /*29980*/  LDL.LU R8, [R1+0xa0] ;  /* 0x0000a00001087983 */ /* 0x000f280000300800 */
[----:B------:R-:W4:Y:S04]  /*29990*/  LDL.LU R9, [R1+0xa4] ;  /* 0x0000a40001097983 */ /* 0x000f280000300800 */
[----:B------:R-:W2:Y:S04]  /*299a0*/  LDL.LU R10, [R1+0xa8] ;  /* 0x0000a800010a7983 */ /* 0x000ea80000300800 */
[----:B------:R-:W2:Y:S04]  /*299b0*/  LDL.LU R11, [R1+0xac] ;  /* 0x0000ac00010b7983 */ /* 0x000ea80000300800 */
[----:B--2---:R3:W-:Y:S04]  /*299c0*/  STL.64 [R1+0x12e8], R10 ;  /* 0x0012e80a01007387 */ /* 0x0047e80000100a00 */
[----:B----4-:R0:W-:Y:S01]  /*299d0*/  STL.64 [R1+0x12e0], R8 ;  /* 0x0012e00801007387 */ /* 0x0101e20000100a00 */
[----:B---3--:R-:W-:-:S03]  /*299e0*/  IMAD.MOV.U32 R10, RZ, RZ, R18 ;  /* 0x000000ffff0a7224 */ /* 0x008fc600078e0012 */
[----:B0-----:R-:W2:Y:S04]  /*299f0*/  LDL.LU R8, [R1+0xb0] ;  /* 0x0000b00001087983 */ /* 0x001ea80000300800 */
[----:B------:R-:W2:Y:S04]  /*29a00*/  LDL.LU R9, [R1+0xb4] ;  /* 0x0000b40001097983 */ /* 0x000ea80000300800 */
[----:B------:R-:W3:Y:S01]  /*29a10*/  LDL.LU R18, [R1+0x1324] ;  /* 0x0013240001127983 */ /* 0x000ee20000300800 */
[----:B------:R-:W-:-:S03]  /*29a20*/  IMAD.MOV.U32 R11, RZ, RZ, R19 ;  /* 0x000000ffff0b7224 */ /* 0x000fc600078e0013 */
[----:B------:R-:W3:Y:S04]  /*29a30*/  LDL.LU R19, [R1+0x1320] ;  /* 0x0013200001137983 */ /* 0x000ee80000300800 */
[----:B------:R-:W4:Y:S04]  /*29a40*/  LDL.LU.64 R26, [R1+0xf8] ;  /* 0x0000f800011a7983 */ /* 0x000f280000300a00 */
[----:B------:R0:W-:Y:S04]  /*29a50*/  STL.64 [R1+0x12d0], R22 ;  /* 0x0012d01601007387 */ /* 0x0001e80000100a00 */
[----:B------:R-:W2:Y:S04]  /*29a60*/  LDL.LU R20, [R1+0x90] ;  /* 0x0000900001147983 */ /* 0x000ea80000300800 */
[----:B------:R-:W2:Y:S04]  /*29a70*/  LDL.LU R21, [R1+0x94] ;  /* 0x0000940001157983 */ /* 0x000ea80000300800 */
[----:B0-----:R-:W2:Y:S04]  /*29a80*/  LDL.LU R22, [R1+0x98] ;  /* 0x0000980001167983 */ /* 0x001ea80000300800 */
[----:B------:R-:W2:Y:S01]  /*29a90*/  LDL.LU R23, [R1+0x9c] ;  /* 0x00009c0001177983 */ /* 0x000ea20000300800 */
[----:B---3--:R-:W-:-:S15]  /*29aa0*/  HMMA.16816.F32.BF16 R12, R4, R18, R12 ;  /* 0x00000012040c723c */ /* 0x008fde000004180c */
[----:B------:R-:W-:-:S04]  /*29ab0*/  NOP ;  /* 0x0000000000007918 */ /* 0x000fc80000000000 */
[----:B------:R-:W-:Y:S04]  /*29ac0*/  STL.64 [R1+0xc0], R12 ;  /* 0x0000c00c01007387 */ /* 0x000fe80000100a00 */
[----:B------:R0:W-:Y:S04]  /*29ad0*/  STL.64 [R1+0xc8], R14 ;  /* 0x0000c80e01007387 */ /* 0x0001e80000100a00 */
[----:B0-----:R-:W3:Y:S04]  /*29ae0*/  LDL.LU.64 R14, [R1+0x1318] ;  /* 0x00131800010e7983 */ /* 0x001ee80000300a00 */
[----:B------:R3:W-:Y:S04]  /*29af0*/  STL.64 [R1+0x1270], R18 ;  /* 0x0012701201007387 */ /* 0x0007e80000100a00 */
[----:B------:R-:W2:Y:S01]  /*29b00*/  LDL.LU R16, [R1+0x50] ;  /* 0x0000500001107983 */ /* 0x000ea20000300800 */
[----:B------:R-:W-:-:S03]  /*29b10*/  IMAD.MOV.U32 R17, RZ, RZ, R0 ;  /* 0x000000ffff117224 */ /* 0x000fc600078e0000 */
[----:B------:R-:W2:Y:S01]  /*29b20*/  LDL.LU R0, [R1+0x1314] ;  /* 0x0013140001007983 */ /* 0x000ea20000300800 */
[----:B---3--:R-:W-:Y:S02]  /*29b30*/  IMAD.MOV.U32 R18, RZ, RZ, R15 ;  /* 0x000000ffff127224 */ /* 0x008fe400078e000f */
[----:B------:R-:W-:Y:S01]  /*29b40*/  IMAD.MOV.U32 R19, RZ, RZ, R14 ;  /* 0x000000ffff137224 */ /* 0x000fe200078e000e */
[----:B------:R-:W3:Y:S04]  /*29b50*/  LDL.LU R15, [R1+0x1310] ;  /* 0x00131000010f7983 */ /* 0x000ee80000300800 */
[----:B------:R-:W4:Y:S04]  /*29b60*/  LDL.LU R14, [R1+0x130c] ;  /* 0x00130c00010e7983 */ /* 0x000f280000300800 */
[----:B------:R0:W-:Y:S04]  /*29b70*/  STL.64 [R1+0x1288], R18 ;  /* 0x0012881201007387 */ /* 0x0001e80000100a00 */
[----:B--2---:R1:W-:Y:S01]  /*29b80*/  STL.64 [R1+0x1280], R16 ;  /* 0x0012801001007387 */ /* 0x0043e20000100a00 */
[----:B0-----:R-:W-:-:S02]  /*29b90*/  IMAD.MOV.U32 R18, RZ, RZ, R28 ;  /* 0x000000ffff127224 */ /* 0x001fc400078e001c */
[----:B-1----:R-:W-:Y:S02]  /*29ba0*/  IMAD.MOV.U32 R16, RZ, RZ, R2 ;  /* 0x000000ffff107224 */ /* 0x002fe400078e0002 */
[----:B------:R-:W-:Y:S01]  /*29bb0*/  IMAD.MOV.U32 R19, RZ, RZ, R29 ;  /* 0x000000ffff137224 */ /* 0x000fe200078e001d */
[----:B------:R-:W2:Y:S01]  /*29bc0*/  LDL.LU R2, [R1+0x1308] ;  /* 0x0013080001027983 */ /* 0x000ea20000300800 */
[----:B------:R-:W-:-:S03]  /*29bd0*/  IMAD.MOV.U32 R17, RZ, RZ, R3 ;  /* 0x000000ffff117224 */ /* 0x000fc600078e0003 */
[----:B------:R-:W2:Y:S04]  /*29be0*/  LDL.LU R3, [R1+0x1304] ;  /* 0x0013040001037983 */ /* 0x000ea80000300800 */
[----:B------:R-:W2:Y:S04]  /*29bf0*/  LDL.LU R28, [R1+0x1300] ;  /* 0x00130000011c7983 */ /* 0x000ea80000300800 */
[----:B------:R-:W2:Y:S04]  /*29c00*/  LDL.LU R29, [R1+0x12fc] ;  /* 0x0012fc00011d7983 */ /* 0x000ea80000300800 */
[----:B------:R-:W-:Y:S04]  /*29c10*/  STL.64 [R1+0x12a0], R18 ;  /* 0x0012a01201007387 */ /* 0x000fe80000100a00 */
[----:B------:R3:W-:Y:S02]  /*29c20*/  STL.64 [R1+0x1298], R16 ;  /* 0x0012981001007387 */ /* 0x0007e40000100a00 */
[----:B---3--:R-:W-:-:S02]  /*29c30*/  IMAD.MOV.U32 R17, RZ, RZ, R15 ;  /* 0x000000ffff117224 */ /* 0x008fc400078e000f */
[----:B----4-:R-:W-:Y:S02]  /*29c40*/  IMAD.MOV.U32 R16, RZ, RZ, R14 ;  /* 0x000000ffff107224 */ /* 0x010fe400078e000e */
[----:B------:R-:W3:Y:S04]  /*29c50*/  LDL.LU R14, [R1+0x12f8] ;  /* 0x0012f800010e7983 */ /* 0x000ee80000300800 */
[----:B------:R-:W3:Y:S04]  /*29c60*/  LDL.LU R15, [R1+0x12f4] ;  /* 0x0012f400010f7983 */ /* 0x000ee80000300800 */
[----:B------:R-:W4:Y:S01]  /*29c70*/  LDL.LU R18, [R1+0x78] ;  /* 0x0000780001127983 */ /* 0x000f220000300800 */
[----:B------:R-:W-:-:S03]  /*29c80*/  IMAD.MOV.U32 R19, RZ, RZ, R0 ;  /* 0x000000ffff137224 */ /* 0x000fc600078e0000 */
[----:B------:R-:W2:Y:S01]  /*29c90*/  LDL.LU R0, [R1+0x12f0] ;  /* 0x0012f00001007983 */ /* 0x000ea20000300800 */
[----:B---3--:R-:W-:Y:S03]  /*29ca0*/  HMMA.16816.F32.BF16 R8, R4, R14, R8 ;  /* 0x0000000e0408723c */ /* 0x008fe60000041808 */
[----:B----4-:R-:W-:Y:S04]  /*29cb0*/  STL.64 [R1+0x12b8], R18 ;  /* 0x0012b81201007387 */ /* 0x010fe80000100a00 */
[----:B------:R-:W-:-:S12]  /*29cc0*/  STL.64 [R1+0x12b0], R16 ;  /* 0x0012b01001007387 */ /* 0x000fd80000100a00 */
[----:B------:R-:W-:Y:S04]  /*29cd0*/  STL.64 [R1+0xb0], R8 ;  /* 0x0000b00801007387 */ /* 0x000fe80000100a00 */
[----:B------:R0:W-:Y:S04]  /*29ce0*/  STL.64 [R1+0xb8], R10 ;  /* 0x0000b80a01007387 */ /* 0x0001e80000100a00 */
[----:B0-----:R-:W3:Y:S04]  /*29cf0*/  LDL.LU.64 R10, [R1+0x12e8] ;  /* 0x0012e800010a7983 */ /* 0x001ee80000300a00 */
[----:B------:R-:W3:Y:S01]  /*29d00*/  LDL.LU.64 R8, [R1+0x12e0] ;  /* 0x0012e00001087983 */ /* 0x000ee20000300a00 */
[----:B--2---:R-:W-:-:S02]  /*29d10*/  IMAD.MOV.U32 R19, RZ, RZ, R2 ;  /* 0x000000ffff137224 */ /* 0x004fc400078e0002 */
[----:B------:R-:W-:Y:S01]  /*29d20*/  IMAD.MOV.U32 R2, RZ, RZ, R27 ;  /* 0x000000ffff027224 */ /* 0x000fe200078e001b */
[----:B---3--:R-:W-:-:S15]  /*29d30*/  HMMA.16816.F32.BF16 R8, R4, R26, R8 ;  /* 0x0000001a0408723c */ /* 0x008fde0000041808 */
[----:B------:R-:W-:-:S04]  /*29d40*/  NOP ;  /* 0x0000000000007918 */ /* 0x000fc80000000000 */
[----:B------:R0:W-:Y:S04]  /*29d50*/  STL.64 [R1+0xa0], R8 ;  /* 0x0000a00801007387 */ /* 0x0001e80000100a00 */
[----:B------:R-:W-:Y:S01]  /*29d60*/  STL.64 [R1+0xa8], R10 ;  /* 0x0000a80a01007387 */ /* 0x000fe20000100a00 */
[----:B0-----:R-:W-:-:S03]  /*29d70*/  IMAD.MOV.U32 R8, RZ, RZ, R26 ;  /* 0x000000ffff087224 */ /* 0x001fc600078e001a */
[----:B------:R-:W2:Y:S01]  /*29d80*/  LDL.LU.64 R26, [R1+0x12d8] ;  /* 0x0012d800011a7983 */ /* 0x000ea20000300a00 */
[----:B------:R-:W-:Y:S02]  /*29d90*/  IMAD.MOV.U32 R16, RZ, RZ, R29 ;  /* 0x000000ffff107224 */ /* 0x000fe400078e001d */
[----:B------:R-:W-:Y:S02]  /*29da0*/  IMAD.MOV.U32 R17, RZ, RZ, R28 ;  /* 0x000000ffff117224 */ /* 0x000fe400078e001c */
[----:B------:R-:W-:Y:S01]  /*29db0*/  IMAD.MOV.U32 R18, RZ, RZ, R3 ;  /* 0x000000ffff127224 */ /* 0x000fe200078e0003 */
[----:B--2---:R-:W-:Y:S01]  /*29dc0*/  HMMA.16816.F32.BF16 R4, R4, R26, R20 ;  /* 0x0000001a0404723c */ /* 0x004fe20000041814 */
[----:B------:R-:W2:Y:S04]  /*29dd0*/  LDL.LU.64 R22, [R1+0x12d0] ;  /* 0x0012d00001167983 */ /* 0x000ea80000300a00 */
[----:B------:R-:W2:Y:S04]  /*29de0*/  LDL.LU.64 R26, [R1+0x12c8] ;  /* 0x0012c800011a7983 */ /* 0x000ea80000300a00 */
[----:B------:R-:W2:Y:S10]  /*29df0*/  LDL.LU.64 R24, [R1+0x12c0] ;  /* 0x0012c00001187983 */ /* 0x000eb40000300a00 */
[----:B------:R-:W-:Y:S04]  /*29e00*/  STL.64 [R1+0x90], R4 ;  /* 0x0000900401007387 */ /* 0x000fe80000100a00 */
[----:B------:R0:W-:Y:S04]  /*29e10*/  STL.64 [R1+0x98], R6 ;  /* 0x0000980601007387 */ /* 0x0001e80000100a00 */
[----:B0-----:R-:W3:Y:S01]  /*29e20*/  LDL R7, [R1+0x2f0] ;  /* 0x0002f00001077983 */ /* 0x001ee20000100800 */
[----:B--2---:R-:W-:Y:S03]  /*29e30*/  HMMA.16816.F32.BF16 R20, R24, R22, R16 ;  /* 0x000000161814723c */ /* 0x004fe60000041810 */
[----:B------:R-:W2:Y:S04]  /*29e40*/  LDL.LU.64 R18, [R1+0x12b8] ;  /* 0x0012b80001127983 */ /* 0x000ea80000300a00 */
[----:B------:R-:W2:-:S12]  /*29e50*/  LDL.LU.64 R16, [R1+0x12b0] ;  /* 0x0012b00001107983 */ /* 0x000e980000300a00 */
[----:B------:R-:W-:Y:S04]  /*29e60*/  STL.64 [R1+0x80], R20 ;  /* 0x0000801401007387 */ /* 0x000fe80000100a00 */
[----:B------:R0:W-:Y:S04]  /*29e70*/  STL.64 [R1+0x88], R22 ;  /* 0x0000881601007387 */ /* 0x0001e80000100a00 */
[----:B0-----:R-:W2:Y:S02]  /*29e80*/  LDL.LU.64 R22, [R1+0x12a8] ;  /* 0x0012a80001167983 */ /* 0x001ea40000300a00 */
[----:B--2---:R-:W-:Y:S02]  /*29e90*/  HMMA.16816.F32.BF16 R20, R24, R22, R16 ;  /* 0x000000161814723c */ /* 0x004fe40000041810 */
[----:B------:R-:W2:Y:S04]  /*29ea0*/  LDL.LU.64 R18, [R1+0x12a0] ;  /* 0x0012a00001127983 */ /* 0x000ea80000300a00 */
[----:B------:R-:W2:-:S13]  /*29eb0*/  LDL.LU.64 R16, [R1+0x1298] ;  /* 0x0012980001107983 */ /* 0x000e9a0000300a00 */
        /* <DEDUP_REMOVED lines=20> */
[----:B------:R-:W-:Y:S04]  /*2a000*/  STL.64 [R1+0x48], R18 ;  /* 0x0000481201007387 */ /* 0x000fe80000100a00 */
[----:B------:R-:W-:Y:S01]  /*2a010*/  LDSM.16.M88.4 R16, [R0+UR5+0x4080] ;  /* 0x004080050010783b */ /* 0x000fe20008000200 */
[----:B--2---:R-:W-:Y:S03]  /*2a020*/  HMMA.16816.F32.BF16 R12, R24, R14, R20 ;  /* 0x0000000e180c723c */ /* 0x004fe60000041814 */
[----:B---3--:R-:W0:Y:S04]  /*2a030*/  LDSM.16.MT88.4 R20, [R7+UR5+0x11000] ;  /* 0x011000050714783b */ /* 0x008e280008004200 */
[----:B------:R-:W-:-:S12]  /*2a040*/  LDSM.16.MT88.4 R4, [R7+UR5+0x11400] ;  /* 0x011400050704783b */ /* 0x000fd80008004200 */
[----:B------:R-:W-:Y:S02]  /*2a050*/  IMAD.MOV.U32 R3, RZ, RZ, R15 ;  /* 0x000000ffff037224 */ /* 0x000fe400078e000f */
[----:B------:R-:W-:Y:S02]  /*2a060*/  IMAD.MOV.U32 R28, RZ, RZ, R14 ;  /* 0x000000ffff1c7224 */ /* 0x000fe400078e000e */
[----:B------:R-:W-:Y:S01]  /*2a070*/  IMAD.MOV.U32 R29, RZ, RZ, R13 ;  /* 0x000000ffff1d7224 */ /* 0x000fe200078e000d */
[----:B------:R-:W-:Y:S04]  /*2a080*/  STL [R1+0x160], R12 ;  /* 0x0001600c01007387 */ /* 0x000fe80000100800 */
[----:B------:R-:W-:Y:S04]  /*2a090*/  STL [R1+0x11c8], R3 ;  /* 0x0011c80301007387 */ /* 0x000fe80000100800 */
[----:B------:R-:W-:Y:S04]  /*2a0a0*/  STL [R1+0x11c4], R28 ;  /* 0x0011c41c01007387 */ /* 0x000fe80000100800 */
[----:B------:R-:W1:Y:S04]  /*2a0b0*/  LDSM.16.M88.4 R12, [R0+UR5+0x80] ;  /* 0x00008005000c783b */ /* 0x000e680008000200 */
[----:B------:R2:W-:Y:S04]  /*2a0c0*/  STL [R1+0x11c0], R29 ;  /* 0x0011c01d01007387 */ /* 0x0005e80000100800 */
[----:B--2---:R-:W2:Y:S04]  /*2a0d0*/  LDL R29, [R1+0x2f4] ;  /* 0x0002f400011d7983 */ /* 0x004ea80000100800 */
[----:B0-----:R-:W-:Y:S04]  /*2a0e0*/  STL.64 [R1+0x1240], R22 ;  /* 0x0012401601007387 */ /* 0x001fe80000100a00 */
[----:B------:R0:W-:Y:S04]  /*2a0f0*/  STL.64 [R1+0x1238], R20 ;  /* 0x0012381401007387 */ /* 0x0001e80000100a00 */
[----:B-1----:R-:W-:Y:S01]  /*2a100*/  STL.64 [R1+0x30], R12 ;  /* 0x0000300c01007387 */ /* 0x002fe20000100a00 */
[----:B0-----:R-:W-:-:S03]  /*2a110*/  IMAD.MOV.U32 R21, RZ, RZ, R12 ;  /* 0x000000ffff157224 */ /* 0x001fc600078e000c */
[----:B------:R-:W-:Y:S01]  /*2a120*/  STL.64 [R1+0x38], R14 ;  /* 0x0000380e01007387 */ /* 0x000fe20000100a00 */
[----:B------:R-:W-:-:S03]  /*2a130*/  IMAD.MOV.U32 R20, RZ, RZ, R13 ;  /* 0x000000ffff147224 */ /* 0x000fc600078e000d */
        /* <DEDUP_REMOVED lines=12> */
[----:B0-----:R0:W-:Y:S02]  /*2a200*/  STL [R1+0x1154], R14 ;  /* 0x0011540e01007387 */ /* 0x0011e40000100800 */
[----:B0-----:R-:W-:-:S02]  /*2a210*/  IMAD.MOV.U32 R14, RZ, RZ, R8 ;  /* 0x000000ffff0e7224 */ /* 0x001fc400078e0008 */
[----:B------:R-:W0:Y:S04]  /*2a220*/  LDSM.16.M88.4 R8, [R0+UR5+0xc080] ;  /* 0x00c080050008783b */ /* 0x000e280008000200 */
[----:B------:R1:W-:Y:S04]  /*2a230*/  STL [R1+0x1150], R15 ;  /* 0x0011500f01007387 */ /* 0x0003e80000100800 */
[----:B------:R-:W-:Y:S04]  /*2a240*/  STL.64 [R1+0x11d0], R12 ;  /* 0x0011d00c01007387 */ /* 0x000fe80000100a00 */
[----:B0-----:R-:W-:Y:S04]  /*2a250*/  STL.64 [R1+0x100], R8 ;  /* 0x0001000801007387 */ /* 0x001fe80000100a00 */
[----:B------:R-:W-:Y:S04]  /*2a260*/  STL.64 [R1+0x108], R10 ;  /* 0x0001080a01007387 */ /* 0x000fe80000100a00 */
[----:B------:R-:W0:Y:S01]  /*2a270*/  LDSM.16.M88.4 R8, [R0+UR5+0xe080] ;  /* 0x00e080050008783b */ /* 0x000e220008000200 */
[----:B-1----:R-:W-:-:S02]  /*2a280*/  IMAD.MOV.U32 R15, RZ, RZ, R2 ;  /* 0x000000ffff0f7224 */ /* 0x002fc400078e0002 */
[----:B0-----:R-:W-:Y:S02]  /*2a290*/  IMAD.MOV.U32 R28, RZ, RZ, R8 ;  /* 0x000000ffff1c7224 */ /* 0x001fe400078e0008 */
[----:B------:R-:W-:Y:S02]  /*2a2a0*/  IMAD.MOV.U32 R3, RZ, RZ, R9 ;  /* 0x000000ffff037224 */ /* 0x000fe400078e0009 */
[----:B------:R-:W-:Y:S01]  /*2a2b0*/  IMAD.MOV.U32 R2, RZ, RZ, R10 ;  /* 0x000000ffff027224 */ /* 0x000fe200078e000a */
[----:B------:R-:W-:Y:S01]  /*2a2c0*/  STL.64 [R1+0x148], R10 ;  /* 0x0001480a01007387 */ /* 0x000fe20000100a00 */
[----:B------:R-:W-:-:S03]  /*2a2d0*/  IMAD.MOV.U32 R0, RZ, RZ, R11 ;  /* 0x000000ffff007224 */ /* 0x000fc600078e000b */
[----:B--2---:R-:W0:Y:S04]  /*2a2e0*/  LDSM.16.MT88.4 R8, [R29+UR5+0x11000] ;  /* 0x011000051d08783b */ /* 0x004e280008004200 */
[----:B0-----:R-:W-:Y:S04]  /*2a2f0*/  STL.64 [R1+0x11b8], R10 ;  /* 0x0011b80a01007387 */ /* 0x001fe80000100a00 */
[----:B------:R0:W-:Y:S04]  /*2a300*/  STL.64 [R1+0x11b0], R8 ;  /* 0x0011b00801007387 */ /* 0x0001e80000100a00 */
[----:B0-----:R-:W2:Y:S04]  /*2a310*/  LDL.LU R8, [R1+0x150] ;  /* 0x0001500001087983 */ /* 0x001ea80000300800 */
[----:B------:R-:W2:Y:S04]  /*2a320*/  LDL.LU R9, [R1+0x154] ;  /* 0x0001540001097983 */ /* 0x000ea80000300800 */
[----:B------:R-:W2:Y:S04]  /*2a330*/  LDL.LU R10, [R1+0x158] ;  /* 0x00015800010a7983 */ /* 0x000ea80000300800 */
[----:B------:R-:W2:Y:S02]  /*2a340*/  LDL.LU R11, [R1+0x15c] ;  /* 0x00015c00010b7983 */ /* 0x000ea40000300800 */
[----:B--2---:R-:W-:-:S15]  /*2a350*/  HMMA.16816.F32.BF16 R12, R24, R14, R8 ;  /* 0x0000000e180c723c */ /* 0x004fde0000041808 */
[----:B------:R-:W-:-:S04]  /*2a360*/  NOP ;  /* 0x0000000000007918 */ /* 0x000fc80000000000 */
[----:B------:R-:W-:Y:S01]  /*2a370*/  IMAD.MOV.U32 R18, RZ, RZ, R15 ;  /* 0x000000ffff127224 */ /* 0x000fe200078e000f */
[----:B------:R0:W-:Y:S04]  /*2a380*/  STL.64 [R1+0x150], R12 ;  /* 0x0001500c01007387 */ /* 0x0001e80000100a00 */
[----:B------:R1:W-:Y:S04]  /*2a390*/  STL [R1+0x158], R14 ;  /* 0x0001580e01007387 */ /* 0x0003e80000100800 */
[----:B------:R-:W-:Y:S04]  /*2a3a0*/  STL [R1+0x11e0], R18 ;  /* 0x0011e01201007387 */ /* 0x000fe80000100800 */
[----:B------:R-:W-:Y:S04]  /*2a3b0*/  STL.64 [R1+0x11d8], R16 ;  /* 0x0011d81001007387 */ /* 0x000fe80000100a00 */
[----:B0-----:R-:W2:Y:S04]  /*2a3c0*/  LDL.LU R12, [R1+0xc0] ;  /* 0x0000c000010c7983 */ /* 0x001ea80000300800 */
[----:B------:R-:W2:Y:S04]  /*2a3d0*/  LDL.LU R13, [R1+0xc4] ;  /* 0x0000c400010d7983 */ /* 0x000ea80000300800 */
[----:B-1----:R-:W3:Y:S04]  /*2a3e0*/  LDL.LU R14, [R1+0xc8] ;  /* 0x0000c800010e7983 */ /* 0x002ee80000300800 */
[----:B------:R-:W3:Y:S04]  /*2a3f0*/  LDL.LU R15, [R1+0xcc] ;  /* 0x0000cc00010f7983 */ /* 0x000ee80000300800 */
[----:B---3--:R-:W-:Y:S04]  /*2a400*/  STL.64 [R1+0x11f0], R14 ;  /* 0x0011f00e01007387 */ /* 0x008fe80000100a00 */
[----:B--2---:R0:W-:Y:S04]  /*2a410*/  STL.64 [R1+0x11e8], R12 ;  /* 0x0011e80c01007387 */ /* 0x0041e80000100a00 */
[----:B0-----:R-:W2:Y:S04]  /*2a420*/  LDL.LU R12, [R1+0xd0] ;  /* 0x0000d000010c7983 */ /* 0x001ea80000300800 */
[----:B------:R-:W2:Y:S04]  /*2a430*/  LDL.LU R13, [R1+0xd4] ;  /* 0x0000d400010d7983 */ /* 0x000ea80000300800 */
[----:B------:R-:W3:Y:S04]  /*2a440*/  LDL.LU R14, [R1+0xd8] ;  /* 0x0000d800010e7983 */ /* 0x000ee80000300800 */
[----:B------:R-:W3:Y:S04]  /*2a450*/  LDL.LU R15, [R1+0xdc] ;  /* 0x0000dc00010f7983 */ /* 0x000ee80000300800 */
[----:B------:R-:W4:Y:S04]  /*2a460*/  LDL.LU R22, [R1+0x138] ;  /* 0x0001380001167983 */ /* 0x000f280000300800 */
[----:B------:R-:W4:Y:S04]  /*2a470*/  LDL.LU R23, [R1+0x13c] ;  /* 0x00013c0001177983 */ /* 0x000f280000300800 */
[----:B---3--:R-:W-:Y:S04]  /*2a480*/  STL.64 [R1+0x1200], R14 ;  /* 0x0012000e01007387 */ /* 0x008fe80000100a00 */
[----:B--2---:R0:W-:Y:S04]  /*2a490*/  STL.64 [R1+0x11f8], R12 ;  /* 0x0011f80c01007387 */ /* 0x0041e80000100a00 */
[----:B0-----:R-:W2:Y:S04]  /*2a4a0*/  LDL.LU R12, [R1+0xe0] ;  /* 0x0000e000010c7983 */ /* 0x001ea80000300800 */
[----:B------:R-:W2:Y:S04]  /*2a4b0*/  LDL.LU R13, [R1+0xe4] ;  /* 0x0000e400010d7983 */ /* 0x000ea80000300800 */
[----:B------:R-:W3:Y:S04]  /*2a4c0*/  LDL.LU R14, [R1+0xe8] ;  /* 0x0000e800010e7983 */ /* 0x000ee80000300800 */
[----:B------:R-:W3:Y:S04]  /*2a4d0*/  LDL.LU R15, [R1+0xec] ;  /* 0x0000ec00010f7983 */ /* 0x000ee80000300800 */
[----:B---3--:R-:W-:Y:S04]  /*2a4e0*/  STL.64 [R1+0x1210], R14 ;  /* 0x0012100e01007387 */ /* 0x008fe80000100a00 */
[----:B--2---:R0:W-:Y:S04]  /*2a4f0*/  STL.64 [R1+0x1208], R12 ;  /* 0x0012080c01007387 */ /* 0x0041e80000100a00 */
[----:B0-----:R-:W2:Y:S04]  /*2a500*/  LDL.LU R12, [R1+0x170] ;  /* 0x00017000010c7983 */ /* 0x001ea80000300800 */
[----:B------:R-:W2:Y:S04]  /*2a510*/  LDL.LU R13, [R1+0x174] ;  /* 0x00017400010d7983 */ /* 0x000ea80000300800 */
[----:B------:R-:W3:Y:S04]  /*2a520*/  LDL.LU R14, [R1+0x178] ;  /* 0x00017800010e7983 */ /* 0x000ee80000300800 */
[----:B------:R-:W3:Y:S04]  /*2a530*/  LDL.LU R15, [R1+0x17c] ;  /* 0x00017c00010f7983 */ /* 0x000ee80000300800 */
[----:B---3--:R-:W-:Y:S04]  /*2a540*/  STL.64 [R1+0x1228], R14 ;  /* 0x0012280e01007387 */ /* 0x008fe80000100a00 */
[----:B--2---:R0:W-:Y:S02]  /*2a550*/  STL.64 [R1+0x1220], R12 ;  /* 0x0012200c01007387 */ /* 0x0041e40000100a00 */
[----:B0-----:R-:W-:-:S02]  /*2a560*/  IMAD.MOV.U32 R12, RZ, RZ, R21 ;  /* 0x000000ffff0c7224 */ /* 0x001fc400078e0015 */
[----:B------:R-:W-:-:S05]  /*2a570*/  IMAD.MOV.U32 R13, RZ, RZ, R20 ;  /* 0x000000ffff0d7224 */ /* 0x000fca00078e0014 */
[----:B------:R0:W-:Y:S04]  /*2a580*/  STL.64 [R1+0x1248], R12 ;  /* 0x0012480c01007387 */ /* 0x0001e80000100a00 */
[----:B0-----:R-:W4:Y:S04]  /*2a590*/  LDL.LU R12, [R1+0x120] ;  /* 0x00012000010c7983 */ /* 0x001f280000300800 */
[----:B------:R-:W4:Y:S04]  /*2a5a0*/  LDL.LU R13, [R1+0x124] ;  /* 0x00012400010d7983 */ /* 0x000f280000300800 */
[----:B------:R-:W4:Y:S04]  /*2a5b0*/  LDL.LU R14, [R1+0x128] ;  /* 0x00012800010e7983 */ /* 0x000f280000300800 */
[----:B------:R-:W4:Y:S04]  /*2a5c0*/  LDL.LU R15, [R1+0x12c] ;  /* 0x00012c00010f7983 */ /* 0x000f280000300800 */
[----:B------:R-:W2:Y:S04]  /*2a5d0*/  LDL.LU.64 R16, [R1] ;  /* 0x0000000001107983 */ /* 0x000ea80000300a00 */
[----:B--2---:R0:W-:Y:S04]  /*2a5e0*/  STL.64 [R1+0x1218], R16 ;  /* 0x0012181001007387 */ /* 0x0041e80000100a00 */
[----:B0-----:R-:W2:Y:S01]  /*2a5f0*/  LDL.LU.64 R16, [R1+0x20] ;  /* 0x0000200001107983 */ /* 0x001ea20000300a00 */
[----:B----4-:R-:W-:Y:S03]  /*2a600*/  HMMA.16816.F32.BF16 R24, R24, R22, R12 ;  /* 0x000000161818723c */ /* 0x010fe6000004180c */
[----:B--2---:R0:W-:Y:S04]  /*2a610*/  STL.64 [R1+0x1230], R16 ;  /* 0x0012301001007387 */ /* 0x0041e80000100a00 */
[----:B0-----:R-:W2:Y:S04]  /*2a620*/  LDL.LU R16, [R1+0x110] ;  /* 0x0001100001107983 */ /* 0x001ea80000300800 */
[----:B------:R-:W2:Y:S04]  /*2a630*/  LDL.LU R17, [R1+0x114] ;  /* 0x0001140001117983 */ /* 0x000ea80000300800 */
[----:B------:R-:W2:Y:S04]  /*2a640*/  LDL.LU R18, [R1+0x118] ;  /* 0x0001180001127983 */ /* 0x000ea80000300800 */
[----:B------:R-:W2:Y:S04]  /*2a650*/  LDL.LU R19, [R1+0x11c] ;  /* 0x00011c0001137983 */ /* 0x000ea80000300800 */
[----:B------:R-:W3:Y:S04]  /*2a660*/  LDL.LU.64 R8, [R1+0x100] ;  /* 0x0001000001087983 */ /* 0x000ee80000300a00 */
[----:B------:R-:W-:Y:S04]  /*2a670*/  STL [R1+0x1124], R4 ;  /* 0x0011240401007387 */ /* 0x000fe80000100800 */
[----:B------:R0:W-:Y:S04]  /*2a680*/  STL [R1+0x1120], R5 ;  /* 0x0011200501007387 */ /* 0x0001e80000100800 */
[----:B------:R-:W-:Y:S04]  /*2a690*/  STL [R1+0x111c], R6 ;  /* 0x00111c0601007387 */ /* 0x000fe80000100800 */
[----:B------:R-:W-:Y:S04]  /*2a6a0*/  STL [R1+0x1118], R7 ;  /* 0x0011180701007387 */ /* 0x000fe80000100800 */
[----:B0-----:R-:W4:Y:S04]  /*2a6b0*/  LDL.LU.64 R4, [R1+0x10] ;  /* 0x0000100001047983 */ /* 0x001f280000300a00 */
[----:B------:R-:W2:Y:S04]  /*2a6c0*/  LDL.LU.64 R12, [R1+0x1248] ;  /* 0x00124800010c7983 */ /* 0x000ea80000300a00 */
[----:B------:R-:W2:Y:S04]  /*2a6d0*/  LDL.LU.64 R22, [R1+0x1240] ;  /* 0x0012400001167983 */ /* 0x000ea80000300a00 */
[----:B------:R-:W2:Y:S04]  /*2a6e0*/  LDL.LU.64 R20, [R1+0x1238] ;  /* 0x0012380001147983 */ /* 0x000ea80000300a00 */
[----:B------:R-:W-:Y:S04]  /*2a6f0*/  STL.64 [R1+0x120], R24 ;  /* 0x0001201801007387 */ /* 0x000fe80000100a00 */
[----:B------:R-:W-:Y:S04]  /*2a700*/  STL.64 [R1+0x128], R26 ;  /* 0x0001281a01007387 */ /* 0x000fe80000100a00 */
[----:B------:R-:W0:Y:S04]  /*2a710*/  LDSM.16.MT88.4 R24, [R29+UR5+0x11400] ;  /* 0x011400051d18783b */ /* 0x000e280008004200 */
[----:B0-----:R0:W-:Y:S04]  /*2a720*/  STL.64 [R1+0x1098], R26 ;  /* 0x0010981a01007387 */ /* 0x0011e80000100a00 */
[----:B------:R1:W-:Y:S01]  /*2a730*/  STL.64 [R1+0x1090], R24 ;  /* 0x0010901801007387 */ /* 0x0003e20000100a00 */
[----:B0-----:R-:W-:-:S02]  /*2a740*/  IMAD.MOV.U32 R26, RZ, RZ, R2 ;  /* 0x000000ffff1a7224 */ /* 0x001fc400078e0002 */
[----:B-1----:R-:W-:Y:S02]  /*2a750*/  IMAD.MOV.U32 R24, RZ, RZ, R28 ;  /* 0x000000ffff187224 */ /* 0x002fe400078e001c */
[----:B------:R-:W-:-:S03]  /*2a760*/  IMAD.MOV.U32 R27, RZ, RZ, R0 ;  /* 0x000000ffff1b7224 */ /* 0x000fc600078e0000 */
[----:B------:R-:W-:Y:S04]  /*2a770*/  STL [R1+0x11cc], R24 ;  /* 0x0011cc1801007387 */ /* 0x000fe80000100800 */
[----:B------:R-:W-:Y:S04]  /*2a780*/  STL [R1+0x1138], R26 ;  /* 0x0011381a01007387 */ /* 0x000fe80000100800 */
[----:B------:R-:W-:Y:S01]  /*2a790*/  STL [R1+0x113c], R27 ;  /* 0x00113c1b01007387 */ /* 0x000fe20000100800 */
[----:B--2---:R-:W-:Y:S03]  /*2a7a0*/  HMMA.16816.F32.BF16 R12, R20, R12, R16 ;  /* 0x0000000c140c723c */ /* 0x004fe60000041810 */
[----:B------:R-:W2:-:S15]  /*2a7b0*/  LDL.LU.64 R16, [R1+0x1230] ;  /* 0x0012300001107983 */ /* 0x000e9e0000300a00 */
[----:B------:R-:W-:Y:S01]  /*2a7c0*/  NOP ;  /* 0x0000000000007918 */ /* 0x000fe20000000000 */
[----:B------:R-:W-:Y:S04]  /*2a7d0*/  STL.64 [R1+0x110], R12 ;  /* 0x0001100c01007387 */ /* 0x000fe80000100a00 */
[----:B------:R0:W-:Y:S04]  /*2a7e0*/  STL.64 [R1+0x118], R14 ;  /* 0x0001180e01007387 */ /* 0x0001e80000100a00 */
[----:B0-----:R-:W3:Y:S04]  /*2a7f0*/  LDL.LU.64 R14, [R1+0x1228] ;  /* 0x00122800010e7983 */ /* 0x001ee80000300a00 */
[----:B------:R-:W3:Y:S01]  /*2a800*/  LDL.LU.64 R12, [R1+0x1220] ;  /* 0x00122000010c7983 */ /* 0x000ee20000300a00 */
[----:B--2---:R-:W-:-:S02]  /*2a810*/  IMAD.MOV.U32 R2, RZ, RZ, R16 ;  /* 0x000000ffff027224 */ /* 0x004fc400078e0010 */
[----:B------:R-:W-:Y:S01]  /*2a820*/  IMAD.MOV.U32 R0, RZ, RZ, R17 ;  /* 0x000000ffff007224 */ /* 0x000fe200078e0011 */
[----:B---3--:R-:W-:Y:S01]  /*2a830*/  HMMA.16816.F32.BF16 R12, R20, R16, R12 ;  /* 0x00000010140c723c */ /* 0x008fe2000004180c */
[----:B------:R-:W2:-:S15]  /*2a840*/  LDL.LU.64 R16, [R1+0x1218] ;  /* 0x0012180001107983 */ /* 0x000e9e0000300a00 */
[----:B------:R-:W-:-:S03]  /*2a850*/  NOP ;  /* 0x0000000000007918 */ /* 0x000fc60000000000 */
[----:B------:R-:W-:Y:S01]  /*2a860*/  IMAD.MOV.U32 R27, RZ, RZ, R14 ;  /* 0x000000ffff1b7224 */ /* 0x000fe200078e000e */
[----:B------:R0:W-:Y:S01]  /*2a870*/  STL.64 [R1+0xf0], R12 ;  /* 0x0000f00c01007387 */ /* 0x0001e20000100a00 */
[----:B------:R-:W-:-:S03]  /*2a880*/  IMAD.MOV.U32 R26, RZ, RZ, R15 ;  /* 0x000000ffff1a7224 */ /* 0x000fc600078e000f */
[----:B------:R-:W3:Y:S04]  /*2a890*/  LDL.LU.64 R14, [R1+0x1210] ;  /* 0x00121000010e7983 */ /* 0x000ee80000300a00 */
[----:B0-----:R-:W3:Y:S01]  /*2a8a0*/  LDL.LU.64 R12, [R1+0x1208] ;  /* 0x00120800010c7983 */ /* 0x001ee20000300a00 */
[----:B------:R-:W-:Y:S02]  /*2a8b0*/  IMAD.MOV.U32 R25, RZ, RZ, R3 ;  /* 0x000000ffff197224 */ /* 0x000fe400078e0003 */
[----:B----4-:R-:W-:Y:S02]  /*2a8c0*/  IMAD.MOV.U32 R24, RZ, RZ, R4 ;  /* 0x000000ffff187224 */ /* 0x010fe400078e0004 */
[----:B------:R-:W-:Y:S01]  /*2a8d0*/  IMAD.MOV.U32 R3, RZ, RZ, R5 ;  /* 0x000000ffff037224 */ /* 0x000fe200078e0005 */
[----:B---3--:R-:W-:-:S15]  /*2a8e0*/  HMMA.16816.F32.BF16 R12, R20, R4, R12 ;  /* 0x00000004140c723c */ /* 0x008fde000004180c */
[----:B------:R-:W-:-:S04]  /*2a8f0*/  NOP ;  /* 0x0000000000007918 */ /* 0x000fc80000000000 */
[----:B------:R-:W-:Y:S01]  /*2a900*/  IMAD.MOV.U32 R4, RZ, RZ, R14 ;  /* 0x000000ffff047224 */ /* 0x000fe200078e000e */
[----:B------:R0:W-:Y:S01]  /*2a910*/  STL.64 [R1+0xe0], R12 ;  /* 0x0000e00c01007387 */ /* 0x0001e20000100a00 */
[----:B------:R-:W-:-:S03]  /*2a920*/  IMAD.MOV.U32 R5, RZ, RZ, R15 ;  /* 0x000000ffff057224 */ /* 0x000fc600078e000f */
[----:B------:R-:W3:Y:S04]  /*2a930*/  LDL.LU.64 R14, [R1+0x1200] ;  /* 0x00120000010e7983 */ /* 0x000ee80000300a00 */
[----:B0-----:R-:W3:Y:S04]  /*2a940*/  LDL.LU.64 R12, [R1+0x11f8] ;  /* 0x0011f800010c7983 */ /* 0x001ee80000300a00 */
[----:B------:R0:W-:Y:S01]  /*2a950*/  STL.64 [R1+0x1168], R4 ;  /* 0x0011680401007387 */ /* 0x0001e20000100a00 */
[----:B--2---:R-:W-:Y:S02]  /*2a960*/  IMAD.MOV.U32 R28, RZ, RZ, R16 ;  /* 0x000000ffff1c7224 */ /* 0x004fe400078e0010 */
[----:B------:R-:W-:Y:S01]  /*2a970*/  IMAD.MOV.U32 R29, RZ, RZ, R17 ;  /* 0x000000ffff1d7224 */ /* 0x000fe200078e0011 */
[----:B0-----:R-:W2:Y:S04]  /*2a980*/  LDL.LU R4, [R1+0xa0] ;  /* 0x0000a00001047983 */ /* 0x001ea80000300800 */
[----:B------:R-:W2:Y:S04]  /*2a990*/  LDL.LU R5, [R1+0xa4] ;  /* 0x0000a40001057983 */ /* 0x000ea80000300800 */
[----:B------:R-:W2:Y:S04]  /*2a9a0*/  LDL.LU R6, [R1+0xa8] ;  /* 0x0000a80001067983 */ /* 0x000ea80000300800 */
[----:B------:R-:W2:Y:S01]  /*2a9b0*/  LDL.LU R7, [R1+0xac] ;  /* 0x0000ac0001077983 */ /* 0x000ea20000300800 */
[----:B---3--:R-:W-:-:S15]  /*2a9c0*/  HMMA.16816.F32.BF16 R12, R20, R16, R12 ;  /* 0x00000010140c723c */ /* 0x008fde000004180c */
[----:B------:R-:W-:-:S04]  /*2a9d0*/  NOP ;  /* 0x0000000000007918 */ /* 0x000fc80000000000 */
[----:B------:R-:W-:Y:S04]  /*2a9e0*/  STL.64 [R1+0xd0], R12 ;  /* 0x0000d00c01007387 */ /* 0x000fe80000100a00 */
[----:B------:R0:W-:Y:S04]  /*2a9f0*/  STL.64 [R1+0xd8], R14 ;  /* 0x0000d80e01007387 */ /* 0x0001e80000100a00 */
[----:B0-----:R-:W3:Y:S04]  /*2aa00*/  LDL.LU.64 R14, [R1+0x11f0] ;  /* 0x0011f000010e7983 */ /* 0x001ee80000300a00 */
[----:B------:R-:W3:Y:S04]  /*2aa10*/  LDL.LU.64 R12, [R1+0x11e8] ;  /* 0x0011e800010c7983 */ /* 0x000ee80000300a00 */
[----:B------:R-:W4:Y:S04]  /*2aa20*/  LDL.LU R18, [R1+0x11e0] ;  /* 0x0011e00001127983 */ /* 0x000f280000300800 */
[----:B------:R-:W3:Y:S02]  /*2aa30*/  LDL.LU.64 R16, [R1+0x11d8] ;  /* 0x0011d80001107983 */ /* 0x000ee40000300a00 */
[----:B---3--:R-:W-:-:S15]  /*2aa40*/  HMMA.16816.F32.BF16 R12, R20, R16, R12 ;  /* 0x00000010140c723c */ /* 0x008fde000004180c */
[----:B------:R-:W-:-:S04]  /*2aa50*/  NOP ;  /* 0x0000000000007918 */ /* 0x000fc80000000000 */
[----:B------:R0:W-:Y:S04]  /*2aa60*/  STL.64 [R1+0xc0], R12 ;  /* 0x0000c00c01007387 */ /* 0x0001e80000100a00 */
[----:B------:R-:W-:Y:S04]  /*2aa70*/  STL.64 [R1+0xc8], R14 ;  /* 0x0000c80e01007387 */ /* 0x000fe80000100a00 */
[----:B0-----:R-:W3:Y:S04]  /*2aa80*/  LDL.LU.64 R12, [R1+0x11d0] ;  /* 0x0011d000010c7983 */ /* 0x001ee80000300a00 */
[----:B----4-:R-:W-:Y:S04]  /*2aa90*/  STL [R1+0x1190], R18 ;  /* 0x0011901201007387 */ /* 0x010fe80000100800 */
[----:B------:R0:W-:Y:S04]  /*2aaa0*/  STL.64 [R1+0x1188], R16 ;  /* 0x0011881001007387 */ /* 0x0001e80000100a00 */
[----:B0-----:R-:W3:Y:S04]  /*2aab0*/  LDL.LU R16, [R1+0xb0] ;  /* 0x0000b00001107983 */ /* 0x001ee80000300800 */
[----:B------:R-:W3:Y:S04]  /*2aac0*/  LDL.LU R17, [R1+0xb4] ;  /* 0x0000b40001117983 */ /* 0x000ee80000300800 */
[----:B------:R-:W3:Y:S04]  /*2aad0*/  LDL.LU R18, [R1+0xb8] ;  /* 0x0000b80001127983 */ /* 0x000ee80000300800 */
[----:B------:R-:W3:Y:S01]  /*2aae0*/  LDL.LU R19, [R1+0xbc] ;  /* 0x0000bc0001137983 */ /* 0x000ee20000300800 */
[----:B--2---:R-:W-:Y:S01]  /*2aaf0*/  HMMA.16816.F32.BF16 R4, R20, R8, R4 ;  /* 0x000000081404723c */ /* 0x004fe20000041804 */
[----:B------:R-:W-:-:S02]  /*2ab00*/  IMAD.MOV.U32 R14, RZ, RZ, R8 ;  /* 0x000000ffff0e7224 */ /* 0x000fc400078e0008 */
[----:B------:R-:W-:-:S05]  /*2ab10*/  IMAD.MOV.U32 R15, RZ, RZ, R9 ;  /* 0x000000ffff0f7224 */ /* 0x000fca00078e0009 */
[----:B---3--:R-:W-:-:S15]  /*2ab20*/  HMMA.16816.F32.BF16 R16, R20, R12, R16 ;  /* 0x0000000c1410723c */ /* 0x008fde0000041810 */
[----:B------:R-:W-:-:S04]  /*2ab30*/  NOP ;  /* 0x0000000000007918 */ /* 0x000fc80000000000 */
[----:B------:R-:W-:Y:S04]  /*2ab40*/  STL.64 [R1+0xb0], R16 ;  /* 0x0000b01001007387 */ /* 0x000fe80000100a00 */
[----:B------:R-:W-:Y:S04]  /*2ab50*/  STL.64 [R1+0xb8], R18 ;  /* 0x0000b81201007387 */ /* 0x000fe80000100a00 */
[----:B------:R0:W-:Y:S04]  /*2ab60*/  STL.64 [R1+0xa0], R4 ;  /* 0x0000a00401007387 */ /* 0x0001e80000100a00 */
[----:B------:R1:W-:Y:S04]  /*2ab70*/  STL.64 [R1+0xa8], R6 ;  /* 0x0000a80601007387 */ /* 0x0003e80000100a00 */
[----:B------:R-:W2:Y:S04]  /*2ab80*/  LDL.LU R8, [R1+0x90] ;  /* 0x0000900001087983 */ /* 0x000ea80000300800 */
[----:B------:R-:W2:Y:S04]  /*2ab90*/  LDL.LU R9, [R1+0x94] ;  /* 0x0000940001097983 */ /* 0x000ea80000300800 */
[----:B------:R-:W2:Y:S04]  /*2aba0*/  LDL.LU R10, [R1+0x98] ;  /* 0x00009800010a7983 */ /* 0x000ea80000300800 */
[----:B------:R-:W2:Y:S04]  /*2abb0*/  LDL.LU R11, [R1+0x9c] ;  /* 0x00009c00010b7983 */ /* 0x000ea80000300800 */
[----:B0-----:R-:W3:Y:S04]  /*2abc0*/  LDL.LU R4, [R1+0x50] ;  /* 0x0000500001047983 */ /* 0x001ee80000300800 */
[----:B------:R-:W3:Y:S04]  /*2abd0*/  LDL.LU R5, [R1+0x54] ;  /* 0x0000540001057983 */ /* 0x000ee80000300800 */
[----:B-1----:R-:W4:Y:S04]  /*2abe0*/  LDL.LU R6, [R1+0x58] ;  /* 0x0000580001067983 */ /* 0x002f280000300800 */
[----:B------:R-:W4:Y:S04]  /*2abf0*/  LDL.LU R7, [R1+0x5c] ;  /* 0x00005c0001077983 */ /* 0x000f280000300800 */
[----:B------:R-:W2:Y:S04]  /*2ac00*/  LDL.LU R16, [R1+0x70] ;  /* 0x0000700001107983 */ /* 0x000ea80000300800 */
[----:B------:R-:W2:Y:S04]  /*2ac10*/  LDL.LU R17, [R1+0x74] ;  /* 0x0000740001117983 */ /* 0x000ea80000300800 */
[----:B------:R-:W2:Y:S04]  /*2ac20*/  LDL.LU R18, [R1+0x78] ;  /* 0x0000780001127983 */ /* 0x000ea80000300800 */
[----:B------:R-:W2:Y:S04]  /*2ac30*/  LDL.LU R19, [R1+0x7c] ;  /* 0x00007c0001137983 */ /* 0x000ea80000300800 */
[----:B--2---:R-:W-:Y:S04]  /*2ac40*/  STL.64 [R1+0x11a0], R18 ;  /* 0x0011a01201007387 */ /* 0x004fe80000100a00 */
[----:B------:R0:W-:Y:S04]  /*2ac50*/  STL.64 [R1+0x1198], R16 ;  /* 0x0011981001007387 */ /* 0x0001e80000100a00 */
[----:B0-----:R-:W2:Y:S04]  /*2ac60*/  LDL.LU R16, [R1+0x30] ;  /* 0x0000300001107983 */ /* 0x001ea80000300800 */
[----:B------:R-:W2:Y:S04]  /*2ac70*/  LDL.LU R17, [R1+0x34] ;  /* 0x0000340001117983 */ /* 0x000ea80000300800 */
[----:B----4-:R-:W-:Y:S04]  /*2ac80*/  STL.64 [R1+0x1178], R6 ;  /* 0x0011780601007387 */ /* 0x010fe80000100a00 */
[----:B---3--:R0:W-:Y:S02]  /*2ac90*/  STL.64 [R1+0x1170], R4 ;  /* 0x0011700401007387 */ /* 0x0081e40000100a00 */
[----:B0-----:R-:W-:-:S02]  /*2aca0*/  IMAD.MOV.U32 R4, RZ, RZ, R24 ;  /* 0x000000ffff047224 */ /* 0x001fc400078e0018 */
[----:B------:R-:W3:Y:S01]  /*2acb0*/  LDL.LU R24, [R1+0x11cc] ;  /* 0x0011cc0001187983 */ /* 0x000ee20000300800 */
[----:B------:R-:W-:-:S03]  /*2acc0*/  IMAD.MOV.U32 R5, RZ, RZ, R3 ;  /* 0x000000ffff057224 */ /* 0x000fc600078e0003 */
[----:B------:R-:W4:Y:S04]  /*2acd0*/  LDL.LU R3, [R1+0x11c8] ;  /* 0x0011c80001037983 */ /* 0x000f280000300800 */
[----:B------:R0:W-:Y:S04]  /*2ace0*/  STL.64 [R1+0x11a8], R4 ;  /* 0x0011a80401007387 */ /* 0x0001e80000100a00 */
[----:B0-----:R-:W2:Y:S04]  /*2acf0*/  LDL.LU R4, [R1+0x80] ;  /* 0x0000800001047983 */ /* 0x001ea80000300800 */
[----:B------:R-:W2:Y:S04]  /*2ad00*/  LDL.LU R5, [R1+0x84] ;  /* 0x0000840001057983 */ /* 0x000ea80000300800 */
[----:B------:R-:W2:Y:S04]  /*2ad10*/  LDL.LU R6, [R1+0x88] ;  /* 0x0000880001067983 */ /* 0x000ea80000300800 */
[----:B------:R-:W2:Y:S04]  /*2ad20*/  LDL.LU R7, [R1+0x8c] ;  /* 0x00008c0001077983 */ /* 0x000ea80000300800 */
[----:B------:R-:W-:Y:S04]  /*2ad30*/  STL [R1+0x115c], R14 ;  /* 0x00115c0e01007387 */ /* 0x000fe80000100800 */
[----:B------:R-:W-:Y:S04]  /*2ad40*/  STL [R1+0x1158], R15 ;  /* 0x0011580f01007387 */ /* 0x000fe80000100800 */
[----:B------:R0:W-:Y:S02]  /*2ad50*/  STL.64 [R1+0x1160], R12 ;  /* 0x0011600c01007387 */ /* 0x0001e40000100a00 */
[----:B0-----:R-:W-:-:S02]  /*2ad60*/  IMAD.MOV.U32 R12, RZ, RZ, R28 ;  /* 0x000000ffff0c7224 */ /* 0x001fc400078e001c */
[----:B------:R-:W-:Y:S01]  /*2ad70*/  IMAD.MOV.U32 R13, RZ, RZ, R29 ;  /* 0x000000ffff0d7224 */ /* 0x000fe200078e001d */
[----:B------:R-:W2:Y:S04]  /*2ad80*/  LDL.LU R28, [R1+0x11c4] ;  /* 0x0011c400011c7983 */ /* 0x000ea80000300800 */
[----:B------:R-:W2:Y:S04]  /*2ad90*/  LDL.LU R29, [R1+0x11c0] ;  /* 0x0011c000011d7983 */ /* 0x000ea80000300800 */
[----:B------:R0:W-:Y:S04]  /*2ada0*/  STL.64 [R1+0x1180], R12 ;  /* 0x0011800c01007387 */ /* 0x0001e80000100a00 */
[----:B0-----:R-:W2:Y:S04]  /*2adb0*/  LDL.LU R12, [R1+0x60] ;  /* 0x00006000010c7983 */ /* 0x001ea80000300800 */
[----:B------:R-:W2:Y:S04]  /*2adc0*/  LDL.LU R13, [R1+0x64] ;  /* 0x00006400010d7983 */ /* 0x000ea80000300800 */
[----:B------:R-:W2:Y:S04]  /*2add0*/  LDL.LU R14, [R1+0x68] ;  /* 0x00006800010e7983 */ /* 0x000ea80000300800 */
[----:B------:R-:W2:Y:S01]  /*2ade0*/  LDL.LU R15, [R1+0x6c] ;  /* 0x00006c00010f7983 */ /* 0x000ea20000300800 */
[----:B---3--:R-:W-:Y:S03]  /*2adf0*/  HMMA.16816.F32.BF16 R20, R20, R24, R8 ;  /* 0x000000181414723c */ /* 0x008fe60000041808 */
[----:B------:R-:W3:Y:S04]  /*2ae00*/  LDL.LU.64 R10, [R1+0x11b8] ;  /* 0x0011b800010a7983 */ /* 0x000ee80000300a00 */
[----:B------:R-:W3:-:S12]  /*2ae10*/  LDL.LU.64 R8, [R1+0x11b0] ;  /* 0x0011b00001087983 */ /* 0x000ed80000300a00 */
[----:B------:R0:W-:Y:S04]  /*2ae20*/  STL.64 [R1+0x90], R20 ;  /* 0x0000901401007387 */ /* 0x0001e80000100a00 */
[----:B------:R4:W-:Y:S04]  /*2ae30*/  STL.64 [R1+0x98], R22 ;  /* 0x0000981601007387 */ /* 0x0009e80000100a00 */
[----:B0-----:R-:W3:Y:S04]  /*2ae40*/  LDL.LU R20, [R1+0x160] ;  /* 0x0001600001147983 */ /* 0x001ee80000300800 */
[----:B------:R-:W-:Y:S04]  /*2ae50*/  STL.64 [R1+0x1148], R26 ;  /* 0x0011481a01007387 */ /* 0x000fe80000100a00 */
[----:B------:R0:W-:Y:S01]  /*2ae60*/  STL.64 [R1+0x1140], R24 ;  /* 0x0011401801007387 */ /* 0x0001e20000100a00 */
[----:B----4-:R-:W-:-:S02]  /*2ae70*/  IMAD.MOV.U32 R23, RZ, RZ, R3 ;  /* 0x000000ffff177224 */ /* 0x010fc400078e0003 */
[----:B--2---:R-:W-:Y:S02]  /*2ae80*/  IMAD.MOV.U32 R22, RZ, RZ, R28 ;  /* 0x000000ffff167224 */ /* 0x004fe400078e001c */
[----:B0-----:R-:W-:Y:S02]  /*2ae90*/  IMAD.MOV.U32 R24, RZ, RZ, R2 ;  /* 0x000000ffff187224 */ /* 0x001fe400078e0002 */
[----:B------:R-:W-:Y:S01]  /*2aea0*/  IMAD.MOV.U32 R25, RZ, RZ, R0 ;  /* 0x000000ffff197224 */ /* 0x000fe200078e0000 */
[----:B---3--:R-:W-:Y:S01]  /*2aeb0*/  HMMA.16816.F32.BF16 R16, R8, R16, R4 ;  /* 0x000000100810723c */ /* 0x008fe20000041804 */
[----:B------:R-:W2:-:S15]  /*2aec0*/  LDL.LU.64 R4, [R1+0x11a8] ;  /* 0x0011a80001047983 */ /* 0x000e9e0000300a00 */
[----:B------:R-:W-:-:S03]  /*2aed0*/  NOP ;  /* 0x0000000000007918 */ /* 0x000fc60000000000 */
[----:B------:R-:W-:Y:S02]  /*2aee0*/  IMAD.MOV.U32 R2, RZ, RZ, R18 ;  /* 0x000000ffff027224 */ /* 0x000fe400078e0012 */
[----:B------:R-:W-:Y:S02]  /*2aef0*/  IMAD.MOV.U32 R0, RZ, RZ, R19 ;  /* 0x000000ffff007224 */ /* 0x000fe400078e0013 */
[----:B------:R-:W-:Y:S02]  /*2af00*/  IMAD.MOV.U32 R28, RZ, RZ, R16 ;  /* 0x000000ffff1c7224 */ /* 0x000fe400078e0010 */
[----:B------:R-:W-:Y:S01]  /*2af10*/  IMAD.MOV.U32 R3, RZ, RZ, R17 ;  /* 0x000000ffff037224 */ /* 0x000fe200078e0011 */
[----:B------:R-:W3:Y:S04]  /*2af20*/  LDL.LU.64 R18, [R1+0x11a0] ;  /* 0x0011a00001127983 */ /* 0x000ee80000300a00 */
[----:B------:R-:W3:Y:S04]  /*2af30*/  LDL.LU.64 R16, [R1+0x1198] ;  /* 0x0011980001107983 */ /* 0x000ee80000300a00 */
[----:B------:R-:W-:Y:S04]  /*2af40*/  STL [R1+0x1110], R0 ;  /* 0x0011100001007387 */ /* 0x000fe80000100800 */
[----:B------:R-:W-:Y:S04]  /*2af50*/  STL [R1+0x10f0], R2 ;  /* 0x0010f00201007387 */ /* 0x000fe80000100800 */
[----:B------:R-:W-:Y:S04]  /*2af60*/  STL [R1+0x10ec], R3 ;  /* 0x0010ec0301007387 */ /* 0x000fe80000100800 */
[----:B------:R0:W-:Y:S01]  /*2af70*/  STL [R1+0x10e8], R28 ;  /* 0x0010e81c01007387 */ /* 0x0001e20000100800 */
[----:B------:R-:W-:Y:S01]  /*2af80*/  IMAD.MOV.U32 R21, RZ, RZ, R29 ;  /* 0x000000ffff157224 */ /* 0x000fe200078e001d */
[C---:B---3--:R-:W-:Y:S02]  /*2af90*/  HMMA.16816.F32.BF16 R24, R8.reuse, R24, R16 ;  /* 0x000000180818723c */ /* 0x048fe40000041810 */
[----:B------:R-:W3:Y:S06]  /*2afa0*/  LDL.LU R18, [R1+0x1190] ;  /* 0x0011900001127983 */ /* 0x000eec0000300800 */
[----:B--2---:R-:W-:Y:S01]  /*2afb0*/  HMMA.16816.F32.BF16 R4, R8, R4, R12 ;  /* 0x000000040804723c */ /* 0x004fe2000004180c */
[----:B------:R-:W2:Y:S10]  /*2afc0*/  LDL.LU.64 R16, [R1+0x1188] ;  /* 0x0011880001107983 */ /* 0x000eb40000300a00 */
[----:B------:R1:W-:Y:S01]  /*2afd0*/  STL [R1+0x74], R25 ;  /* 0x0000741901007387 */ /* 0x0003e20000100800 */
[----:B------:R-:W-:-:S02]  /*2afe0*/  IMAD.MOV.U32 R29, RZ, RZ, R27 ;  /* 0x000000ffff1d7224 */ /* 0x000fc400078e001b */
[----:B------:R-:W-:Y:S01]  /*2aff0*/  IMAD.MOV.U32 R19, RZ, RZ, R24 ;  /* 0x000000ffff137224 */ /* 0x000fe200078e0018 */
[----:B------:R4:W-:Y:S04]  /*2b000*/  STL [R1+0x78], R26 ;  /* 0x0000781a01007387 */ /* 0x0009e80000100800 */
[----:B------:R-:W2:Y:S01]  /*2b010*/  LDL.LU R24, [R1+0x150] ;  /* 0x0001500001187983 */ /* 0x000ea20000300800 */
[----:B0-----:R-:W-:Y:S02]  /*2b020*/  IMAD.MOV.U32 R28, RZ, RZ, R6 ;  /* 0x000000ffff1c7224 */ /* 0x001fe400078e0006 */
[----:B------:R-:W-:Y:S01]  /*2b030*/  IMAD.MOV.U32 R2, RZ, RZ, R4 ;  /* 0x000000ffff027224 */ /* 0x000fe200078e0004 */
[----:B-1----:R-:W2:Y:S04]  /*2b040*/  LDL.LU R25, [R1+0x154] ;  /* 0x0001540001197983 */ /* 0x002ea80000300800 */
[----:B----4-:R-:W4:Y:S04]  /*2b050*/  LDL.LU R26, [R1+0x158] ;  /* 0x00015800011a7983 */ /* 0x010f280000300800 */
[----:B------:R-:W-:Y:S04]  /*2b060*/  STL [R1+0x1114], R29 ;  /* 0x0011141d01007387 */ /* 0x000fe80000100800 */
[----:B------:R-:W2:Y:S01]  /*2b070*/  LDL.LU.64 R12, [R1+0x1180] ;  /* 0x00118000010c7983 */ /* 0x000ea20000300a00 */
[----:B------:R-:W-:-:S02]  /*2b080*/  IMAD.MOV.U32 R3, RZ, RZ, R5 ;  /* 0x000000ffff037224 */ /* 0x000fc400078e0005 */
[----:B---3--:R-:W-:Y:S02]  /*2b090*/  IMAD.MOV.U32 R27, RZ, RZ, R18 ;  /* 0x000000ffff1b7224 */ /* 0x008fe400078e0012 */
[----:B------:R-:W-:Y:S02]  /*2b0a0*/  IMAD.MOV.U32 R18, RZ, RZ, R7 ;  /* 0x000000ffff127224 */ /* 0x000fe400078e0007 */
[----:B------:R-:W2:Y:S04]  /*2b0b0*/  LDL.LU.64 R6, [R1+0x1178] ;  /* 0x0011780001067983 */ /* 0x000ea80000300a00 */
[----:B------:R-:W2:Y:S02]  /*2b0c0*/  LDL.LU.64 R4, [R1+0x1170] ;  /* 0x0011700001047983 */ /* 0x000ea40000300a00 */
[----:B--2---:R-:W-:Y:S02]  /*2b0d0*/  HMMA.16816.F32.BF16 R12, R8, R12, R4 ;  /* 0x0000000c080c723c */ /* 0x004fe40000041804 */
[----:B------:R-:W2:-:S15]  /*2b0e0*/  LDL.LU.64 R4, [R1+0x1168] ;  /* 0x0011680001047983 */ /* 0x000e9e0000300a00 */
[----:B------:R-:W-:Y:S02]  /*2b0f0*/  NOP ;  /* 0x0000000000007918 */ /* 0x000fe40000000000 */
[----:B------:R-:W-:Y:S02]  /*2b100*/  IMAD.MOV.U32 R6, RZ, RZ, R12 ;  /* 0x000000ffff067224 */ /* 0x000fe400078e000c */
[----:B------:R-:W-:Y:S02]  /*2b110*/  IMAD.MOV.U32 R7, RZ, RZ, R13 ;  /* 0x000000ffff077224 */ /* 0x000fe400078e000d */
[----:B------:R-:W3:Y:S04]  /*2b120*/  LDL.LU.64 R12, [R1+0x1160] ;  /* 0x00116000010c7983 */ /* 0x000ee80000300a00 */
[----:B------:R-:W-:Y:S04]  /*2b130*/  STL.64 [R1+0x1130], R6 ;  /* 0x0011300601007387 */ /* 0x000fe80000100a00 */
[----:B--2---:R0:W-:Y:S04]  /*2b140*/  STL.64 [R1+0x1128], R4 ;  /* 0x0011280401007387 */ /* 0x0041e80000100a00 */
[----:B0-----:R-:W2:Y:S04]  /*2b150*/  LDL.LU R4, [R1+0x40] ;  /* 0x0000400001047983 */ /* 0x001ea80000300800 */
[----:B------:R-:W2:Y:S04]  /*2b160*/  LDL.LU R5, [R1+0x44] ;  /* 0x0000440001057983 */ /* 0x000ea80000300800 */
[----:B------:R-:W2:Y:S04]  /*2b170*/  LDL.LU R6, [R1+0x48] ;  /* 0x0000480001067983 */ /* 0x000ea80000300800 */
[----:B------:R-:W2:Y:S01]  /*2b180*/  LDL.LU R7, [R1+0x4c] ;  /* 0x00004c0001077983 */ /* 0x000ea20000300800 */
[----:B---3--:R-:W-:Y:S01]  /*2b190*/  HMMA.16816.F32.BF16 R20, R8, R12, R20 ;  /* 0x0000000c0814723c */ /* 0x008fe20000041814 */
[----:B------:R-:W-:-:S02]  /*2b1a0*/  IMAD.MOV.U32 R29, RZ, RZ, R14 ;  /* 0x000000ffff1d7224 */ /* 0x000fc400078e000e */
[----:B------:R-:W-:-:S05]  /*2b1b0*/  IMAD.MOV.U32 R0, RZ, RZ, R15 ;  /* 0x000000ffff007224 */ /* 0x000fca00078e000f */
[----:B--2---:R-:W-:-:S15]  /*2b1c0*/  HMMA.16816.F32.BF16 R4, R8, R16, R4 ;  /* 0x000000100804723c */ /* 0x004fde0000041804 */
[----:B------:R-:W-:-:S04]  /*2b1d0*/  NOP ;  /* 0x0000000000007918 */ /* 0x000fc80000000000 */
        /* <DEDUP_REMOVED lines=8> */
[----:B------:R0:W-:Y:S04]  /*2b260*/  STL.64 [R1+0x1020], R22 ;  /* 0x0010201601007387 */ /* 0x0001e80000100a00 */
[----:B------:R1:W-:Y:S01]  /*2b270*/  STL.64 [R1+0x1018], R20 ;  /* 0x0010181401007387 */ /* 0x0003e20000100a00 */
[----:B0-----:R-:W-:-:S02]  /*2b280*/  IMAD.MOV.U32 R22, RZ, RZ, R17 ;  /* 0x000000ffff167224 */ /* 0x001fc400078e0011 */
[----:B-1----:R-:W-:Y:S02]  /*2b290*/  IMAD.MOV.U32 R20, RZ, RZ, R14 ;  /* 0x000000ffff147224 */ /* 0x002fe400078e000e */
[----:B------:R-:W-:Y:S01]  /*2b2a0*/  IMAD.MOV.U32 R23, RZ, RZ, R16 ;  /* 0x000000ffff177224 */ /* 0x000fe200078e0010 */
[----:B------:R-:W3:Y:S01]  /*2b2b0*/  LDL.LU R14, [R1+0x115c] ;  /* 0x00115c00010e7983 */ /* 0x000ee20000300800 */
[----:B------:R-:W-:-:S03]  /*2b2c0*/  IMAD.MOV.U32 R21, RZ, RZ, R15 ;  /* 0x000000ffff157224 */ /* 0x000fc600078e000f */
[----:B------:R-:W2:Y:S04]  /*2b2d0*/  LDL.LU R15, [R1+0x1158] ;  /* 0x00115800010f7983 */ /* 0x000ea80000300800 */
[----:B------:R0:W-:Y:S04]  /*2b2e0*/  STL.64 [R1+0x1030], R22 ;  /* 0x0010301601007387 */ /* 0x0001e80000100a00 */
[----:B------:R3:W-:Y:S04]  /*2b2f0*/  STL.64 [R1+0x1028], R20 ;  /* 0x0010281401007387 */ /* 0x0007e80000100a00 */
[----:B0-----:R-:W4:Y:S04]  /*2b300*/  LDL.LU R22, [R1+0x8] ;  /* 0x0000080001167983 */ /* 0x001f280000300800 */
[----:B------:R-:W4:Y:S01]  /*2b310*/  LDL.LU R23, [R1+0xc] ;  /* 0x00000c0001177983 */ /* 0x000f220000300800 */
[----:B---3--:R-:W-:-:S02]  /*2b320*/  IMAD.MOV.U32 R20, RZ, RZ, R14 ;  /* 0x000000ffff147224 */ /* 0x008fc400078e000e */
[----:B--2---:R-:W-:Y:S01]  /*2b330*/  IMAD.MOV.U32 R21, RZ, RZ, R15 ;  /* 0x000000ffff157224 */ /* 0x004fe200078e000f */
[----:B----4-:R0:W-:Y:S04]  /*2b340*/  STL.64 [R1+0x1100], R22 ;  /* 0x0011001601007387 */ /* 0x0101e80000100a00 */
[----:B------:R-:W2:Y:S04]  /*2b350*/  LDL.LU R14, [R1+0x1154] ;  /* 0x00115400010e7983 */ /* 0x000ea80000300800 */
[----:B------:R-:W2:Y:S04]  /*2b360*/  LDL.LU R15, [R1+0x1150] ;  /* 0x00115000010f7983 */ /* 0x000ea80000300800 */
[----:B------:R-:W3:Y:S01]  /*2b370*/  LDL R13, [R1+0xc44] ;  /* 0x000c4400010d7983 */ /* 0x000ee20000100800 */
[----:B0-----:R-:W-:Y:S03]  /*2b380*/  HMMA.16816.F32.BF16 R20, R8, R20, R24 ;  /* 0x000000140814723c */ /* 0x001fe60000041818 */
[----:B------:R-:W4:Y:S04]  /*2b390*/  LDL.LU.64 R26, [R1+0x1148] ;  /* 0x00114800011a7983 */ /* 0x000f280000300a00 */
[----:B------:R-:W2:-:S12]  /*2b3a0*/  LDL.LU.64 R24, [R1+0x1140] ;  /* 0x0011400001187983 */ /* 0x000e980000300a00 */
[----:B------:R-:W-:Y:S01]  /*2b3b0*/  IMAD.MOV.U32 R16, RZ, RZ, R22 ;  /* 0x000000ffff107224 */ /* 0x000fe200078e0016 */
[----:B------:R0:W-:Y:S01]  /*2b3c0*/  STL [R1+0x130], R20 ;  /* 0x0001301401007387 */ /* 0x0001e20000100800 */
[----:B------:R-:W-:-:S03]  /*2b3d0*/  IMAD.MOV.U32 R12, RZ, RZ, R23 ;  /* 0x000000ffff0c7224 */ /* 0x000fc600078e0017 */
[----:B------:R-:W3:Y:S01]  /*2b3e0*/  LDL.LU.64 R22, [R1+0x28] ;  /* 0x0000280001167983 */ /* 0x000ee20000300a00 */
[----:B------:R-:W-:Y:S01]  /*2b3f0*/  IMAD.MOV.U32 R17, RZ, RZ, R21 ;  /* 0x000000ffff117224 */ /* 0x000fe200078e0015 */
[----:B--2---:R-:W-:Y:S02]  /*2b400*/  HMMA.16816.F32.BF16 R4, R8, R24, R4 ;  /* 0x000000180804723c */ /* 0x004fe40000041804 */
[----:B---3--:R1:W-:Y:S04]  /*2b410*/  STL.64 [R1+0x1108], R22 ;  /* 0x0011081601007387 */ /* 0x0083e80000100a00 */
[----:B0-----:R-:W2:Y:S04]  /*2b420*/  LDL.LU R20, [R1+0x110] ;  /* 0x0001100001147983 */ /* 0x001ea80000300800 */
[----:B------:R-:W2:Y:S04]  /*2b430*/  LDL.LU R21, [R1+0x114] ;  /* 0x0001140001157983 */ /* 0x000ea80000300800 */
[----:B-1----:R-:W2:Y:S04]  /*2b440*/  LDL.LU R22, [R1+0x118] ;  /* 0x0001180001167983 */ /* 0x002ea80000300800 */
[----:B------:R-:W2:Y:S04]  /*2b450*/  LDL.LU R23, [R1+0x11c] ;  /* 0x00011c0001177983 */ /* 0x000ea80000300800 */
[----:B------:R4:W-:Y:S04]  /*2b460*/  STL.64 [R1+0x10d8], R14 ;  /* 0x0010d80e01007387 */ /* 0x0009e80000100a00 */
[----:B------:R0:W-:Y:S01]  /*2b470*/  STL.64 [R1+0x10d0], R12 ;  /* 0x0010d00c01007387 */ /* 0x0001e20000100a00 */
[----:B------:R-:W-:-:S02]  /*2b480*/  IMAD.MOV.U32 R9, RZ, RZ, R6 ;  /* 0x000000ffff097224 */ /* 0x000fc400078e0006 */
[----:B------:R-:W-:Y:S02]  /*2b490*/  IMAD.MOV.U32 R8, RZ, RZ, R7 ;  /* 0x000000ffff087224 */ /* 0x000fe400078e0007 */
[----:B------:R-:W-:Y:S02]  /*2b4a0*/  IMAD.MOV.U32 R11, RZ, RZ, R4 ;  /* 0x000000ffff0b7224 */ /* 0x000fe400078e0004 */
[----:B------:R-:W-:Y:S02]  /*2b4b0*/  IMAD.MOV.U32 R10, RZ, RZ, R5 ;  /* 0x000000ffff0a7224 */ /* 0x000fe400078e0005 */
[----:B----4-:R-:W-:Y:S01]  /*2b4c0*/  IMAD.MOV.U32 R14, RZ, RZ, R27 ;  /* 0x000000ffff0e7224 */ /* 0x010fe200078e001b */
[----:B0-----:R-:W3:Y:S04]  /*2b4d0*/  LDL.LU R12, [R1+0xf0] ;  /* 0x0000f000010c7983 */ /* 0x001ee80000300800 */
[----:B------:R-:W3:Y:S04]  /*2b4e0*/  LDL.LU R13, [R1+0xf4] ;  /* 0x0000f400010d7983 */ /* 0x000ee80000300800 */
[----:B------:R-:W4:Y:S01]  /*2b4f0*/  LDL.LU R27, [R1+0x113c] ;  /* 0x00113c00011b7983 */ /* 0x000f220000300800 */
[----:B------:R-:W-:-:S03]  /*2b500*/  IMAD.MOV.U32 R15, RZ, RZ, R26 ;  /* 0x000000ffff0f7224 */ /* 0x000fc600078e001a */
[----:B------:R-:W4:Y:S04]  /*2b510*/  LDL.LU R26, [R1+0x1138] ;  /* 0x00113800011a7983 */ /* 0x000f280000300800 */
[----:B------:R-:W-:Y:S04]  /*2b520*/  STL [R1+0x1010], R17 ;  /* 0x0010101101007387 */ /* 0x000fe80000100800 */
[----:B------:R0:W-:Y:S04]  /*2b530*/  STL.64 [R1+0x10f8], R18 ;  /* 0x0010f81201007387 */ /* 0x0001e80000100a00 */
[----:B------:R-:W-:Y:S04]  /*2b540*/  STL [R1+0x10f4], R16 ;  /* 0x0010f41001007387 */ /* 0x000fe80000100800 */
[----:B0-----:R-:W2:Y:S04]  /*2b550*/  LDL.LU.64 R18, [R1+0x38] ;  /* 0x0000380001127983 */ /* 0x001ea80000300a00 */
[----:B------:R-:W2:Y:S04]  /*2b560*/  LDL.LU.64 R6, [R1+0x1130] ;  /* 0x0011300001067983 */ /* 0x000ea80000300a00 */
[----:B------:R-:W2:Y:S04]  /*2b570*/  LDL.LU.64 R4, [R1+0x1128] ;  /* 0x0011280001047983 */ /* 0x000ea80000300a00 */
[----:B----4-:R2:W-:Y:S04]  /*2b580*/  STL.64 [R1+0x10a8], R26 ;  /* 0x0010a81a01007387 */ /* 0x0105e80000100a00 */
[----:B------:R-:W4:Y:S04]  /*2b590*/  LDL.LU R24, [R1+0xe0] ;  /* 0x0000e00001187983 */ /* 0x000f280000300800 */
[----:B------:R-:W4:Y:S01]  /*2b5a0*/  LDL.LU R25, [R1+0xe4] ;  /* 0x0000e40001197983 */ /* 0x000f220000300800 */
[----:B--2---:R-:W-:-:S02]  /*2b5b0*/  IMAD.MOV.U32 R26, RZ, RZ, R4 ;  /* 0x000000ffff1a7224 */ /* 0x004fc400078e0004 */
[----:B------:R-:W-:Y:S01]  /*2b5c0*/  IMAD.MOV.U32 R27, RZ, RZ, R5 ;  /* 0x000000ffff1b7224 */ /* 0x000fe200078e0005 */
[----:B------:R-:W2:Y:S04]  /*2b5d0*/  LDL.LU R4, [R1+0x1124] ;  /* 0x0011240001047983 */ /* 0x000ea80000300800 */
[----:B------:R-:W2:Y:S04]  /*2b5e0*/  LDL.LU R5, [R1+0x1120] ;  /* 0x0011200001057983 */ /* 0x000ea80000300800 */
[----:B------:R-:W-:Y:S04]  /*2b5f0*/  STL.64 [R1+0x1040], R10 ;  /* 0x0010400a01007387 */ /* 0x000fe80000100a00 */
[----:B------:R0:W-:Y:S02]  /*2b600*/  STL.64 [R1+0x1038], R8 ;  /* 0x0010380801007387 */ /* 0x0001e40000100a00 */
[----:B0-----:R-:W-:-:S02]  /*2b610*/  IMAD.MOV.U32 R8, RZ, RZ, R6 ;  /* 0x000000ffff087224 */ /* 0x001fc400078e0006 */
[----:B------:R-:W-:Y:S01]  /*2b620*/  IMAD.MOV.U32 R9, RZ, RZ, R7 ;  /* 0x000000ffff097224 */ /* 0x000fe200078e0007 */
[----:B------:R-:W2:Y:S04]  /*2b630*/  LDL.LU R6, [R1+0x111c] ;  /* 0x00111c0001067983 */ /* 0x000ea80000300800 */
[----:B------:R-:W2:Y:S01]  /*2b640*/  LDL.LU R7, [R1+0x1118] ;  /* 0x0011180001077983 */ /* 0x000ea20000300800 */
[----:B------:R-:W-:Y:S02]  /*2b650*/  IMAD.MOV.U32 R10, RZ, RZ, R29 ;  /* 0x000000ffff0a7224 */ /* 0x000fe400078e001d */
[----:B------:R-:W-:Y:S01]  /*2b660*/  IMAD.MOV.U32 R11, RZ, RZ, R0 ;  /* 0x000000ffff0b7224 */ /* 0x000fe200078e0000 */
[----:B------:R-:W3:Y:S04]  /*2b670*/  LDL.LU R29, [R1+0x1114] ;  /* 0x00111400011d7983 */ /* 0x000ee80000300800 */
[----:B------:R-:W3:Y:S04]  /*2b680*/  LDL.LU R0, [R1+0x1110] ;  /* 0x0011100001007983 */ /* 0x000ee80000300800 */
[----:B------:R0:W-:Y:S04]  /*2b690*/  STL.64 [R1+0x1050], R10 ;  /* 0x0010500a01007387 */ /* 0x0001e80000100a00 */
[----:B------:R-:W-:Y:S04]  /*2b6a0*/  STL.64 [R1+0x1048], R8 ;  /* 0x0010480801007387 */ /* 0x000fe80000100a00 */
[----:B0-----:R-:W4:Y:S04]  /*2b6b0*/  LDL.LU R10, [R1+0x18] ;  /* 0x00001800010a7983 */ /* 0x001f280000300800 */
[----:B------:R-:W4:Y:S01]  /*2b6c0*/  LDL.LU R11, [R1+0x1c] ;  /* 0x00001c00010b7983 */ /* 0x000f220000300800 */
[----:B--2---:R-:W-:-:S15]  /*2b6d0*/  HMMA.16816.F32.BF16 R20, R4, R18, R20 ;  /* 0x000000120414723c */ /* 0x004fde0000041814 */
[----:B------:R-:W-:-:S04]  /*2b6e0*/  NOP ;  /* 0x0000000000007918 */ /* 0x000fc80000000000 */
[----:B------:R-:W-:Y:S04]  /*2b6f0*/  STL.64 [R1+0x190], R20 ;  /* 0x0001901401007387 */ /* 0x000fe80000100a00 */
[----:B------:R0:W-:Y:S04]  /*2b700*/  STL.64 [R1+0x198], R22 ;  /* 0x0001981601007387 */ /* 0x0001e80000100a00 */
[----:B0-----:R-:W3:Y:S01]  /*2b710*/  LDL.LU.64 R22, [R1+0x1108] ;  /* 0x0011080001167983 */ /* 0x001ee20000300a00 */
[----:B----4-:R-:W-:Y:S03]  /*2b720*/  HMMA.16816.F32.BF16 R24, R4, R10, R24 ;  /* 0x0000000a0418723c */ /* 0x010fe60000041818 */
[----:B------:R-:W2:Y:S01]  /*2b730*/  LDL.LU R16, [R1+0xd0] ;  /* 0x0000d00001107983 */ /* 0x000ea20000300800 */
[----:B------:R-:W-:-:S03]  /*2b740*/  IMAD.MOV.U32 R9, RZ, RZ, R18 ;  /* 0x000000ffff097224 */ /* 0x000fc600078e0012 */
[----:B------:R-:W2:Y:S01]  /*2b750*/  LDL.LU R17, [R1+0xd4] ;  /* 0x0000d40001117983 */ /* 0x000ea20000300800 */
[----:B------:R-:W-:-:S03]  /*2b760*/  IMAD.MOV.U32 R8, RZ, RZ, R19 ;  /* 0x000000ffff087224 */ /* 0x000fc600078e0013 */
[----:B------:R-:W2:Y:S04]  /*2b770*/  LDL.LU R18, [R1+0xd8] ;  /* 0x0000d80001127983 */ /* 0x000ea80000300800 */
[----:B------:R-:W2:Y:S01]  /*2b780*/  LDL.LU R19, [R1+0xdc] ;  /* 0x0000dc0001137983 */ /* 0x000ea20000300800 */
[----:B---3--:R-:W-:-:S15]  /*2b790*/  HMMA.16816.F32.BF16 R12, R4, R22, R12 ;  /* 0x00000016040c723c */ /* 0x008fde000004180c */
[----:B------:R-:W-:-:S04]  /*2b7a0*/  NOP ;  /* 0x0000000000007918 */ /* 0x000fc80000000000 */
[----:B------:R0:W-:Y:S04]  /*2b7b0*/  STL.64 [R1+0x180], R12 ;  /* 0x0001800c01007387 */ /* 0x0001e80000100a00 */
[----:B------:R-:W-:Y:S01]  /*2b7c0*/  STL.64 [R1+0x188], R14 ;  /* 0x0001880e01007387 */ /* 0x000fe20000100a00 */
[----:B0-----:R-:W-:Y:S02]  /*2b7d0*/  IMAD.MOV.U32 R13, RZ, RZ, R22 ;  /* 0x000000ffff0d7224 */ /* 0x001fe400078e0016 */
[----:B------:R-:W-:Y:S02]  /*2b7e0*/  IMAD.MOV.U32 R12, RZ, RZ, R23 ;  /* 0x000000ffff0c7224 */ /* 0x000fe400078e0017 */
[----:B------:R-:W2:Y:S04]  /*2b7f0*/  LDL.LU.64 R22, [R1+0x1100] ;  /* 0x0011000001167983 */ /* 0x000ea80000300a00 */
[----:B------:R-:W-:Y:S04]  /*2b800*/  STL.64 [R1+0x1060], R10 ;  /* 0x0010600a01007387 */ /* 0x000fe80000100a00 */
[----:B------:R0:W-:Y:S04]  /*2b810*/  STL.64 [R1+0x170], R24 ;  /* 0x0001701801007387 */ /* 0x0001e80000100a00 */
[----:B------:R1:W-:Y:S04]  /*2b820*/  STL.64 [R1+0x178], R26 ;  /* 0x0001781a01007387 */ /* 0x0003e80000100a00 */
[----:B0-----:R-:W3:Y:S04]  /*2b830*/  LDL.LU R24, [R1+0xa0] ;  /* 0x0000a00001187983 */ /* 0x001ee80000300800 */
[----:B------:R-:W3:Y:S04]  /*2b840*/  LDL.LU R25, [R1+0xa4] ;  /* 0x0000a40001197983 */ /* 0x000ee80000300800 */
[----:B-1----:R-:W4:Y:S04]  /*2b850*/  LDL.LU R26, [R1+0xa8] ;  /* 0x0000a800011a7983 */ /* 0x002f280000300800 */
[----:B------:R-:W4:Y:S01]  /*2b860*/  LDL.LU R27, [R1+0xac] ;  /* 0x0000ac00011b7983 */ /* 0x000f220000300800 */
[----:B------:R-:W-:-:S02]  /*2b870*/  IMAD.MOV.U32 R11, RZ, RZ, R12 ;  /* 0x000000ffff0b7224 */ /* 0x000fc400078e000c */
[----:B------:R-:W-:Y:S01]  /*2b880*/  IMAD.MOV.U32 R10, RZ, RZ, R13 ;  /* 0x000000ffff0a7224 */ /* 0x000fe200078e000d */
[----:B------:R-:W2:Y:S04]  /*2b890*/  LDL.LU R12, [R1+0xc0] ;  /* 0x0000c000010c7983 */ /* 0x000ea80000300800 */
[----:B------:R-:W2:Y:S04]  /*2b8a0*/  LDL.LU R13, [R1+0xc4] ;  /* 0x0000c400010d7983 */ /* 0x000ea80000300800 */
[----:B------:R-:W2:Y:S04]  /*2b8b0*/  LDL.LU R14, [R1+0xc8] ;  /* 0x0000c800010e7983 */ /* 0x000ea80000300800 */
[----:B------:R-:W2:Y:S04]  /*2b8c0*/  LDL.LU R15, [R1+0xcc] ;  /* 0x0000cc00010f7983 */ /* 0x000ea80000300800 */
[----:B----4-:R-:W-:Y:S04]  /*2b8d0*/  STL.64 [R1+0x10c8], R26 ;  /* 0x0010c81a01007387 */ /* 0x010fe80000100a00 */
[----:B---3--:R0:W-:Y:S04]  /*2b8e0*/  STL.64 [R1+0x10c0], R24 ;  /* 0x0010c01801007387 */ /* 0x0081e80000100a00 */
[----:B0-----:R-:W3:Y:S04]  /*2b8f0*/  LDL.LU R24, [R1+0xb0] ;  /* 0x0000b00001187983 */ /* 0x001ee80000300800 */
[----:B------:R-:W3:Y:S04]  /*2b900*/  LDL.LU R25, [R1+0xb4] ;  /* 0x0000b40001197983 */ /* 0x000ee80000300800 */
[----:B------:R-:W3:Y:S04]  /*2b910*/  LDL.LU R26, [R1+0xb8] ;  /* 0x0000b800011a7983 */ /* 0x000ee80000300800 */
[----:B------:R-:W3:Y:S04]  /*2b920*/  LDL.LU R27, [R1+0xbc] ;  /* 0x0000bc00011b7983 */ /* 0x000ee80000300800 */
[----:B------:R0:W-:Y:S02]  /*2b930*/  STL.64 [R1+0x1078], R10 ;  /* 0x0010780a01007387 */ /* 0x0001e40000100a00 */
[----:B0-----:R-:W-:-:S02]  /*2b940*/  IMAD.MOV.U32 R10, RZ, RZ, R9 ;  /* 0x000000ffff0a7224 */ /* 0x001fc400078e0009 */
[----:B------:R-:W-:-:S05]  /*2b950*/  IMAD.MOV.U32 R11, RZ, RZ, R8 ;  /* 0x000000ffff0b7224 */ /* 0x000fca00078e0008 */
[----:B------:R0:W-:Y:S04]  /*2b960*/  STL.64 [R1+0x10a0], R10 ;  /* 0x0010a00a01007387 */ /* 0x0001e80000100a00 */
[----:B------:R-:W4:Y:S04]  /*2b970*/  LDL.LU R8, [R1+0x90] ;  /* 0x0000900001087983 */ /* 0x000f280000300800 */
[----:B------:R-:W4:Y:S04]  /*2b980*/  LDL.LU R9, [R1+0x94] ;  /* 0x0000940001097983 */ /* 0x000f280000300800 */
[----:B0-----:R-:W3:Y:S04]  /*2b990*/  LDL.LU R10, [R1+0x98] ;  /* 0x00009800010a7983 */ /* 0x001ee80000300800 */
[----:B------:R-:W3:Y:S01]  /*2b9a0*/  LDL.LU R11, [R1+0x9c] ;  /* 0x00009c00010b7983 */ /* 0x000ee20000300800 */
[----:B--2---:R-:W-:Y:S03]  /*2b9b0*/  HMMA.16816.F32.BF16 R16, R4, R22, R16 ;  /* 0x000000160410723c */ /* 0x004fe60000041810 */
[----:B---3--:R0:W-:Y:S04]  /*2b9c0*/  STL.64 [R1+0x10b8], R10 ;  /* 0x0010b80a01007387 */ /* 0x0081e80000100a00 */
[----:B----4-:R-:W-:Y:S04]  /*2b9d0*/  STL.64 [R1+0x10b0], R8 ;  /* 0x0010b00801007387 */ /* 0x010fe80000100a00 */
[----:B0-----:R-:W2:Y:S08]  /*2b9e0*/  LDL.LU.64 R10, [R1+0x108] ;  /* 0x00010800010a7983 */ /* 0x001eb00000300a00 */
[----:B------:R-:W-:Y:S04]  /*2b9f0*/  STL.64 [R1+0x110], R16 ;  /* 0x0001101001007387 */ /* 0x000fe80000100a00 */
[----:B------:R0:W-:Y:S04]  /*2ba00*/  STL.64 [R1+0x118], R18 ;  /* 0x0001181201007387 */ /* 0x0001e80000100a00 */
[----:B0-----:R-:W3:Y:S04]  /*2ba10*/  LDL.LU.64 R18, [R1+0x10f8] ;  /* 0x0010f80001127983 */ /* 0x001ee80000300a00 */
[----:B------:R-:W4:Y:S04]  /*2ba20*/  LDL.LU R16, [R1+0x10f4] ;  /* 0x0010f40001107983 */ /* 0x000f280000300800 */
[----:B------:R0:W-:Y:S01]  /*2ba30*/  STL.64 [R1+0x1058], R22 ;  /* 0x0010581601007387 */ /* 0x0001e20000100a00 */
[----:B------:R-:W-:-:S02]  /*2ba40*/  IMAD.MOV.U32 R20, RZ, RZ, R2 ;  /* 0x000000ffff147224 */ /* 0x000fc400078e0002 */
[----:B------:R-:W-:Y:S01]  /*2ba50*/  IMAD.MOV.U32 R21, RZ, RZ, R3 ;  /* 0x000000ffff157224 */ /* 0x000fe200078e0003 */
[----:B------:R-:W2:Y:S04]  /*2ba60*/  LDL.LU R2, [R1+0x10f0] ;  /* 0x0010f00001027983 */ /* 0x000ea80000300800 */
[----:B------:R-:W2:Y:S01]  /*2ba70*/  LDL.LU R3, [R1+0x10ec] ;  /* 0x0010ec0001037983 */ /* 0x000ea20000300800 */
[----:B0-----:R-:W-:-:S03]  /*2ba80*/  IMAD.MOV.U32 R22, RZ, RZ, R28 ;  /* 0x000000ffff167224 */ /* 0x001fc600078e001c */
[----:B------:R-:W2:Y:S01]  /*2ba90*/  LDL.LU R28, [R1+0x10e8] ;  /* 0x0010e800011c7983 */ /* 0x000ea20000300800 */
[----:B---3--:R-:W-:-:S03]  /*2baa0*/  IMAD.MOV.U32 R23, RZ, RZ, R18 ;  /* 0x000000ffff177224 */ /* 0x008fc600078e0012 */
[----:B------:R-:W3:Y:S04]  /*2bab0*/  LDL.LU R18, [R1+0x10e4] ;  /* 0x0010e40001127983 */ /* 0x000ee80000300800 */
[----:B------:R-:W-:Y:S04]  /*2bac0*/  STL.64 [R1+0x1070], R22 ;  /* 0x0010701601007387 */ /* 0x000fe80000100a00 */
[----:B------:R0:W-:Y:S02]  /*2bad0*/  STL.64 [R1+0x1068], R20 ;  /* 0x0010681401007387 */ /* 0x0001e40000100a00 */
[----:B0-----:R-:W-:-:S02]  /*2bae0*/  IMAD.MOV.U32 R20, RZ, RZ, R19 ;  /* 0x000000ffff147224 */ /* 0x001fc400078e0013 */
[----:B------:R-:W3:Y:S04]  /*2baf0*/  LDL.LU R19, [R1+0x10e0] ;  /* 0x0010e00001137983 */ /* 0x000ee80000300800 */
[----:B------:R-:W2:Y:S04]  /*2bb00*/  LDL.LU R21, [R1+0x74] ;  /* 0x0000740001157983 */ /* 0x000ea80000300800 */
[----:B------:R-:W2:Y:S01]  /*2bb10*/  LDL.LU R22, [R1+0x78] ;  /* 0x0000780001167983 */ /* 0x000ea20000300800 */
[----:B------:R-:W-:Y:S01]  /*2bb20*/  IMAD.MOV.U32 R23, RZ, RZ, R29 ;  /* 0x000000ffff177224 */ /* 0x000fe200078e001d */
[C---:B---3--:R-:W-:Y:S04]  /*2bb30*/  HMMA.16816.F32.BF16 R12, R4.reuse, R18, R12 ;  /* 0x00000012040c723c */ /* 0x048fe8000004180c */
[----:B--2---:R-:W-:Y:S04]  /*2bb40*/  STL.64 [R1+0x1088], R22 ;  /* 0x0010881601007387 */ /* 0x004fe80000100a00 */
[----:B------:R-:W-:Y:S11]  /*2bb50*/  STL.64 [R1+0x1080], R20 ;  /* 0x0010801401007387 */ /* 0x000ff60000100a00 */
[----:B------:R-:W-:Y:S04]  /*2bb60*/  STL.64 [R1+0x160], R12 ;  /* 0x0001600c01007387 */ /* 0x000fe80000100a00 */
[----:B------:R0:W-:Y:S04]  /*2bb70*/  STL.64 [R1+0x168], R14 ;  /* 0x0001680e01007387 */ /* 0x0001e80000100a00 */
[----:B0-----:R-:W2:Y:S04]  /*2bb80*/  LDL.LU.64 R14, [R1+0x10d8] ;  /* 0x0010d800010e7983 */ /* 0x001ea80000300a00 */
[----:B------:R-:W3:Y:S01]  /*2bb90*/  LDL.LU.64 R12, [R1+0x10d0] ;  /* 0x0010d000010c7983 */ /* 0x000ee20000300a00 */
[----:B--2---:R-:W-:-:S15]  /*2bba0*/  HMMA.16816.F32.BF16 R24, R4, R14, R24 ;  /* 0x0000000e0418723c */ /* 0x004fde0000041818 */
[----:B------:R-:W-:-:S04]  /*2bbb0*/  NOP ;  /* 0x0000000000007918 */ /* 0x000fc80000000000 */
[----:B------:R-:W-:Y:S04]  /*2bbc0*/  STL.64 [R1+0xf0], R24 ;  /* 0x0000f01801007387 */ /* 0x000fe80000100a00 */
[----:B------:R0:W-:Y:S04]  /*2bbd0*/  STL.64 [R1+0xf8], R26 ;  /* 0x0000f81a01007387 */ /* 0x0001e80000100a00 */
[----:B0-----:R-:W2:Y:S04]  /*2bbe0*/  LDL.LU.64 R26, [R1+0x10c8] ;  /* 0x0010c800011a7983 */ /* 0x001ea80000300a00 */
[----:B------:R-:W2:Y:S01]  /*2bbf0*/  LDL.LU.64 R24, [R1+0x10c0] ;  /* 0x0010c00001187983 */ /* 0x000ea20000300a00 */
[----:B------:R-:W-:-:S02]  /*2bc00*/  IMAD.MOV.U32 R17, RZ, RZ, R10 ;  /* 0x000000ffff117224 */ /* 0x000fc400078e000a */
[----:B------:R-:W-:Y:S02]  /*2bc10*/  IMAD.MOV.U32 R29, RZ, RZ, R11 ;  /* 0x000000ffff1d7224 */ /* 0x000fe400078e000b */
[----:B------:R-:W-:Y:S02]  /*2bc20*/  IMAD.MOV.U32 R22, RZ, RZ, R2 ;  /* 0x000000ffff167224 */ /* 0x000fe400078e0002 */
[----:B------:R-:W-:Y:S01]  /*2bc30*/  IMAD.MOV.U32 R23, RZ, RZ, R0 ;  /* 0x000000ffff177224 */ /* 0x000fe200078e0000 */
[----:B--2---:R-:W-:Y:S01]  /*2bc40*/  HMMA.16816.F32.BF16 R24, R4, R10, R24 ;  /* 0x0000000a0418723c */ /* 0x004fe20000041818 */
[----:B------:R-:W2:Y:S04]  /*2bc50*/  LDL.LU.64 R10, [R1+0x10b8] ;  /* 0x0010b800010a7983 */ /* 0x000ea80000300a00 */
[----:B------:R-:W2:-:S14]  /*2bc60*/  LDL.LU.64 R8, [R1+0x10b0] ;  /* 0x0010b00001087983 */ /* 0x000e9c0000300a00 */
[----:B------:R-:W-:Y:S02]  /*2bc70*/  IMAD.MOV.U32 R2, RZ, RZ, R26 ;  /* 0x000000ffff027224 */ /* 0x000fe400078e001a */
[----:B------:R-:W-:Y:S02]  /*2bc80*/  IMAD.MOV.U32 R0, RZ, RZ, R27 ;  /* 0x000000ffff007224 */ /* 0x000fe400078e001b */
[----:B------:R-:W2:Y:S01]  /*2bc90*/  LDL.LU.64 R26, [R1+0x10a8] ;  /* 0x0010a800011a7983 */ /* 0x000ea20000300a00 */
[----:B------:R-:W-:Y:S02]  /*2bca0*/  IMAD.MOV.U32 R20, RZ, RZ, R28 ;  /* 0x000000ffff147224 */ /* 0x000fe400078e001c */
        /* <DEDUP_REMOVED lines=34> */
[----:B0-----:R-:W2:Y:S04]  /*2bed0*/  LDL.LU.64 R22, [R1+0x1030] ;  /* 0x0010300001167983 */ /* 0x001ea80000300a00 */
[----:B------:R-:W2:Y:S02]  /*2bee0*/  LDL.LU.64 R20, [R1+0x1028] ;  /* 0x0010280001147983 */ /* 0x000ea40000300a00 */
[----:B--2---:R-:W-:-:S15]  /*2bef0*/  HMMA.16816.F32.BF16 R20, R24, R18, R20 ;  /* 0x000000121814723c */ /* 0x004fde0000041814 */
[----:B------:R-:W-:-:S04]  /*2bf00*/  NOP ;  /* 0x0000000000007918 */ /* 0x000fc80000000000 */
[----:B------:R-:W-:Y:S04]  /*2bf10*/  STL.64 [R1+0x70], R20 ;  /* 0x0000701401007387 */ /* 0x000fe80000100a00 */
[----:B------:R0:W-:Y:S04]  /*2bf20*/  STL.64 [R1+0x78], R22 ;  /* 0x0000781601007387 */ /* 0x0001e80000100a00 */
[----:B0-----:R-:W2:Y:S04]  /*2bf30*/  LDL.LU.64 R22, [R1+0x1020] ;  /* 0x0010200001167983 */ /* 0x001ea80000300a00 */
[----:B------:R-:W2:Y:S01]  /*2bf40*/  LDL.LU.64 R20, [R1+0x1018] ;  /* 0x0010180001147983 */ /* 0x000ea20000300a00 */
[----:B------:R-:W-:Y:S01]  /*2bf50*/  IMAD.MOV.U32 R6, RZ, RZ, R17 ;  /* 0x000000ffff067224 */ /* 0x000fe200078e0011 */
[----:B--2---:R-:W-:-:S15]  /*2bf60*/  HMMA.16816.F32.BF16 R20, R24, R14, R20 ;  /* 0x0000000e1814723c */ /* 0x004fde0000041814 */
[----:B------:R-:W-:-:S04]  /*2bf70*/  NOP ;  /* 0x0000000000007918 */ /* 0x000fc80000000000 */
[----:B------:R-:W-:Y:S04]  /*2bf80*/  STL.64 [R1+0x60], R20 ;  /* 0x0000601401007387 */ /* 0x000fe80000100a00 */
[----:B------:R-:W-:Y:S04]  /*2bf90*/  STL.64 [R1+0x68], R22 ;  /* 0x0000681601007387 */ /* 0x000fe80000100a00 */
[----:B---3--:R-:W0:Y:S04]  /*2bfa0*/  LDSM.16.MT88.4 R20, [R7+UR5+0x11800] ;  /* 0x011800050714783b */ /* 0x008e280008004200 */
[----:B0-----:R-:W-:Y:S04]  /*2bfb0*/  STL.64 [R1+0xfe8], R22 ;  /* 0x000fe81601007387 */ /* 0x001fe80000100a00 */
[----:B------:R-:W-:Y:S04]  /*2bfc0*/  STL.64 [R1+0xfe0], R20 ;  /* 0x000fe01401007387 */ /* 0x000fe80000100a00 */
[----:B------:R-:W0:Y:S04]  /*2bfd0*/  LDSM.16.M88.4 R20, [R13+UR5+0x80] ;  /* 0x000080050d14783b */ /* 0x000e280008000200 */
[----:B0-----:R-:W-:Y:S01]  /*2bfe0*/  STL.64 [R1+0x50], R20 ;  /* 0x0000501401007387 */ /* 0x001fe20000100a00 */
[----:B------:R-:W-:-:S03]  /*2bff0*/  IMAD.MOV.U32 R5, RZ, RZ, R20 ;  /* 0x000000ffff057224 */ /* 0x000fc600078e0014 */
[----:B------:R-:W-:Y:S01]  /*2c000*/  STL.64 [R1+0x58], R22 ;  /* 0x0000581601007387 */ /* 0x000fe20000100a00 */
[----:B------:R-:W-:-:S03]  /*2c010*/  IMAD.MOV.U32 R4, RZ, RZ, R21 ;  /* 0x000000ffff047224 */ /* 0x000fc600078e0015 */
[----:B------:R-:W0:Y:S04]  /*2c020*/  LDSM.16.M88.4 R20, [R13+UR5+0x2080] ;  /* 0x002080050d14783b */ /* 0x000e280008000200 */
[----:B------:R-:W-:Y:S04]  /*2c030*/  STL [R1+0xff8], R7 ;  /* 0x000ff80701007387 */ /* 0x000fe80000100800 */
[----:B------:R-:W-:Y:S04]  /*2c040*/  STL.64 [R1+0xff0], R4 ;  /* 0x000ff00401007387 */ /* 0x000fe80000100a00 */
[----:B------:R-:W2:Y:S04]  /*2c050*/  LDL.LU R17, [R1+0x1010] ;  /* 0x0010100001117983 */ /* 0x000ea80000300800 */
[----:B0-----:R-:W-:Y:S04]  /*2c060*/  STL.64 [R1+0x40], R20 ;  /* 0x0000401401007387 */ /* 0x001fe80000100a00 */
[----:B------:R-:W-:Y:S04]  /*2c070*/  STL.64 [R1+0x48], R22 ;  /* 0x0000481601007387 */ /* 0x000fe80000100a00 */
[----:B------:R-:W0:Y:S04]  /*2c080*/  LDSM.16.M88.4 R20, [R13+UR5+0x4080] ;  /* 0x004080050d14783b */ /* 0x000e280008000200 */
[----:B0-----:R-:W-:Y:S04]  /*2c090*/  STL.64 [R1+0x30], R20 ;  /* 0x0000301401007387 */ /* 0x001fe80000100a00 */
[----:B------:R-:W-:Y:S04]  /*2c0a0*/  STL.64 [R1+0x38], R22 ;  /* 0x0000381601007387 */ /* 0x000fe80000100a00 */
[----:B------:R-:W0:Y:S04]  /*2c0b0*/  LDSM.16.M88.4 R20, [R13+UR5+0x6080] ;  /* 0x006080050d14783b */ /* 0x000e280008000200 */
[----:B0-----:R-:W-:Y:S04]  /*2c0c0*/  STL.64 [R1+0x20], R20 ;  /* 0x0000201401007387 */ /* 0x001fe80000100a00 */
[----:B------:R-:W-:Y:S04]  /*2c0d0*/  STL.64 [R1+0x28], R22 ;  /* 0x0000281601007387 */ /* 0x000fe80000100a00 */
[----:B------:R-:W0:Y:S01]  /*2c0e0*/  LDSM.16.M88.4 R20, [R13+UR5+0x8080] ;  /* 0x008080050d14783b */ /* 0x000e220008000200 */
[----:B------:R-:W-:-:S03]  /*2c0f0*/  IMAD.MOV.U32 R7, RZ, RZ, R29 ;  /* 0x000000ffff077224 */ /* 0x000fc600078e001d */
[----:B0-----:R-:W-:Y:S04]  /*2c100*/  STL.64 [R1+0x10], R20 ;  /* 0x0000101401007387 */ /* 0x001fe80000100a00 */
[----:B------:R0:W-:Y:S01]  /*2c110*/  STL [R1+0x18], R22 ;  /* 0x0000181601007387 */ /* 0x0001e20000100800 */
[----:B------:R-:W-:Y:S02]  /*2c120*/  IMAD.MOV.U32 R29, RZ, RZ, R23 ;  /* 0x000000ffff1d7224 */ /* 0x000fe400078e0017 */
[----:B------:R-:W-:Y:S02]  /*2c130*/  IMAD.MOV.U32 R23, RZ, RZ, R8 ;  /* 0x000000ffff177224 */ /* 0x000fe400078e0008 */
[----:B0-----:R-:W-:Y:S02]  /*2c140*/  IMAD.MOV.U32 R22, RZ, RZ, R9 ;  /* 0x000000ffff167224 */ /* 0x001fe400078e0009 */
[----:B------:R-:W-:-:S02]  /*2c150*/  IMAD.MOV.U32 R20, RZ, RZ, R11 ;  /* 0x000000ffff147224 */ /* 0x000fc400078e000b */
[----:B------:R-:W-:Y:S02]  /*2c160*/  IMAD.MOV.U32 R21, RZ, RZ, R10 ;  /* 0x000000ffff157224 */ /* 0x000fe400078e000a */
[----:B------:R-:W-:Y:S04]  /*2c170*/  LDSM.16.M88.4 R8, [R13+UR5+0xa080] ;  /* 0x00a080050d08783b */ /* 0x000fe80008000200 */
[----:B------:R-:W-:Y:S04]  /*2c180*/  STL.64 [R1+0x1008], R22 ;  /* 0x0010081601007387 */ /* 0x000fe80000100a00 */
[----:B------:R0:W-:Y:S04]  /*2c190*/  STL.64 [R1+0x1000], R20 ;  /* 0x0010001401007387 */ /* 0x0001e80000100a00 */
[----:B0-----:R-:W3:Y:S04]  /*2c1a0*/  LDL.LU R20, [R1+0x130] ;  /* 0x0001300001147983 */ /* 0x001ee80000300800 */
[----:B------:R0:W-:Y:S04]  /*2c1b0*/  STL [R1+0xe54], R29 ;  /* 0x000e541d01007387 */ /* 0x0001e80000100800 */
[----:B0-----:R-:W3:Y:S01]  /*2c1c0*/  LDL R29, [R1+0x2f4] ;  /* 0x0002f400011d7983 */ /* 0x001ee20000100800 */
[----:B----4-:R-:W-:-:S02]  /*2c1d0*/  IMAD.MOV.U32 R22, RZ, RZ, R16 ;  /* 0x000000ffff167224 */ /* 0x010fc400078e0010 */
[----:B------:R-:W-:Y:S02]  /*2c1e0*/  IMAD.MOV.U32 R23, RZ, RZ, R12 ;  /* 0x000000ffff177224 */ /* 0x000fe400078e000c */
[----:B--2---:R-:W-:Y:S02]  /*2c1f0*/  IMAD.MOV.U32 R21, RZ, RZ, R17 ;  /* 0x000000ffff157224 */ /* 0x004fe400078e0011 */
[----:B------:R-:W0:Y:S04]  /*2c200*/  LDSM.16.M88.4 R16, [R13+UR5+0xc080] ;  /* 0x00c080050d10783b */ /* 0x000e280008000200 */
[----:B------:R-:W1:Y:S04]  /*2c210*/  LDSM.16.M88.4 R12, [R13+UR5+0xe080] ;  /* 0x00e080050d0c783b */ /* 0x000e680008000200 */
[----:B0-----:R0:W-:Y:S04]  /*2c220*/  STL [R1+0xe38], R18 ;  /* 0x000e381201007387 */ /* 0x0011e80000100800 */
[----:B------:R-:W-:Y:S04]  /*2c230*/  STL.64 [R1], R8 ;  /* 0x0000000801007387 */ /* 0x000fe80000100a00 */
[----:B------:R-:W-:Y:S04]  /*2c240*/  STL.64 [R1+0x8], R10 ;  /* 0x0000080a01007387 */ /* 0x000fe80000100a00 */
[----:B------:R-:W-:Y:S04]  /*2c250*/  STL [R1+0xe34], R19 ;  /* 0x000e341301007387 */ /* 0x000fe80000100800 */
[----:B-1----:R-:W-:Y:S04]  /*2c260*/  STL [R1+0xe3c], R14 ;  /* 0x000e3c0e01007387 */ /* 0x002fe80000100800 */
[----:B------:R-:W-:Y:S04]  /*2c270*/  STL [R1+0xe30], R15 ;  /* 0x000e300f01007387 */ /* 0x000fe80000100800 */
[----:B---3--:R-:W1:Y:S01]  /*2c280*/  LDSM.16.MT88.4 R8, [R29+UR5+0x11800] ;  /* 0x011800051d08783b */ /* 0x008e620008004200 */
[----:B------:R-:W-:-:S15]  /*2c290*/  HMMA.16816.F32.BF16 R4, R24, R6, R20 ;  /* 0x000000061804723c */ /* 0x000fde0000041814 */
[----:B------:R-:W-:-:S04]  /*2c2a0*/  NOP ;  /* 0x0000000000007918 */ /* 0x000fc80000000000 */
[----:B0-----:R-:W-:Y:S01]  /*2c2b0*/  IMAD.MOV.U32 R18, RZ, RZ, R7 ;  /* 0x000000ffff127224 */ /* 0x001fe200078e0007 */
[----:B-1----:R-:W-:Y:S04]  /*2c2c0*/  STL [R1+0xf4c], R8 ;  /* 0x000f4c0801007387 */ /* 0x002fe80000100800 */
[----:B------:R-:W-:Y:S04]  /*2c2d0*/  STL [R1+0xf48], R9 ;  /* 0x000f480901007387 */ /* 0x000fe80000100800 */
[----:B------:R0:W-:Y:S04]  /*2c2e0*/  STL [R1+0xf44], R10 ;  /* 0x000f440a01007387 */ /* 0x0001e80000100800 */
[----:B------:R1:W-:Y:S04]  /*2c2f0*/  STL [R1+0xf40], R11 ;  /* 0x000f400b01007387 */ /* 0x0003e80000100800 */
[----:B0-----:R-:W2:Y:S04]  /*2c300*/  LDL.LU R10, [R1+0x148] ;  /* 0x00014800010a7983 */ /* 0x001ea80000300800 */
[----:B-1----:R-:W2:Y:S04]  /*2c310*/  LDL.LU R11, [R1+0x14c] ;  /* 0x00014c00010b7983 */ /* 0x002ea80000300800 */
[----:B------:R-:W2:Y:S04]  /*2c320*/  LDL.LU.64 R22, [R1+0x1008] ;  /* 0x0010080001167983 */ /* 0x000ea80000300a00 */
[----:B------:R-:W2:Y:S04]  /*2c330*/  LDL.LU.64 R20, [R1+0x1000] ;  /* 0x0010000001147983 */ /* 0x000ea80000300a00 */
[----:B------:R0:W-:Y:S04]  /*2c340*/  STL.64 [R1+0x150], R4 ;  /* 0x0001500401007387 */ /* 0x0001e80000100a00 */
[----:B------:R-:W3:Y:S04]  /*2c350*/  LDL.LU R7, [R1+0xff8] ;  /* 0x000ff80001077983 */ /* 0x000ee80000300800 */
[----:B0-----:R-:W4:Y:S01]  /*2c360*/  LDL.LU.64 R4, [R1+0xff0] ;  /* 0x000ff00001047983 */ /* 0x001f220000300a00 */
[----:B------:R-:W-:-:S05]  /*2c370*/  IMAD.MOV.U32 R19, RZ, RZ, R6 ;  /* 0x000000ffff137224 */ /* 0x000fca00078e0006 */
[----:B------:R-:W-:Y:S04]  /*2c380*/  STL.64 [R1+0xf78], R18 ;  /* 0x000f781201007387 */ /* 0x000fe80000100a00 */
[----:B------:R4:W-:Y:S02]  /*2c390*/  STL.64 [R1+0xf70], R16 ;  /* 0x000f701001007387 */ /* 0x0009e40000100a00 */
[----:B----4-:R-:W-:Y:S02]  /*2c3a0*/  IMAD.MOV.U32 R16, RZ, RZ, R5 ;  /* 0x000000ffff107224 */ /* 0x010fe400078e0005 */
[----:B------:R-:W-:Y:S02]  /*2c3b0*/  IMAD.MOV.U32 R17, RZ, RZ, R4 ;  /* 0x000000ffff117224 */ /* 0x000fe400078e0004 */
[----:B---3--:R-:W0:Y:S01]  /*2c3c0*/  LDSM.16.MT88.4 R4, [R7+UR5+0x11c00] ;  /* 0x011c00050704783b */ /* 0x008e220008004200 */
[----:B--2---:R-:W-:Y:S03]  /*2c3d0*/  HMMA.16816.F32.BF16 R24, R24, R10, R20 ;  /* 0x0000000a1818723c */ /* 0x004fe60000041814 */
[----:B0-----:R0:W-:Y:S04]  /*2c3e0*/  STL [R1+0xeac], R4 ;  /* 0x000eac0401007387 */ /* 0x0011e80000100800 */
[----:B------:R1:W-:Y:S04]  /*2c3f0*/  STL [R1+0xea8], R5 ;  /* 0x000ea80501007387 */ /* 0x0003e80000100800 */
[----:B------:R2:W-:Y:S04]  /*2c400*/  STL [R1+0xea4], R6 ;  /* 0x000ea40601007387 */ /* 0x0005e80000100800 */
[----:B------:R3:W-:Y:S04]  /*2c410*/  STL [R1+0xea0], R7 ;  /* 0x000ea00701007387 */ /* 0x0007e80000100800 */
[----:B0-----:R-:W4:Y:S04]  /*2c420*/  LDL.LU R4, [R1+0x190] ;  /* 0x0001900001047983 */ /* 0x001f280000300800 */
[----:B-1----:R-:W4:Y:S04]  /*2c430*/  LDL.LU R5, [R1+0x194] ;  /* 0x0001940001057983 */ /* 0x002f280000300800 */
[----:B--2---:R-:W4:Y:S04]  /*2c440*/  LDL.LU R6, [R1+0x198] ;  /* 0x0001980001067983 */ /* 0x004f280000300800 */
[----:B---3--:R-:W4:Y:S04]  /*2c450*/  LDL.LU R7, [R1+0x19c] ;  /* 0x00019c0001077983 */ /* 0x008f280000300800 */
[----:B------:R-:W4:Y:S04]  /*2c460*/  LDL.LU.64 R22, [R1+0xfe8] ;  /* 0x000fe80001167983 */ /* 0x000f280000300a00 */
[----:B------:R-:W4:Y:S01]  /*2c470*/  LDL.LU.64 R20, [R1+0xfe0] ;  /* 0x000fe00001147983 */ /* 0x000f220000300a00 */
[----:B------:R-:W-:-:S02]  /*2c480*/  IMAD.MOV.U32 R8, RZ, RZ, R24 ;  /* 0x000000ffff087224 */ /* 0x000fc400078e0018 */
[----:B------:R-:W-:Y:S02]  /*2c490*/  IMAD.MOV.U32 R9, RZ, RZ, R25 ;  /* 0x000000ffff097224 */ /* 0x000fe400078e0019 */
[----:B------:R-:W-:Y:S02]  /*2c4a0*/  IMAD.MOV.U32 R10, RZ, RZ, R26 ;  /* 0x000000ffff0a7224 */ /* 0x000fe400078e001a */
[----:B------:R-:W-:Y:S02]  /*2c4b0*/  IMAD.MOV.U32 R11, RZ, RZ, R27 ;  /* 0x000000ffff0b7224 */ /* 0x000fe400078e001b */
[----:B------:R-:W0:Y:S04]  /*2c4c0*/  LDSM.16.MT88.4 R24, [R29+UR5+0x11c00] ;  /* 0x011c00051d18783b */ /* 0x000e280008004200 */
[----:B------:R-:W-:Y:S04]  /*2c4d0*/  STL [R1+0xf5c], R11 ;  /* 0x000f5c0b01007387 */ /* 0x000fe80000100800 */
[----:B------:R-:W-:Y:S04]  /*2c4e0*/  STL [R1+0xf58], R10 ;  /* 0x000f580a01007387 */ /* 0x000fe80000100800 */
[----:B------:R-:W-:Y:S04]  /*2c4f0*/  STL [R1+0xf54], R9 ;  /* 0x000f540901007387 */ /* 0x000fe80000100800 */
[----:B------:R-:W-:Y:S04]  /*2c500*/  STL [R1+0xf50], R8 ;  /* 0x000f500801007387 */ /* 0x000fe80000100800 */
[----:B0-----:R-:W-:Y:S04]  /*2c510*/  STL.64 [R1+0xe18], R26 ;  /* 0x000e181a01007387 */ /* 0x001fe80000100a00 */
[----:B------:R0:W-:Y:S04]  /*2c520*/  STL.64 [R1+0xe10], R24 ;  /* 0x000e101801007387 */ /* 0x0001e80000100a00 */
[----:B0-----:R-:W2:Y:S01]  /*2c530*/  LDL.LU R24, [R1+0xc0] ;  /* 0x0000c00001187983 */ /* 0x001ea20000300800 */
[----:B----4-:R-:W-:-:S15]  /*2c540*/  HMMA.16816.F32.BF16 R4, R20, R16, R4 ;  /* 0x000000101404723c */ /* 0x010fde0000041804 */
[----:B------:R-:W-:-:S04]  /*2c550*/  NOP ;  /* 0x0000000000007918 */ /* 0x000fc80000000000 */
[----:B------:R-:W-:Y:S04]  /*2c560*/  STL.64 [R1+0x140], R4 ;  /* 0x0001400401007387 */ /* 0x000fe80000100a00 */
[----:B------:R-:W-:Y:S04]  /*2c570*/  STL.64 [R1+0x148], R6 ;  /* 0x0001480601007387 */ /* 0x000fe80000100a00 */
[----:B------:R-:W2:Y:S04]  /*2c580*/  LDL.LU R25, [R1+0xc4] ;  /* 0x0000c40001197983 */ /* 0x000ea80000300800 */
[----:B------:R-:W3:Y:S04]  /*2c590*/  LDL.LU R26, [R1+0xc8] ;  /* 0x0000c800011a7983 */ /* 0x000ee80000300800 */
[----:B------:R-:W3:Y:S04]  /*2c5a0*/  LDL.LU R27, [R1+0xcc] ;  /* 0x0000cc00011b7983 */ /* 0x000ee80000300800 */
[----:B------:R-:W4:Y:S04]  /*2c5b0*/  LDL.LU R16, [R1+0xf0] ;  /* 0x0000f00001107983 */ /* 0x000f280000300800 */
[----:B------:R-:W4:Y:S04]  /*2c5c0*/  LDL.LU R17, [R1+0xf4] ;  /* 0x0000f40001117983 */ /* 0x000f280000300800 */
[----:B------:R-:W2:Y:S04]  /*2c5d0*/  LDL.LU R18, [R1+0xf8] ;  /* 0x0000f80001127983 */ /* 0x000ea80000300800 */
[----:B------:R-:W2:Y:S04]  /*2c5e0*/  LDL.LU R19, [R1+0xfc] ;  /* 0x0000fc0001137983 */ /* 0x000ea80000300800 */
[----:B------:R-:W2:Y:S04]  /*2c5f0*/  LDL.LU R8, [R1+0x170] ;  /* 0x0001700001087983 */ /* 0x000ea80000300800 */
[----:B------:R-:W2:Y:S04]  /*2c600*/  LDL.LU R9, [R1+0x174] ;  /* 0x0001740001097983 */ /* 0x000ea80000300800 */
[----:B------:R-:W2:Y:S04]  /*2c610*/  LDL.LU R10, [R1+0x178] ;  /* 0x00017800010a7983 */ /* 0x000ea80000300800 */
[----:B------:R-:W2:Y:S04]  /*2c620*/  LDL.LU R11, [R1+0x17c] ;  /* 0x00017c00010b7983 */ /* 0x000ea80000300800 */
[----:B--2---:R-:W-:Y:S04]  /*2c630*/  STL.64 [R1+0xfd8], R10 ;  /* 0x000fd80a01007387 */ /* 0x004fe80000100a00 */
[----:B------:R0:W-:Y:S04]  /*2c640*/  STL.64 [R1+0xfd0], R8 ;  /* 0x000fd00801007387 */ /* 0x0001e80000100a00 */
[----:B0-----:R-:W2:Y:S04]  /*2c650*/  LDL.LU.64 R8, [R1+0x40] ;  /* 0x0000400001087983 */ /* 0x001ea80000300a00 */
[----:B------:R-:W2:Y:S04]  /*2c660*/  LDL.LU.64 R4, [R1+0x30] ;  /* 0x0000300001047983 */ /* 0x000ea80000300a00 */
[----:B------:R-:W-:Y:S04]  /*2c670*/  STL.64 [R1+0xf98], R18 ;  /* 0x000f981201007387 */ /* 0x000fe80000100a00 */
[----:B----4-:R0:W-:Y:S04]  /*2c680*/  STL.64 [R1+0xf90], R16 ;  /* 0x000f901001007387 */ /* 0x0101e80000100a00 */
[----:B0-----:R-:W4:Y:S04]  /*2c690*/  LDL.LU R16, [R1+0x160] ;  /* 0x0001600001107983 */ /* 0x001f280000300800 */
[----:B------:R-:W4:Y:S04]  /*2c6a0*/  LDL.LU R17, [R1+0x164] ;  /* 0x0001640001117983 */ /* 0x000f280000300800 */
[----:B------:R-:W2:Y:S04]  /*2c6b0*/  LDL.LU R18, [R1+0x168] ;  /* 0x0001680001127983 */ /* 0x000ea80000300800 */
[----:B------:R-:W2:Y:S04]  /*2c6c0*/  LDL.LU R19, [R1+0x16c] ;  /* 0x00016c0001137983 */ /* 0x000ea80000300800 */
[----:B--2---:R-:W-:Y:S04]  /*2c6d0*/  STL.64 [R1+0xfb0], R18 ;  /* 0x000fb01201007387 */ /* 0x004fe80000100a00 */
[----:B----4-:R0:W-:Y:S04]  /*2c6e0*/  STL.64 [R1+0xfa8], R16 ;  /* 0x000fa81001007387 */ /* 0x0101e80000100a00 */
[----:B0-----:R-:W2:Y:S04]  /*2c6f0*/  LDL.LU R16, [R1+0x110] ;  /* 0x0001100001107983 */ /* 0x001ea80000300800 */
[----:B------:R-:W2:Y:S04]  /*2c700*/  LDL.LU R17, [R1+0x114] ;  /* 0x0001140001117983 */ /* 0x000ea80000300800 */
[----:B------:R-:W4:Y:S04]  /*2c710*/  LDL.LU R18, [R1+0x118] ;  /* 0x0001180001127983 */ /* 0x000f280000300800 */
[----:B------:R-:W4:Y:S04]  /*2c720*/  LDL.LU R19, [R1+0x11c] ;  /* 0x00011c0001137983 */ /* 0x000f280000300800 */
[----:B----4-:R-:W-:Y:S04]  /*2c730*/  STL.64 [R1+0xfc8], R18 ;  /* 0x000fc81201007387 */ /* 0x010fe80000100a00 */
[----:B--2---:R0:W-:Y:S04]  /*2c740*/  STL.64 [R1+0xfc0], R16 ;  /* 0x000fc01001007387 */ /* 0x0041e80000100a00 */
[----:B0-----:R-:W2:Y:S04]  /*2c750*/  LDL.LU R16, [R1+0x180] ;  /* 0x0001800001107983 */ /* 0x001ea80000300800 */
[----:B------:R-:W2:Y:S04]  /*2c760*/  LDL.LU R17, [R1+0x184] ;  /* 0x0001840001117983 */ /* 0x000ea80000300800 */
[----:B------:R-:W2:Y:S04]  /*2c770*/  LDL.LU R18, [R1+0x188] ;  /* 0x0001880001127983 */ /* 0x000ea80000300800 */
[----:B------:R-:W2:Y:S04]  /*2c780*/  LDL.LU R19, [R1+0x18c] ;  /* 0x00018c0001137983 */ /* 0x000ea80000300800 */
[----:B---3--:R0:W-:Y:S04]  /*2c790*/  STL.64 [R1+0xf68], R26 ;  /* 0x000f681a01007387 */ /* 0x0081e80000100a00 */
[----:B------:R1:W-:Y:S01]  /*2c7a0*/  STL.64 [R1+0xf60], R24 ;  /* 0x000f601801007387 */ /* 0x0003e20000100a00 */
[----:B0-----:R-:W-:-:S02]  /*2c7b0*/  IMAD.MOV.U32 R26, RZ, RZ, R2 ;  /* 0x000000ffff1a7224 */ /* 0x001fc400078e0002 */
[----:B------:R-:W-:Y:S02]  /*2c7c0*/  IMAD.MOV.U32 R27, RZ, RZ, R0 ;  /* 0x000000ffff1b7224 */ /* 0x000fe400078e0000 */
[----:B-1----:R-:W-:Y:S02]  /*2c7d0*/  IMAD.MOV.U32 R24, RZ, RZ, R28 ;  /* 0x000000ffff187224 */ /* 0x002fe400078e001c */
[----:B------:R-:W-:Y:S01]  /*2c7e0*/  IMAD.MOV.U32 R25, RZ, RZ, R3 ;  /* 0x000000ffff197224 */ /* 0x000fe200078e0003 */
[----:B------:R-:W-:Y:S04]  /*2c7f0*/  STL.64 [R1+0xf88], R26 ;  /* 0x000f881a01007387 */ /* 0x000fe80000100a00 */
[----:B------:R0:W-:Y:S04]  /*2c800*/  STL.64 [R1+0xf80], R24 ;  /* 0x000f801801007387 */ /* 0x0001e80000100a00 */
[----:B0-----:R-:W3:Y:S04]  /*2c810*/  LDL.LU.64 R24, [R1] ;  /* 0x0000000001187983 */ /* 0x001ee80000300a00 */
[----:B---3--:R0:W-:Y:S04]  /*2c820*/  STL.64 [R1+0xfa0], R24 ;  /* 0x000fa01801007387 */ /* 0x0081e80000100a00 */
[----:B0-----:R-:W3:Y:S01]  /*2c830*/  LDL.LU.64 R24, [R1+0x10] ;  /* 0x0000100001187983 */ /* 0x001ee20000300a00 */
[----:B--2---:R-:W-:Y:S01]  /*2c840*/  HMMA.16816.F32.BF16 R16, R20, R8, R16 ;  /* 0x000000081410723c */ /* 0x004fe20000041810 */
[----:B------:R-:W-:-:S02]  /*2c850*/  IMAD.MOV.U32 R15, RZ, RZ, R8 ;  /* 0x000000ffff0f7224 */ /* 0x000fc400078e0008 */
[----:B------:R-:W-:Y:S01]  /*2c860*/  IMAD.MOV.U32 R14, RZ, RZ, R9 ;  /* 0x000000ffff0e7224 */ /* 0x000fe200078e0009 */
[----:B---3--:R0:W-:Y:S04]  /*2c870*/  STL.64 [R1+0xfb8], R24 ;  /* 0x000fb81801007387 */ /* 0x0081e80000100a00 */
[----:B0-----:R-:W2:Y:S04]  /*2c880*/  LDL.LU.64 R24, [R1+0x20] ;  /* 0x0000200001187983 */ /* 0x001ea80000300a00 */
[----:B------:R-:W3:Y:S04]  /*2c890*/  LDL.LU.64 R10, [R1+0xfd8] ;  /* 0x000fd800010a7983 */ /* 0x000ee80000300a00 */
[----:B------:R-:W3:Y:S04]  /*2c8a0*/  LDL.LU.64 R8, [R1+0xfd0] ;  /* 0x000fd00001087983 */ /* 0x000ee80000300a00 */
[----:B------:R-:W-:Y:S04]  /*2c8b0*/  STL.64 [R1+0x130], R16 ;  /* 0x0001301001007387 */ /* 0x000fe80000100a00 */
[----:B------:R3:W-:Y:S01]  /*2c8c0*/  STL [R1+0x138], R18 ;  /* 0x0001381201007387 */ /* 0x0007e20000100800 */
[----:B------:R-:W-:-:S05]  /*2c8d0*/  IMAD.MOV.U32 R0, RZ, RZ, R19 ;  /* 0x000000ffff007224 */ /* 0x000fca00078e0013 */
[----:B------:R-:W-:Y:S01]  /*2c8e0*/  STL [R1+0xeb0], R0 ;  /* 0x000eb00001007387 */ /* 0x000fe20000100800 */
[----:B---3--:R-:W-:Y:S01]  /*2c8f0*/  HMMA.16816.F32.BF16 R16, R20, R4, R8 ;  /* 0x000000041410723c */ /* 0x008fe20000041808 */
[----:B------:R-:W-:-:S15]  /*2c900*/  IMAD.MOV.U32 R8, RZ, RZ, R5 ;  /* 0x000000ffff087224 */ /* 0x000fde00078e0005 */
[----:B------:R-:W-:-:S03]  /*2c910*/  NOP ;  /* 0x0000000000007918 */ /* 0x000fc60000000000 */
[----:B------:R0:W-:Y:S01]  /*2c920*/  STL [R1+0x12c], R19 ;  /* 0x00012c1301007387 */ /* 0x0001e20000100800 */
[----:B------:R-:W-:Y:S02]  /*2c930*/  IMAD.MOV.U32 R7, RZ, RZ, R18 ;  /* 0x000000ffff077224 */ /* 0x000fe400078e0012 */
[----:B------:R-:W-:Y:S02]  /*2c940*/  IMAD.MOV.U32 R5, RZ, RZ, R16 ;  /* 0x000000ffff057224 */ /* 0x000fe400078e0010 */
[----:B------:R-:W-:Y:S01]  /*2c950*/  IMAD.MOV.U32 R6, RZ, RZ, R17 ;  /* 0x000000ffff067224 */ /* 0x000fe200078e0011 */
[----:B0-----:R-:W3:Y:S04]  /*2c960*/  LDL.LU.64 R18, [R1+0xfc8] ;  /* 0x000fc80001127983 */ /* 0x001ee80000300a00 */
[----:B------:R-:W3:Y:S01]  /*2c970*/  LDL.LU.64 R16, [R1+0xfc0] ;  /* 0x000fc00001107983 */ /* 0x000ee20000300a00 */
[----:B--2---:R-:W-:-:S02]  /*2c980*/  IMAD.MOV.U32 R11, RZ, RZ, R24 ;  /* 0x000000ffff0b7224 */ /* 0x004fc400078e0018 */
[----:B------:R-:W-:Y:S02]  /*2c990*/  IMAD.MOV.U32 R10, RZ, RZ, R25 ;  /* 0x000000ffff0a7224 */ /* 0x000fe400078e0019 */
        /* <DEDUP_REMOVED lines=8> */
[----:B0-----:R-:W3:Y:S04]  /*2ca20*/  LDL.LU.64 R16, [R1+0xfa8] ;  /* 0x000fa80001107983 */ /* 0x001ee80000300a00 */
[----:B------:R-:W-:Y:S04]  /*2ca30*/  STL.64 [R1+0xec0], R6 ;  /* 0x000ec00601007387 */ /* 0x000fe80000100a00 */
[----:B------:R2:W-:Y:S02]  /*2ca40*/  STL.64 [R1+0xeb8], R4 ;  /* 0x000eb80401007387 */ /* 0x0005e40000100a00 */
[----:B--2---:R-:W-:-:S02]  /*2ca50*/  IMAD.MOV.U32 R5, RZ, RZ, R24 ;  /* 0x000000ffff057224 */ /* 0x004fc400078e0018 */
[----:B------:R-:W-:Y:S01]  /*2ca60*/  IMAD.MOV.U32 R4, RZ, RZ, R25 ;  /* 0x000000ffff047224 */ /* 0x000fe200078e0019 */
[----:B---3--:R-:W-:Y:S01]  /*2ca70*/  HMMA.16816.F32.BF16 R16, R20, R24, R16 ;  /* 0x000000181410723c */ /* 0x008fe20000041810 */
[----:B------:R-:W2:-:S15]  /*2ca80*/  LDL.LU.64 R24, [R1+0xfa0] ;  /* 0x000fa00001187983 */ /* 0x000e9e0000300a00 */
[----:B------:R-:W-:-:S03]  /*2ca90*/  NOP ;  /* 0x0000000000007918 */ /* 0x000fc60000000000 */
[----:B------:R-:W-:Y:S01]  /*2caa0*/  IMAD.MOV.U32 R3, RZ, RZ, R18 ;  /* 0x000000ffff037224 */ /* 0x000fe200078e0012 */
[----:B------:R0:W-:Y:S01]  /*2cab0*/  STL [R1+0x100], R16 ;  /* 0x0001001001007387 */ /* 0x0001e20000100800 */
[----:B------:R-:W-:Y:S02]  /*2cac0*/  IMAD.MOV.U32 R2, RZ, RZ, R19 ;  /* 0x000000ffff027224 */ /* 0x000fe400078e0013 */
[----:B------:R-:W-:Y:S01]  /*2cad0*/  IMAD.MOV.U32 R28, RZ, RZ, R17 ;  /* 0x000000ffff1c7224 */ /* 0x000fe200078e0011 */
[----:B------:R-:W3:Y:S04]  /*2cae0*/  LDL.LU.64 R18, [R1+0xf98] ;  /* 0x000f980001127983 */ /* 0x000ee80000300a00 */
[----:B0-----:R-:W3:Y:S04]  /*2caf0*/  LDL.LU.64 R16, [R1+0xf90] ;  /* 0x000f900001107983 */ /* 0x001ee80000300a00 */
[----:B------:R-:W4:Y:S01]  /*2cb00*/  LDL.LU.64 R26, [R1+0xf88] ;  /* 0x000f8800011a7983 */ /* 0x000f220000300a00 */
[----:B--2---:R-:W-:-:S02]  /*2cb10*/  IMAD.MOV.U32 R7, RZ, RZ, R24 ;  /* 0x000000ffff077224 */ /* 0x004fc400078e0018 */
[----:B------:R-:W-:Y:S01]  /*2cb20*/  IMAD.MOV.U32 R6, RZ, RZ, R25 ;  /* 0x000000ffff067224 */ /* 0x000fe200078e0019 */
[----:B---3--:R-:W-:Y:S01]  /*2cb30*/  HMMA.16816.F32.BF16 R16, R20, R24, R16 ;  /* 0x000000181410723c */ /* 0x008fe20000041810 */
[----:B------:R-:W4:-:S15]  /*2cb40*/  LDL.LU.64 R24, [R1+0xf80] ;  /* 0x000f800001187983 */ /* 0x000f1e0000300a00 */
[----:B------:R-:W-:-:S03]  /*2cb50*/  NOP ;  /* 0x0000000000007918 */ /* 0x000fc60000000000 */
[----:B------:R-:W-:Y:S04]  /*2cb60*/  STL [R1+0xf4], R17 ;  /* 0x0000f41101007387 */ /* 0x000fe80000100800 */
[----:B------:R0:W-:Y:S01]  /*2cb70*/  STL.64 [R1+0xf8], R18 ;  /* 0x0000f81201007387 */ /* 0x0001e20000100a00 */
[----:B------:R-:W-:-:S03]  /*2cb80*/  IMAD.MOV.U32 R29, RZ, RZ, R16 ;  /* 0x000000ffff1d7224 */ /* 0x000fc600078e0010 */
[----:B0-----:R-:W2:Y:S04]  /*2cb90*/  LDL.LU.64 R18, [R1+0xf78] ;  /* 0x000f780001127983 */ /* 0x001ea80000300a00 */
[----:B------:R-:W4:Y:S02]  /*2cba0*/  LDL.LU.64 R16, [R1+0xf70] ;  /* 0x000f700001107983 */ /* 0x000f240000300a00 */
[----:B----4-:R-:W-:-:S15]  /*2cbb0*/  HMMA.16816.F32.BF16 R24, R20, R16, R24 ;  /* 0x000000101418723c */ /* 0x010fde0000041818 */
[----:B------:R-:W-:-:S04]  /*2cbc0*/  NOP ;  /* 0x0000000000007918 */ /* 0x000fc80000000000 */
[----:B------:R-:W-:Y:S04]  /*2cbd0*/  STL.64 [R1+0xe0], R24 ;  /* 0x0000e01801007387 */ /* 0x000fe80000100a00 */
[----:B------:R0:W-:Y:S04]  /*2cbe0*/  STL.64 [R1+0xe8], R26 ;  /* 0x0000e81a01007387 */ /* 0x0001e80000100a00 */
[----:B0-----:R-:W3:Y:S04]  /*2cbf0*/  LDL.LU.64 R26, [R1+0xf68] ;  /* 0x000f6800011a7983 */ /* 0x001ee80000300a00 */
[----:B------:R-:W3:Y:S04]  /*2cc00*/  LDL.LU.64 R24, [R1+0xf60] ;  /* 0x000f600001187983 */ /* 0x000ee80000300a00 */
[----:B------:R0:W-:Y:S04]  /*2cc10*/  STL.64 [R1+0xef0], R16 ;  /* 0x000ef01001007387 */ /* 0x0001e80000100a00 */
[----:B------:R1:W-:Y:S01]  /*2cc20*/  STL.64 [R1+0xf28], R12 ;  /* 0x000f280c01007387 */ /* 0x0003e20000100a00 */
[----:B---3--:R-:W-:Y:S03]  /*2cc30*/  HMMA.16816.F32.BF16 R24, R20, R12, R24 ;  /* 0x0000000c1418723c */ /* 0x008fe60000041818 */
[----:B------:R-:W3:Y:S04]  /*2cc40*/  LDL.LU R20, [R1+0x150] ;  /* 0x0001500001147983 */ /* 0x000ee80000300800 */
[----:B------:R-:W3:Y:S04]  /*2cc50*/  LDL.LU R21, [R1+0x154] ;  /* 0x0001540001157983 */ /* 0x000ee80000300800 */
[----:B0-----:R-:W4:Y:S01]  /*2cc60*/  LDL.LU R16, [R1+0x70] ;  /* 0x0000700001107983 */ /* 0x001f220000300800 */
[----:B--2---:R-:W-:-:S03]  /*2cc70*/  IMAD.MOV.U32 R23, RZ, RZ, R18 ;  /* 0x000000ffff177224 */ /* 0x004fc600078e0012 */
[----:B------:R-:W4:Y:S01]  /*2cc80*/  LDL.LU R17, [R1+0x74] ;  /* 0x0000740001117983 */ /* 0x000f220000300800 */
[----:B------:R-:W-:-:S03]  /*2cc90*/  IMAD.MOV.U32 R22, RZ, RZ, R19 ;  /* 0x000000ffff167224 */ /* 0x000fc600078e0013 */
[----:B------:R-:W2:Y:S04]  /*2cca0*/  LDL.LU R18, [R1+0x78] ;  /* 0x0000780001127983 */ /* 0x000ea80000300800 */
[----:B------:R-:W2:Y:S01]  /*2ccb0*/  LDL.LU R19, [R1+0x7c] ;  /* 0x00007c0001137983 */ /* 0x000ea20000300800 */
[----:B-1----:R-:W-:Y:S02]  /*2ccc0*/  IMAD.MOV.U32 R12, RZ, RZ, R15 ;  /* 0x000000ffff0c7224 */ /* 0x002fe400078e000f */
[----:B------:R-:W-:Y:S01]  /*2ccd0*/  IMAD.MOV.U32 R13, RZ, RZ, R14 ;  /* 0x000000ffff0d7224 */ /* 0x000fe200078e000e */
[----:B--2---:R-:W-:Y:S04]  /*2cce0*/  STL.64 [R1+0xf00], R18 ;  /* 0x000f001201007387 */ /* 0x004fe80000100a00 */
[----:B----4-:R0:W-:Y:S02]  /*2ccf0*/  STL.64 [R1+0xef8], R16 ;  /* 0x000ef81001007387 */ /* 0x0101e40000100a00 */
[----:B0-----:R-:W-:-:S02]  /*2cd00*/  IMAD.MOV.U32 R16, RZ, RZ, R11 ;  /* 0x000000ffff107224 */ /* 0x001fc400078e000b */
[----:B------:R-:W-:Y:S01]  /*2cd10*/  IMAD.MOV.U32 R17, RZ, RZ, R10 ;  /* 0x000000ffff117224 */ /* 0x000fe200078e000a */
[----:B------:R-:W2:Y:S04]  /*2cd20*/  LDL.LU R11, [R1+0xf5c] ;  /* 0x000f5c00010b7983 */ /* 0x000ea80000300800 */
[----:B------:R-:W4:Y:S04]  /*2cd30*/  LDL.LU R10, [R1+0xf58] ;  /* 0x000f5800010a7983 */ /* 0x000f280000300800 */
[----:B------:R0:W-:Y:S02]  /*2cd40*/  STL.64 [R1+0xf10], R16 ;  /* 0x000f101001007387 */ /* 0x0001e40000100a00 */
[----:B0-----:R-:W-:-:S02]  /*2cd50*/  IMAD.MOV.U32 R16, RZ, RZ, R9 ;  /* 0x000000ffff107224 */ /* 0x001fc400078e0009 */
[----:B------:R-:W-:Y:S01]  /*2cd60*/  IMAD.MOV.U32 R17, RZ, RZ, R8 ;  /* 0x000000ffff117224 */ /* 0x000fe200078e0008 */
[----:B------:R-:W4:Y:S04]  /*2cd70*/  LDL.LU R9, [R1+0xf54] ;  /* 0x000f540001097983 */ /* 0x000f280000300800 */
[----:B------:R-:W4:Y:S04]  /*2cd80*/  LDL.LU R8, [R1+0xf50] ;  /* 0x000f500001087983 */ /* 0x000f280000300800 */
[----:B------:R0:W-:Y:S04]  /*2cd90*/  STL.64 [R1+0xf30], R16 ;  /* 0x000f301001007387 */ /* 0x0001e80000100a00 */
[----:B------:R-:W-:Y:S04]  /*2cda0*/  STL.64 [R1+0xed0], R22 ;  /* 0x000ed01601007387 */ /* 0x000fe80000100a00 */
[----:B---3--:R1:W-:Y:S04]  /*2cdb0*/  STL.64 [R1+0xec8], R20 ;  /* 0x000ec81401007387 */ /* 0x0083e80000100a00 */
[----:B------:R3:W-:Y:S04]  /*2cdc0*/  STL.64 [R1+0xf38], R12 ;  /* 0x000f380c01007387 */ /* 0x0007e80000100a00 */
[----:B0-----:R-:W4:Y:S04]  /*2cdd0*/  LDL.LU R16, [R1+0xa0] ;  /* 0x0000a00001107983 */ /* 0x001f280000300800 */
[----:B------:R-:W4:Y:S04]  /*2cde0*/  LDL.LU R17, [R1+0xa4] ;  /* 0x0000a40001117983 */ /* 0x000f280000300800 */
[----:B------:R-:W4:Y:S01]  /*2cdf0*/  LDL.LU R18, [R1+0xa8] ;  /* 0x0000a80001127983 */ /* 0x000f220000300800 */
[----:B-1----:R-:W-:-:S02]  /*2ce00*/  IMAD.MOV.U32 R20, RZ, RZ, R7 ;  /* 0x000000ffff147224 */ /* 0x002fc400078e0007 */
[----:B------:R-:W-:Y:S01]  /*2ce10*/  IMAD.MOV.U32 R21, RZ, RZ, R6 ;  /* 0x000000ffff157224 */ /* 0x000fe200078e0006 */
[----:B------:R-:W4:Y:S04]  /*2ce20*/  LDL.LU R19, [R1+0xac] ;  /* 0x0000ac0001137983 */ /* 0x000f280000300800 */
[----:B---3--:R-:W3:Y:S04]  /*2ce30*/  LDL.LU R12, [R1+0xb0] ;  /* 0x0000b000010c7983 */ /* 0x008ee80000300800 */
[----:B------:R-:W3:Y:S04]  /*2ce40*/  LDL.LU R13, [R1+0xb4] ;  /* 0x0000b400010d7983 */ /* 0x000ee80000300800 */
[----:B------:R-:W3:Y:S04]  /*2ce50*/  LDL.LU R14, [R1+0xb8] ;  /* 0x0000b800010e7983 */ /* 0x000ee80000300800 */
[----:B------:R-:W3:Y:S04]  /*2ce60*/  LDL.LU R15, [R1+0xbc] ;  /* 0x0000bc00010f7983 */ /* 0x000ee80000300800 */
[----:B------:R0:W-:Y:S02]  /*2ce70*/  STL.64 [R1+0xee8], R20 ;  /* 0x000ee81401007387 */ /* 0x0001e40000100a00 */
[----:B0-----:R-:W-:-:S02]  /*2ce80*/  IMAD.MOV.U32 R20, RZ, RZ, R5 ;  /* 0x000000ffff147224 */ /* 0x001fc400078e0005 */
[----:B------:R-:W-:-:S05]  /*2ce90*/  IMAD.MOV.U32 R21, RZ, RZ, R4 ;  /* 0x000000ffff157224 */ /* 0x000fca00078e0004 */
[----:B------:R0:W-:Y:S04]  /*2cea0*/  STL.64 [R1+0xf08], R20 ;  /* 0x000f081401007387 */ /* 0x0001e80000100a00 */
[----:B0-----:R-:W3:Y:S04]  /*2ceb0*/  LDL.LU R20, [R1+0x80] ;  /* 0x0000800001147983 */ /* 0x001ee80000300800 */
[----:B------:R-:W3:Y:S04]  /*2cec0*/  LDL.LU R21, [R1+0x84] ;  /* 0x0000840001157983 */ /* 0x000ee80000300800 */
[----:B------:R-:W3:Y:S04]  /*2ced0*/  LDL.LU R22, [R1+0x88] ;  /* 0x0000880001167983 */ /* 0x000ee80000300800 */
[----:B------:R-:W3:Y:S01]  /*2cee0*/  LDL.LU R23, [R1+0x8c] ;  /* 0x00008c0001177983 */ /* 0x000ee20000300800 */
[----:B--2---:R-:W-:-:S02]  /*2cef0*/  IMAD.MOV.U32 R7, RZ, RZ, R11 ;  /* 0x000000ffff077224 */ /* 0x004fc400078e000b */
[----:B----4-:R-:W-:Y:S02]  /*2cf00*/  IMAD.MOV.U32 R6, RZ, RZ, R10 ;  /* 0x000000ffff067224 */ /* 0x010fe400078e000a */
[----:B------:R-:W-:Y:S02]  /*2cf10*/  IMAD.MOV.U32 R5, RZ, RZ, R9 ;  /* 0x000000ffff057224 */ /* 0x000fe400078e0009 */
[----:B------:R-:W-:Y:S01]  /*2cf20*/  IMAD.MOV.U32 R4, RZ, RZ, R8 ;  /* 0x000000ffff047224 */ /* 0x000fe200078e0008 */
[----:B---3--:R-:W-:Y:S04]  /*2cf30*/  STL.64 [R1+0xf20], R22 ;  /* 0x000f201601007387 */ /* 0x008fe80000100a00 */
[----:B------:R0:W-:Y:S04]  /*2cf40*/  STL.64 [R1+0xf18], R20 ;  /* 0x000f181401007387 */ /* 0x0001e80000100a00 */
[----:B0-----:R-:W2:Y:S04]  /*2cf50*/  LDL.LU R20, [R1+0x90] ;  /* 0x0000900001147983 */ /* 0x001ea80000300800 */
[----:B------:R-:W2:Y:S04]  /*2cf60*/  LDL.LU R21, [R1+0x94] ;  /* 0x0000940001157983 */ /* 0x000ea80000300800 */
[----:B------:R-:W2:Y:S04]  /*2cf70*/  LDL.LU R22, [R1+0x98] ;  /* 0x0000980001167983 */ /* 0x000ea80000300800 */
[----:B------:R-:W2:Y:S04]  /*2cf80*/  LDL.LU R23, [R1+0x9c] ;  /* 0x00009c0001177983 */ /* 0x000ea80000300800 */
[----:B------:R-:W3:Y:S04]  /*2cf90*/  LDL.LU R8, [R1+0xf4c] ;  /* 0x000f4c0001087983 */ /* 0x000ee80000300800 */
[----:B------:R-:W3:Y:S04]  /*2cfa0*/  LDL.LU R9, [R1+0xf48] ;  /* 0x000f480001097983 */ /* 0x000ee80000300800 */
[----:B------:R-:W3:Y:S04]  /*2cfb0*/  LDL.LU R10, [R1+0xf44] ;  /* 0x000f4400010a7983 */ /* 0x000ee80000300800 */
[----:B------:R-:W3:Y:S04]  /*2cfc0*/  LDL.LU R11, [R1+0xf40] ;  /* 0x000f4000010b7983 */ /* 0x000ee80000300800 */
[----:B------:R-:W-:Y:S04]  /*2cfd0*/  STL.64 [R1+0xee0], R6 ;  /* 0x000ee00601007387 */ /* 0x000fe80000100a00 */
[----:B------:R0:W-:Y:S04]  /*2cfe0*/  STL.64 [R1+0xed8], R4 ;  /* 0x000ed80401007387 */ /* 0x0001e80000100a00 */
[----:B0-----:R-:W4:Y:S04]  /*2cff0*/  LDL.LU R4, [R1+0x60] ;  /* 0x0000600001047983 */ /* 0x001f280000300800 */
[----:B------:R-:W4:Y:S04]  /*2d000*/  LDL.LU R5, [R1+0x64] ;  /* 0x0000640001057983 */ /* 0x000f280000300800 */
[----:B------:R-:W4:Y:S04]  /*2d010*/  LDL.LU R6, [R1+0x68] ;  /* 0x0000680001067983 */ /* 0x000f280000300800 */
[----:B------:R-:W4:Y:S04]  /*2d020*/  LDL.LU R7, [R1+0x6c] ;  /* 0x00006c0001077983 */ /* 0x000f280000300800 */
[----:B------:R-:W-:Y:S04]  /*2d030*/  STL.64 [R1+0xe28], R26 ;  /* 0x000e281a01007387 */ /* 0x000fe80000100a00 */
[----:B------:R0:W-:Y:S04]  /*2d040*/  STL.64 [R1+0xe20], R24 ;  /* 0x000e201801007387 */ /* 0x0001e80000100a00 */
[----:B0-----:R-:W3:Y:S04]  /*2d050*/  LDL.LU R24, [R1+0x50] ;  /* 0x0000500001187983 */ /* 0x001ee80000300800 */
[----:B------:R-:W3:Y:S04]  /*2d060*/  LDL.LU R25, [R1+0x54] ;  /* 0x0000540001197983 */ /* 0x000ee80000300800 */
[----:B------:R-:W2:Y:S04]  /*2d070*/  LDL R26, [R1+0x58] ;  /* 0x00005800011a7983 */ /* 0x000ea80000100800 */
[----:B------:R-:W2:Y:S01]  /*2d080*/  LDL R27, [R1+0x5c] ;  /* 0x00005c00011b7983 */ /* 0x000ea20000100800 */
[----:B---3--:R-:W-:-:S15]  /*2d090*/  HMMA.16816.F32.BF16 R12, R8, R24, R12 ;  /* 0x00000018080c723c */ /* 0x008fde000004180c */
[----:B------:R-:W-:-:S04]  /*2d0a0*/  NOP ;  /* 0x0000000000007918 */ /* 0x000fc80000000000 */
[----:B------:R0:W-:Y:S04]  /*2d0b0*/  STL.64 [R1+0xb0], R12 ;  /* 0x0000b00c01007387 */ /* 0x0001e80000100a00 */
[----:B------:R1:W-:Y:S04]  /*2d0c0*/  STL.64 [R1+0xb8], R14 ;  /* 0x0000b80e01007387 */ /* 0x0003e80000100a00 */
[----:B0-----:R-:W1:Y:S02]  /*2d0d0*/  LDL.LU.64 R12, [R1+0xf38] ;  /* 0x000f3800010c7983 */ /* 0x001e640000300a00 */
[----:B-1----:R-:W-:Y:S02]  /*2d0e0*/  HMMA.16816.F32.BF16 R12, R8, R12, R16 ;  /* 0x0000000c080c723c */ /* 0x002fe40000041810 */
[----:B------:R-:W2:-:S15]  /*2d0f0*/  LDL.LU.64 R16, [R1+0xf30] ;  /* 0x000f300001107983 */ /* 0x000e9e0000300a00 */
[----:B------:R-:W-:Y:S02]  /*2d100*/  NOP ;  /* 0x0000000000007918 */ /* 0x000fe40000000000 */
[----:B------:R-:W-:Y:S04]  /*2d110*/  STL [R1+0xa4], R13 ;  /* 0x0000a40d01007387 */ /* 0x000fe80000100800 */
[----:B------:R0:W-:Y:S02]  /*2d120*/  STL.64 [R1+0xa8], R14 ;  /* 0x0000a80e01007387 */ /* 0x0001e40000100a00 */
[----:B0-----:R-:W-:Y:S02]  /*2d130*/  IMAD.MOV.U32 R15, RZ, RZ, R12 ;  /* 0x000000ffff0f7224 */ /* 0x001fe400078e000c */
[----:B------:R-:W3:Y:S04]  /*2d140*/  LDL.LU.64 R12, [R1+0xf28] ;  /* 0x000f2800010c7983 */ /* 0x000ee80000300a00 */
[----:B------:R-:W-:Y:S01]  /*2d150*/  STL [R1+0xe50], R15 ;  /* 0x000e500f01007387 */ /* 0x000fe20000100800 */
[----:B--2---:R-:W-:Y:S03]  /*2d160*/  HMMA.16816.F32.BF16 R16, R8, R16, R20 ;  /* 0x000000100810723c */ /* 0x004fe60000041814 */
[----:B------:R-:W2:Y:S04]  /*2d170*/  LDL.LU.64 R22, [R1+0xf20] ;  /* 0x000f200001167983 */ /* 0x000ea80000300a00 */
[----:B------:R-:W2:-:S12]  /*2d180*/  LDL.LU.64 R20, [R1+0xf18] ;  /* 0x000f180001147983 */ /* 0x000e980000300a00 */
[----:B------:R0:W-:Y:S04]  /*2d190*/  STL.64 [R1+0x90], R16 ;  /* 0x0000901001007387 */ /* 0x0001e80000100a00 */
[----:B------:R2:W-:Y:S04]  /*2d1a0*/  STL.64 [R1+0x98], R18 ;  /* 0x0000981201007387 */ /* 0x0005e80000100a00 */
[----:B0-----:R-:W2:Y:S02]  /*2d1b0*/  LDL.LU.64 R16, [R1+0xf10] ;  /* 0x000f100001107983 */ /* 0x001ea40000300a00 */
[----:B--2---:R-:W-:Y:S02]  /*2d1c0*/  HMMA.16816.F32.BF16 R16, R8, R16, R20 ;  /* 0x000000100810723c */ /* 0x004fe40000041814 */
[----:B------:R-:W2:-:S15]  /*2d1d0*/  LDL.LU.64 R20, [R1+0xf08] ;  /* 0x000f080001147983 */ /* 0x000e9e0000300a00 */
[----:B------:R-:W-:Y:S02]  /*2d1e0*/  NOP ;  /* 0x0000000000007918 */ /* 0x000fe40000000000 */
[----:B------:R-:W-:Y:S04]  /*2d1f0*/  STL.64 [R1+0x80], R16 ;  /* 0x0000801001007387 */ /* 0x000fe80000100a00 */
[----:B------:R0:W-:Y:S01]  /*2d200*/  STL [R1+0x88], R18 ;  /* 0x0000881201007387 */ /* 0x0001e20000100800 */
[----:B------:R-:W-:-:S03]  /*2d210*/  IMAD.MOV.U32 R15, RZ, RZ, R19 ;  /* 0x000000ffff0f7224 */ /* 0x000fc600078e0013 */
[----:B0-----:R-:W2:Y:S04]  /*2d220*/  LDL.LU.64 R18, [R1+0xf00] ;  /* 0x000f000001127983 */ /* 0x001ea80000300a00 */
[----:B------:R-:W2:Y:S04]  /*2d230*/  LDL.LU.64 R16, [R1+0xef8] ;  /* 0x000ef80001107983 */ /* 0x000ea80000300a00 */
[----:B------:R-:W-:Y:S01]  /*2d240*/  STL [R1+0xe58], R15 ;  /* 0x000e580f01007387 */ /* 0x000fe20000100800 */
[----:B--2---:R-:W-:Y:S03]  /*2d250*/  HMMA.16816.F32.BF16 R20, R8, R20, R16 ;  /* 0x000000140814723c */ /* 0x004fe60000041810 */
[----:B------:R-:W2:-:S15]  /*2d260*/  LDL.LU.64 R16, [R1+0xef0] ;  /* 0x000ef00001107983 */ /* 0x000e9e0000300a00 */
[----:B------:R-:W-:Y:S01]  /*2d270*/  NOP ;  /* 0x0000000000007918 */ /* 0x000fe20000000000 */
[----:B------:R-:W-:Y:S01]  /*2d280*/  IMAD.MOV.U32 R14, RZ, RZ, R21 ;  /* 0x000000ffff0e7224 */ /* 0x000fe200078e0015 */
[----:B------:R0:W-:Y:S04]  /*2d290*/  STL [R1+0x70], R20 ;  /* 0x0000701401007387 */ /* 0x0001e80000100800 */
[----:B0-----:R-:W4:Y:S01]  /*2d2a0*/  LDL.LU.64 R20, [R1+0xee8] ;  /* 0x000ee80001147983 */ /* 0x001f220000300a00 */
[----:B------:R-:W-:Y:S02]  /*2d2b0*/  IMAD.MOV.U32 R18, RZ, RZ, R22 ;  /* 0x000000ffff127224 */ /* 0x000fe400078e0016 */
[----:B------:R-:W-:Y:S02]  /*2d2c0*/  IMAD.MOV.U32 R19, RZ, RZ, R23 ;  /* 0x000000ffff137224 */ /* 0x000fe400078e0017 */
[----:B----4-:R-:W-:Y:S01]  /*2d2d0*/  HMMA.16816.F32.BF16 R20, R8, R20, R4 ;  /* 0x000000140814723c */ /* 0x010fe20000041804 */
[----:B------:R-:W3:Y:S04]  /*2d2e0*/  LDL.LU.64 R6, [R1+0xee0] ;  /* 0x000ee00001067983 */ /* 0x000ee80000300a00 */
[----:B------:R-:W3:-:S14]  /*2d2f0*/  LDL.LU.64 R4, [R1+0xed8] ;  /* 0x000ed80001047983 */ /* 0x000edc0000300a00 */
[----:B------:R-:W-:Y:S04]  /*2d300*/  STL.64 [R1+0x60], R20 ;  /* 0x0000601401007387 */ /* 0x000fe80000100a00 */
[----:B------:R0:W-:Y:S01]  /*2d310*/  STL [R1+0x68], R22 ;  /* 0x0000681601007387 */ /* 0x0001e20000100800 */
[----:B------:R-:W-:-:S03]  /*2d320*/  IMAD.MOV.U32 R15, RZ, RZ, R23 ;  /* 0x000000ffff0f7224 */ /* 0x000fc600078e0017 */
[----:B0-----:R-:W2:Y:S04]  /*2d330*/  LDL.LU.64 R22, [R1+0xed0] ;  /* 0x000ed00001167983 */ /* 0x001ea80000300a00 */
[----:B------:R-:W2:Y:S04]  /*2d340*/  LDL.LU.64 R20, [R1+0xec8] ;  /* 0x000ec80001147983 */ /* 0x000ea80000300a00 */
[----:B------:R0:W-:Y:S01]  /*2d350*/  STL.64 [R1+0xe98], R18 ;  /* 0x000e981201007387 */ /* 0x0001e20000100a00 */
[C---:B--2---:R-:W-:Y:S08]  /*2d360*/  HMMA.16816.F32.BF16 R20, R8.reuse, R16, R20 ;  /* 0x000000100814723c */ /* 0x044ff00000041814 */
[----:B---3--:R-:W-:Y:S01]  /*2d370*/  HMMA.16816.F32.BF16 R8, R8, R12, R4 ;  /* 0x0000000c0808723c */ /* 0x008fe20000041804 */
[----:B------:R-:W2:Y:S04]  /*2d380*/  LDL.LU R16, [R1+0x140] ;  /* 0x0001400001107983 */ /* 0x000ea80000300800 */
[----:B------:R-:W2:Y:S04]  /*2d390*/  LDL.LU R17, [R1+0x144] ;  /* 0x0001440001117983 */ /* 0x000ea80000300800 */
[----:B0-----:R-:W2:Y:S04]  /*2d3a0*/  LDL.LU R18, [R1+0x148] ;  /* 0x0001480001127983 */ /* 0x001ea80000300800 */
[----:B------:R-:W2:Y:S04]  /*2d3b0*/  LDL.LU R19, [R1+0x14c] ;  /* 0x00014c0001137983 */ /* 0x000ea80000300800 */
[----:B------:R0:W-:Y:S04]  /*2d3c0*/  STL.64 [R1+0xda0], R22 ;  /* 0x000da01601007387 */ /* 0x0001e80000100a00 */
[----:B------:R-:W-:Y:S04]  /*2d3d0*/  STL.64 [R1+0xd98], R20 ;  /* 0x000d981401007387 */ /* 0x000fe80000100a00 */
[----:B0-----:R-:W3:Y:S04]  /*2d3e0*/  LDL.LU R22, [R1+0x8] ;  /* 0x0000080001167983 */ /* 0x001ee80000300800 */
[----:B------:R-:W3:Y:S04]  /*2d3f0*/  LDL.LU R23, [R1+0xc] ;  /* 0x00000c0001177983 */ /* 0x000ee80000300800 */
[----:B------:R-:W4:Y:S04]  /*2d400*/  LDL.LU.64 R6, [R1+0xec0] ;  /* 0x000ec00001067983 */ /* 0x000f280000300a00 */
[----:B------:R-:W2:Y:S04]  /*2d410*/  LDL.LU.64 R4, [R1+0xeb8] ;  /* 0x000eb80001047983 */ /* 0x000ea80000300a00 */
[----:B------:R-:W-:Y:S04]  /*2d420*/  STL.64 [R1+0xdb0], R10 ;  /* 0x000db00a01007387 */ /* 0x000fe80000100a00 */
[----:B------:R0:W-:Y:S04]  /*2d430*/  STL.64 [R1+0xda8], R8 ;  /* 0x000da80801007387 */ /* 0x0001e80000100a00 */
[----:B0-----:R-:W3:Y:S04]  /*2d440*/  LDL.LU R8, [R1+0x110] ;  /* 0x0001100001087983 */ /* 0x001ee80000300800 */
[----:B------:R-:W3:Y:S01]  /*2d450*/  LDL.LU R9, [R1+0x114] ;  /* 0x0001140001097983 */ /* 0x000ee20000300800 */
[----:B------:R-:W-:-:S03]  /*2d460*/  IMAD.MOV.U32 R10, RZ, RZ, R0 ;  /* 0x000000ffff0a7224 */ /* 0x000fc600078e0000 */
[----:B------:R-:W4:Y:S01]  /*2d470*/  LDL.LU R0, [R1+0xeb0] ;  /* 0x000eb00001007983 */ /* 0x000f220000300800 */
[----:B--2---:R-:W-:-:S03]  /*2d480*/  IMAD.MOV.U32 R11, RZ, RZ, R4 ;  /* 0x000000ffff0b7224 */ /* 0x004fc600078e0004 */
[----:B------:R-:W2:Y:S04]  /*2d490*/  LDL.LU R4, [R1+0xeac] ;  /* 0x000eac0001047983 */ /* 0x000ea80000300800 */
[----:B------:R4:W-:Y:S04]  /*2d4a0*/  STL.64 [R1+0xe68], R10 ;  /* 0x000e680a01007387 */ /* 0x0009e80000100a00 */
[----:B---3--:R0:W-:Y:S01]  /*2d4b0*/  STL.64 [R1+0xe60], R8 ;  /* 0x000e600801007387 */ /* 0x0081e20000100a00 */
[----:B----4-:R-:W-:Y:S02]  /*2d4c0*/  IMAD.MOV.U32 R10, RZ, RZ, R7 ;  /* 0x000000ffff0a7224 */ /* 0x010fe400078e0007 */
[----:B0-----:R-:W-:-:S02]  /*2d4d0*/  IMAD.MOV.U32 R8, RZ, RZ, R5 ;  /* 0x000000ffff087224 */ /* 0x001fc400078e0005 */
[----:B------:R-:W-:Y:S01]  /*2d4e0*/  IMAD.MOV.U32 R9, RZ, RZ, R6 ;  /* 0x000000ffff097224 */ /* 0x000fe200078e0006 */
[----:B------:R-:W2:Y:S04]  /*2d4f0*/  LDL.LU R5, [R1+0xea8] ;  /* 0x000ea80001057983 */ /* 0x000ea80000300800 */
[----:B------:R-:W2:Y:S04]  /*2d500*/  LDL.LU R6, [R1+0xea4] ;  /* 0x000ea40001067983 */ /* 0x000ea80000300800 */
[----:B------:R-:W2:Y:S04]  /*2d510*/  LDL.LU R7, [R1+0xea0] ;  /* 0x000ea00001077983 */ /* 0x000ea80000300800 */
[----:B------:R-:W3:Y:S01]  /*2d520*/  LDL.LU R11, [R1+0x12c] ;  /* 0x00012c00010b7983 */ /* 0x000ee20000300800 */
[----:B--2---:R-:W-:Y:S03]  /*2d530*/  HMMA.16816.F32.BF16 R24, R4, R26, R16 ;  /* 0x0000001a0418723c */ /* 0x004fe60000041810 */
[----:B---3--:R-:W-:Y:S04]  /*2d540*/  STL.64 [R1+0xe88], R10 ;  /* 0x000e880a01007387 */ /* 0x008fe80000100a00 */
[----:B------:R0:W-:Y:S04]  /*2d550*/  STL.64 [R1+0xe80], R8 ;  /* 0x000e800801007387 */ /* 0x0001e80000100a00 */
[----:B0-----:R-:W2:Y:S04]  /*2d560*/  LDL.LU R8, [R1+0x130] ;  /* 0x0001300001087983 */ /* 0x001ea80000300800 */
[----:B------:R-:W2:Y:S04]  /*2d570*/  LDL.LU R9, [R1+0x134] ;  /* 0x0001340001097983 */ /* 0x000ea80000300800 */
[----:B------:R-:W2:Y:S04]  /*2d580*/  LDL.LU R10, [R1+0x138] ;  /* 0x00013800010a7983 */ /* 0x000ea80000300800 */
[----:B------:R-:W3:Y:S01]  /*2d590*/  LDL.LU.64 R18, [R1+0xe98] ;  /* 0x000e980001127983 */ /* 0x000ee20000300a00 */
[----:B------:R-:W-:-:S03]  /*2d5a0*/  IMAD.MOV.U32 R11, RZ, RZ, R0 ;  /* 0x000000ffff0b7224 */ /* 0x000fc600078e0000 */
[----:B------:R0:W-:Y:S04]  /*2d5b0*/  STL.64 [R1+0x2e0], R24 ;  /* 0x0002e01801007387 */ /* 0x0001e80000100a00 */
[----:B------:R1:W-:Y:S01]  /*2d5c0*/  STL.64 [R1+0x2e8], R26 ;  /* 0x0002e81a01007387 */ /* 0x0003e20000100a00 */
[----:B------:R-:W-:-:S03]  /*2d5d0*/  IMAD.MOV.U32 R0, RZ, RZ, R24 ;  /* 0x000000ffff007224 */ /* 0x000fc600078e0018 */
[----:B0-----:R-:W4:Y:S01]  /*2d5e0*/  LDL.LU R24, [R1+0x100] ;  /* 0x0001000001187983 */ /* 0x001f220000300800 */
[----:B------:R-:W-:Y:S02]  /*2d5f0*/  IMAD.MOV.U32 R12, RZ, RZ, R27 ;  /* 0x000000ffff0c7224 */ /* 0x000fe400078e001b */
[----:B------:R-:W-:Y:S02]  /*2d600*/  IMAD.MOV.U32 R16, RZ, RZ, R26 ;  /* 0x000000ffff107224 */ /* 0x000fe400078e001a */
[----:B-1----:R-:W-:Y:S02]  /*2d610*/  IMAD.MOV.U32 R26, RZ, RZ, R3 ;  /* 0x000000ffff1a7224 */ /* 0x002fe400078e0003 */
[----:B------:R-:W-:Y:S02]  /*2d620*/  IMAD.MOV.U32 R27, RZ, RZ, R2 ;  /* 0x000000ffff1b7224 */ /* 0x000fe400078e0002 */
[----:B------:R-:W-:-:S03]  /*2d630*/  IMAD.MOV.U32 R25, RZ, RZ, R28 ;  /* 0x000000ffff197224 */ /* 0x000fc600078e001c */
[----:B------:R0:W-:Y:S04]  /*2d640*/  STL.64 [R1+0xe78], R26 ;  /* 0x000e781a01007387 */ /* 0x0001e80000100a00 */
[----:B----4-:R-:W-:Y:S04]  /*2d650*/  STL.64 [R1+0xe70], R24 ;  /* 0x000e701801007387 */ /* 0x010fe80000100a00 */
[----:B0-----:R-:W4:Y:S04]  /*2d660*/  LDL.LU.64 R26, [R1+0x38] ;  /* 0x00003800011a7983 */ /* 0x001f280000300a00 */
[----:B----4-:R0:W-:Y:S04]  /*2d670*/  STL.64 [R1+0xe90], R26 ;  /* 0x000e901a01007387 */ /* 0x0101e80000100a00 */
[----:B0-----:R-:W2:Y:S04]  /*2d680*/  LDL.LU.64 R26, [R1+0x48] ;  /* 0x00004800011a7983 */ /* 0x001ea80000300a00 */
[----:B------:R-:W-:Y:S04]  /*2d690*/  STL [R1+0xcd4], R0 ;  /* 0x000cd40001007387 */ /* 0x000fe80000100800 */
[----:B------:R-:W-:Y:S04]  /*2d6a0*/  STL [R1+0xcd0], R16 ;  /* 0x000cd01001007387 */ /* 0x000fe80000100800 */
[----:B------:R-:W-:Y:S01]  /*2d6b0*/  STL [R1+0xccc], R12 ;  /* 0x000ccc0c01007387 */ /* 0x000fe20000100800 */
[----:B--2---:R-:W-:Y:S01]  /*2d6c0*/  HMMA.16816.F32.BF16 R8, R4, R26, R8 ;  /* 0x0000001a0408723c */ /* 0x004fe20000041808 */
[----:B------:R-:W-:-:S02]  /*2d6d0*/  IMAD.MOV.U32 R21, RZ, RZ, R26 ;  /* 0x000000ffff157224 */ /* 0x000fc400078e001a */
[----:B------:R-:W-:Y:S02]  /*2d6e0*/  IMAD.MOV.U32 R20, RZ, RZ, R27 ;  /* 0x000000ffff147224 */ /* 0x000fe400078e001b */
[----:B------:R-:W2:-:S14]  /*2d6f0*/  LDL.LU.64 R26, [R1+0xe90] ;  /* 0x000e9000011a7983 */ /* 0x000e9c0000300a00 */
[----:B------:R-:W-:Y:S04]  /*2d700*/  STL.64 [R1+0x2d0], R8 ;  /* 0x0002d00801007387 */ /* 0x000fe80000100a00 */
[----:B------:R0:W-:Y:S01]  /*2d710*/  STL.64 [R1+0x2d8], R10 ;  /* 0x0002d80a01007387 */ /* 0x0001e20000100a00 */
[----:B------:R-:W-:-:S03]  /*2d720*/  IMAD.MOV.U32 R2, RZ, RZ, R8 ;  /* 0x000000ffff027224 */ /* 0x000fc600078e0008 */
[----:B0-----:R-:W4:Y:S04]  /*2d730*/  LDL.LU.64 R10, [R1+0xe88] ;  /* 0x000e8800010a7983 */ /* 0x001f280000300a00 */
[----:B------:R-:W4:Y:S04]  /*2d740*/  LDL.LU.64 R8, [R1+0xe80] ;  /* 0x000e800001087983 */ /* 0x000f280000300a00 */
[----:B------:R-:W-:Y:S01]  /*2d750*/  STL [R1+0xcd8], R2 ;  /* 0x000cd80201007387 */ /* 0x000fe20000100800 */
[----:B--2---:R-:W-:Y:S02]  /*2d760*/  IMAD.MOV.U32 R16, RZ, RZ, R26 ;  /* 0x000000ffff107224 */ /* 0x004fe400078e001a */
[----:B------:R-:W-:Y:S01]  /*2d770*/  IMAD.MOV.U32 R12, RZ, RZ, R27 ;  /* 0x000000ffff0c7224 */ /* 0x000fe200078e001b */
[----:B----4-:R-:W-:Y:S01]  /*2d780*/  HMMA.16816.F32.BF16 R8, R4, R26, R8 ;  /* 0x0000001a0408723c */ /* 0x010fe20000041808 */
[----:B------:R-:W2:Y:S04]  /*2d790*/  LDL.LU.64 R26, [R1+0xe78] ;  /* 0x000e7800011a7983 */ /* 0x000ea80000300a00 */
[----:B------:R-:W2:-:S14]  /*2d7a0*/  LDL.LU.64 R24, [R1+0xe70] ;  /* 0x000e700001187983 */ /* 0x000e9c0000300a00 */
[----:B------:R-:W-:Y:S02]  /*2d7b0*/  IMAD.MOV.U32 R3, RZ, RZ, R8 ;  /* 0x000000ffff037224 */ /* 0x000fe400078e0008 */
[----:B------:R-:W-:Y:S01]  /*2d7c0*/  IMAD.MOV.U32 R17, RZ, RZ, R10 ;  /* 0x000000ffff117224 */ /* 0x000fe200078e000a */
[----:B------:R-:W-:Y:S01]  /*2d7d0*/  STL.64 [R1+0x2c0], R8 ;  /* 0x0002c00801007387 */ /* 0x000fe20000100a00 */
[----:B------:R-:W-:-:S03]  /*2d7e0*/  IMAD.MOV.U32 R13, RZ, RZ, R11 ;  /* 0x000000ffff0d7224 */ /* 0x000fc600078e000b */
[----:B------:R0:W-:Y:S04]  /*2d7f0*/  STL.64 [R1+0x2c8], R10 ;  /* 0x0002c80a01007387 */ /* 0x0001e80000100a00 */
[----:B0-----:R-:W4:Y:S04]  /*2d800*/  LDL.LU.64 R10, [R1+0xe68] ;  /* 0x000e6800010a7983 */ /* 0x001f280000300a00 */
[----:B------:R-:W4:Y:S04]  /*2d810*/  LDL.LU.64 R8, [R1+0xe60] ;  /* 0x000e600001087983 */ /* 0x000f280000300a00 */
[----:B------:R-:W-:Y:S04]  /*2d820*/  STL [R1+0xce4], R3 ;  /* 0x000ce40301007387 */ /* 0x000fe80000100800 */
[----:B------:R-:W-:Y:S04]  /*2d830*/  STL [R1+0xce0], R17 ;  /* 0x000ce01101007387 */ /* 0x000fe80000100800 */
[----:B---3--:R0:W-:Y:S04]  /*2d840*/  STL.64 [R1+0xe48], R18 ;  /* 0x000e481201007387 */ /* 0x0081e80000100a00 */
[----:B------:R-:W-:Y:S04]  /*2d850*/  STL [R1+0xe40], R16 ;  /* 0x000e401001007387 */ /* 0x000fe80000100800 */
[----:B0-----:R-:W4:Y:S04]  /*2d860*/  LDL.LU.64 R18, [R1+0x28] ;  /* 0x0000280001127983 */ /* 0x001f280000300a00 */
[----:B------:R-:W-:Y:S01]  /*2d870*/  STL [R1+0xcdc], R13 ;  /* 0x000cdc0d01007387 */ /* 0x000fe20000100800 */
[----:B----4-:R-:W-:-:S15]  /*2d880*/  HMMA.16816.F32.BF16 R8, R4, R18, R8 ;  /* 0x000000120408723c */ /* 0x010fde0000041808 */
[----:B------:R-:W-:-:S04]  /*2d890*/  NOP ;  /* 0x0000000000007918 */ /* 0x000fc80000000000 */
[----:B------:R0:W-:Y:S04]  /*2d8a0*/  STL.64 [R1+0x2b0], R8 ;  /* 0x0002b00801007387 */ /* 0x0001e80000100a00 */
[----:B------:R1:W-:Y:S01]  /*2d8b0*/  STL.64 [R1+0x2b8], R10 ;  /* 0x0002b80a01007387 */ /* 0x0003e20000100a00 */
[----:B------:R-:W-:-:S03]  /*2d8c0*/  IMAD.MOV.U32 R28, RZ, RZ, R8 ;  /* 0x000000ffff1c7224 */ /* 0x000fc600078e0008 */
[----:B0-----:R-:W3:Y:S04]  /*2d8d0*/  LDL.LU R8, [R1+0x60] ;  /* 0x0000600001087983 */ /* 0x001ee80000300800 */
[----:B------:R-:W3:Y:S04]  /*2d8e0*/  LDL.LU R9, [R1+0x64] ;  /* 0x0000640001097983 */ /* 0x000ee80000300800 */
[----:B-1----:R-:W4:Y:S01]  /*2d8f0*/  LDL.LU R10, [R1+0x68] ;  /* 0x00006800010a7983 */ /* 0x002f220000300800 */
[----:B------:R-:W-:Y:S02]  /*2d900*/  IMAD.MOV.U32 R11, RZ, RZ, R15 ;  /* 0x000000ffff0b7224 */ /* 0x000fe400078e000f */
[----:B------:R-:W-:Y:S01]  /*2d910*/  IMAD.MOV.U32 R16, RZ, RZ, R29 ;  /* 0x000000ffff107224 */ /* 0x000fe200078e001d */
[----:B------:R-:W2:Y:S04]  /*2d920*/  LDL.LU R15, [R1+0xe58] ;  /* 0x000e5800010f7983 */ /* 0x000ea80000300800 */
[----:B------:R-:W2:Y:S01]  /*2d930*/  LDL.LU R29, [R1+0xe54] ;  /* 0x000e5400011d7983 */ /* 0x000ea20000300800 */
[----:B------:R-:W-:-:S03]  /*2d940*/  IMAD.MOV.U32 R2, RZ, RZ, R18 ;  /* 0x000000ffff027224 */ /* 0x000fc600078e0012 */
[----:B------:R-:W2:Y:S01]  /*2d950*/  LDL.LU R17, [R1+0xf4] ;  /* 0x0000f40001117983 */ /* 0x000ea20000300800 */
[----:B------:R-:W-:-:S03]  /*2d960*/  IMAD.MOV.U32 R0, RZ, RZ, R19 ;  /* 0x000000ffff007224 */ /* 0x000fc600078e0013 */
[----:B------:R-:W2:Y:S04]  /*2d970*/  LDL.LU R18, [R1+0xf8] ;  /* 0x0000f80001127983 */ /* 0x000ea80000300800 */
[----:B------:R-:W2:Y:S04]  /*2d980*/  LDL.LU R19, [R1+0xfc] ;  /* 0x0000fc0001137983 */ /* 0x000ea80000300800 */
[----:B----4-:R0:W-:Y:S04]  /*2d990*/  STL.64 [R1+0xdc0], R10 ;  /* 0x000dc00a01007387 */ /* 0x0101e80000100a00 */
[----:B---3--:R-:W-:Y:S04]  /*2d9a0*/  STL.64 [R1+0xdb8], R8 ;  /* 0x000db80801007387 */ /* 0x008fe80000100a00 */
[----:B0-----:R-:W3:Y:S01]  /*2d9b0*/  LDL.LU R10, [R1+0x18] ;  /* 0x00001800010a7983 */ /* 0x001ee20000300800 */
[----:B--2---:R-:W-:-:S03]  /*2d9c0*/  IMAD.MOV.U32 R11, RZ, RZ, R29 ;  /* 0x000000ffff0b7224 */ /* 0x004fc600078e001d */
[----:B------:R-:W-:Y:S04]  /*2d9d0*/  STL [R1+0xce8], R28 ;  /* 0x000ce81c01007387 */ /* 0x000fe80000100800 */
[----:B---3--:R-:W-:-:S15]  /*2d9e0*/  HMMA.16816.F32.BF16 R24, R4, R10, R24 ;  /* 0x0000000a0418723c */ /* 0x008fde0000041818 */
[----:B------:R-:W-:-:S04]  /*2d9f0*/  NOP ;  /* 0x0000000000007918 */ /* 0x000fc80000000000 */
[----:B------:R0:W-:Y:S04]  /*2da00*/  STL.64 [R1+0x2a0], R24 ;  /* 0x0002a01801007387 */ /* 0x0001e80000100a00 */
[----:B------:R1:W-:Y:S01]  /*2da10*/  STL.64 [R1+0x2a8], R26 ;  /* 0x0002a81a01007387 */ /* 0x0003e20000100a00 */
[----:B------:R-:W-:-:S03]  /*2da20*/  IMAD.MOV.U32 R29, RZ, RZ, R24 ;  /* 0x000000ffff1d7224 */ /* 0x000fc600078e0018 */
[----:B0-----:R-:W2:Y:S04]  /*2da30*/  LDL.LU R24, [R1+0xe0] ;  /* 0x0000e00001187983 */ /* 0x001ea80000300800 */
[----:B------:R-:W2:Y:S04]  /*2da40*/  LDL.LU R25, [R1+0xe4] ;  /* 0x0000e40001197983 */ /* 0x000ea80000300800 */
[----:B-1----:R-:W2:Y:S04]  /*2da50*/  LDL.LU R26, [R1+0xe8] ;  /* 0x0000e800011a7983 */ /* 0x002ea80000300800 */
[----:B------:R-:W2:Y:S04]  /*2da60*/  LDL.LU R27, [R1+0xec] ;  /* 0x0000ec00011b7983 */ /* 0x000ea80000300800 */
[----:B------:R0:W-:Y:S04]  /*2da70*/  STL.64 [R1+0xdd0], R10 ;  /* 0x000dd00a01007387 */ /* 0x0001e80000100a00 */
[----:B------:R-:W3:Y:S04]  /*2da80*/  LDL.LU R8, [R1+0x80] ;  /* 0x0000800001087983 */ /* 0x000ee80000300800 */
[----:B------:R-:W3:Y:S04]  /*2da90*/  LDL.LU R9, [R1+0x84] ;  /* 0x0000840001097983 */ /* 0x000ee80000300800 */
[----:B0-----:R-:W4:Y:S01]  /*2daa0*/  LDL.LU R10, [R1+0x88] ;  /* 0x00008800010a7983 */ /* 0x001f220000300800 */
[----:B------:R-:W-:-:S03]  /*2dab0*/  IMAD.MOV.U32 R11, RZ, RZ, R15 ;  /* 0x000000ffff0b7224 */ /* 0x000fc600078e000f */
[----:B------:R-:W2:Y:S04]  /*2dac0*/  LDL.LU R15, [R1+0xe50] ;  /* 0x000e5000010f7983 */ /* 0x000ea80000300800 */
[----:B----4-:R-:W-:Y:S04]  /*2dad0*/  STL.64 [R1+0xde0], R10 ;  /* 0x000de00a01007387 */ /* 0x010fe80000100a00 */
[----:B---3--:R0:W-:Y:S04]  /*2dae0*/  STL.64 [R1+0xdd8], R8 ;  /* 0x000dd80801007387 */ /* 0x0081e80000100a00 */
[----:B0-----:R-:W3:Y:S04]  /*2daf0*/  LDL.LU R8, [R1+0x90] ;  /* 0x0000900001087983 */ /* 0x001ee80000300800 */
[----:B------:R-:W3:Y:S04]  /*2db00*/  LDL.LU R9, [R1+0x94] ;  /* 0x0000940001097983 */ /* 0x000ee80000300800 */
[----:B------:R-:W4:Y:S04]  /*2db10*/  LDL.LU R10, [R1+0x98] ;  /* 0x00009800010a7983 */ /* 0x000f280000300800 */
[----:B------:R-:W4:Y:S01]  /*2db20*/  LDL.LU R11, [R1+0x9c] ;  /* 0x00009c00010b7983 */ /* 0x000f220000300800 */
[----:B------:R-:W-:Y:S03]  /*2db30*/  HMMA.16816.F32.BF16 R16, R4, R22, R16 ;  /* 0x000000160410723c */ /* 0x000fe60000041810 */
[----:B----4-:R0:W-:Y:S04]  /*2db40*/  STL.64 [R1+0xdf0], R10 ;  /* 0x000df00a01007387 */ /* 0x0101e80000100a00 */
[----:B---3--:R1:W-:Y:S01]  /*2db50*/  STL.64 [R1+0xde8], R8 ;  /* 0x000de80801007387 */ /* 0x0083e20000100a00 */
[----:B0-----:R-:W-:-:S02]  /*2db60*/  IMAD.MOV.U32 R10, RZ, RZ, R21 ;  /* 0x000000ffff0a7224 */ /* 0x001fc400078e0015 */
[----:B------:R-:W-:-:S05]  /*2db70*/  IMAD.MOV.U32 R11, RZ, RZ, R20 ;  /* 0x000000ffff0b7224 */ /* 0x000fca00078e0014 */
[----:B------:R0:W-:Y:S04]  /*2db80*/  STL.64 [R1+0xe08], R10 ;  /* 0x000e080a01007387 */ /* 0x0001e80000100a00 */
[----:B-1----:R-:W3:Y:S04]  /*2db90*/  LDL.LU R8, [R1+0xb0] ;  /* 0x0000b00001087983 */ /* 0x002ee80000300800 */
[----:B------:R-:W3:Y:S04]  /*2dba0*/  LDL.LU R9, [R1+0xb4] ;  /* 0x0000b40001097983 */ /* 0x000ee80000300800 */
[----:B0-----:R-:W3:Y:S04]  /*2dbb0*/  LDL.LU R10, [R1+0xb8] ;  /* 0x0000b800010a7983 */ /* 0x001ee80000300800 */
[----:B------:R-:W3:Y:S04]  /*2dbc0*/  LDL.LU R11, [R1+0xbc] ;  /* 0x0000bc00010b7983 */ /* 0x000ee80000300800 */
[----:B------:R-:W-:Y:S04]  /*2dbd0*/  STL [R1+0xcec], R29 ;  /* 0x000cec1d01007387 */ /* 0x000fe80000100800 */
[----:B------:R-:W-:Y:S04]  /*2dbe0*/  STL.64 [R1+0x290], R16 ;  /* 0x0002901001007387 */ /* 0x000fe80000100a00 */
[----:B------:R0:W-:Y:S04]  /*2dbf0*/  STL.64 [R1+0x298], R18 ;  /* 0x0002981201007387 */ /* 0x0001e80000100a00 */
[----:B0-----:R-:W4:Y:S04]  /*2dc00*/  LDL.LU.64 R18, [R1+0xe48] ;  /* 0x000e480001127983 */ /* 0x001f280000300a00 */
[----:B------:R-:W2:Y:S04]  /*2dc10*/  LDL.LU R16, [R1+0xe40] ;  /* 0x000e400001107983 */ /* 0x000ea80000300800 */
[----:B------:R4:W-:Y:S04]  /*2dc20*/  STL.64 [R1+0xdc8], R22 ;  /* 0x000dc81601007387 */ /* 0x0009e80000100a00 */
[----:B------:R-:W2:Y:S01]  /*2dc30*/  LDL.LU R20, [R1+0x70] ;  /* 0x0000700001147983 */ /* 0x000ea20000300800 */
[----:B------:R-:W-:-:S03]  /*2dc40*/  IMAD.MOV.U32 R21, RZ, RZ, R14 ;  /* 0x000000ffff157224 */ /* 0x000fc600078e000e */
[----:B------:R-:W3:Y:S01]  /*2dc50*/  LDL.LU R14, [R1+0xe3c] ;  /* 0x000e3c00010e7983 */ /* 0x000ee20000300800 */
[----:B----4-:R-:W-:Y:S02]  /*2dc60*/  IMAD.MOV.U32 R22, RZ, RZ, R18 ;  /* 0x000000ffff167224 */ /* 0x010fe400078e0012 */
[----:B------:R-:W-:Y:S01]  /*2dc70*/  IMAD.MOV.U32 R23, RZ, RZ, R19 ;  /* 0x000000ffff177224 */ /* 0x000fe200078e0013 */
[----:B------:R-:W4:Y:S04]  /*2dc80*/  LDL.LU R18, [R1+0xe38] ;  /* 0x000e380001127983 */ /* 0x000f280000300800 */
[----:B------:R-:W4:Y:S04]  /*2dc90*/  LDL.LU R19, [R1+0xe34] ;  /* 0x000e340001137983 */ /* 0x000f280000300800 */
[----:B------:R-:W-:Y:S04]  /*2dca0*/  STL.64 [R1+0xe00], R22 ;  /* 0x000e001601007387 */ /* 0x000fe80000100a00 */
[----:B--2---:R0:W-:Y:S02]  /*2dcb0*/  STL.64 [R1+0xdf8], R20 ;  /* 0x000df81401007387 */ /* 0x0041e40000100a00 */
[----:B0-----:R-:W-:-:S02]  /*2dcc0*/  IMAD.MOV.U32 R20, RZ, RZ, R15 ;  /* 0x000000ffff147224 */ /* 0x001fc400078e000f */
[----:B------:R-:W3:Y:S04]  /*2dcd0*/  LDL.LU R15, [R1+0xe30] ;  /* 0x000e3000010f7983 */ /* 0x000ee80000300800 */
[----:B------:R-:W2:Y:S04]  /*2dce0*/  LDL.LU R21, [R1+0xa4] ;  /* 0x0000a40001157983 */ /* 0x000ea80000300800 */
[----:B------:R-:W2:Y:S04]  /*2dcf0*/  LDL.LU R22, [R1+0xa8] ;  /* 0x0000a80001167983 */ /* 0x000ea80000300800 */
[----:B------:R-:W2:Y:S01]  /*2dd00*/  LDL.LU R23, [R1+0xac] ;  /* 0x0000ac0001177983 */ /* 0x000ea20000300800 */
[----:B----4-:R-:W-:-:S15]  /*2dd10*/  HMMA.16816.F32.BF16 R24, R4, R18, R24 ;  /* 0x000000120418723c */ /* 0x010fde0000041818 */
[----:B------:R-:W-:-:S04]  /*2dd20*/  NOP ;  /* 0x0000000000007918 */ /* 0x000fc80000000000 */
[----:B------:R-:W-:Y:S04]  /*2dd30*/  STL.64 [R1+0x280], R24 ;  /* 0x0002801801007387 */ /* 0x000fe80000100a00 */
[----:B------:R0:W-:Y:S04]  /*2dd40*/  STL.64 [R1+0x288], R26 ;  /* 0x0002881a01007387 */ /* 0x0001e80000100a00 */
[----:B0-----:R-:W3:Y:S04]  /*2dd50*/  LDL.LU.64 R26, [R1+0xe28] ;  /* 0x000e2800011a7983 */ /* 0x001ee80000300a00 */
[----:B------:R-:W3:Y:S02]  /*2dd60*/  LDL.LU.64 R24, [R1+0xe20] ;  /* 0x000e200001187983 */ /* 0x000ee40000300a00 */
[----:B---3--:R-:W-:Y:S02]  /*2dd70*/  HMMA.16816.F32.BF16 R4, R4, R14, R24 ;  /* 0x0000000e0404723c */ /* 0x008fe40000041818 */
[----:B------:R-:W3:Y:S04]  /*2dd80*/  LDL.LU.64 R26, [R1+0xe18] ;  /* 0x000e1800011a7983 */ /* 0x000ee80000300a00 */
[----:B------:R-:W3:-:S13]  /*2dd90*/  LDL.LU.64 R24, [R1+0xe10] ;  /* 0x000e100001187983 */ /* 0x000eda0000300a00 */
[----:B------:R-:W-:Y:S04]  /*2dda0*/  STL.64 [R1+0x270], R4 ;  /* 0x0002700401007387 */ /* 0x000fe80000100a00 */
[----:B------:R0:W-:Y:S04]  /*2ddb0*/  STL.64 [R1+0x278], R6 ;  /* 0x0002780601007387 */ /* 0x0001e80000100a00 */
[----:B0-----:R-:W3:Y:S04]  /*2ddc0*/  LDL.LU R6, [R1+0x58] ;  /* 0x0000580001067983 */ /* 0x001ee80000300800 */
[----:B------:R-:W3:Y:S02]  /*2ddd0*/  LDL.LU R7, [R1+0x5c] ;  /* 0x00005c0001077983 */ /* 0x000ee40000300800 */
[----:B---3--:R-:W-:Y:S02]  /*2dde0*/  HMMA.16816.F32.BF16 R4, R24, R6, R8 ;  /* 0x000000061804723c */ /* 0x008fe40000041808 */
[----:B------:R-:W2:-:S15]  /*2ddf0*/  LDL.LU.64 R10, [R1+0xe08] ;  /* 0x000e0800010a7983 */ /* 0x000e9e0000300a00 */
[----:B------:R-:W-:Y:S02]  /*2de00*/  NOP ;  /* 0x0000000000007918 */ /* 0x000fe40000000000 */
[----:B------:R0:W-:Y:S04]  /*2de10*/  STL.64 [R1+0x260], R4 ;  /* 0x0002600401007387 */ /* 0x0001e80000100a00 */
[----:B------:R-:W-:Y:S01]  /*2de20*/  STL.64 [R1+0x268], R6 ;  /* 0x0002680601007387 */ /* 0x000fe20000100a00 */
[----:B0-----:R-:W-:-:S05]  /*2de30*/  IMAD.MOV.U32 R4, RZ, RZ, R5 ;  /* 0x000000ffff047224 */ /* 0x001fca00078e0005 */
[----:B------:R-:W-:Y:S01]  /*2de40*/  STL [R1+0xcf0], R4 ;  /* 0x000cf00401007387 */ /* 0x000fe20000100800 */
[----:B--2---:R-:W-:Y:S03]  /*2de50*/  HMMA.16816.F32.BF16 R8, R24, R10, R20 ;  /* 0x0000000a1808723c */ /* 0x004fe60000041814 */
[----:B------:R-:W2:Y:S04]  /*2de60*/  LDL.LU.64 R22, [R1+0xe00] ;  /* 0x000e000001167983 */ /* 0x000ea80000300a00 */
[----:B------:R-:W2:-:S12]  /*2de70*/  LDL.LU.64 R20, [R1+0xdf8] ;  /* 0x000df80001147983 */ /* 0x000e980000300a00 */
[----:B------:R-:W-:Y:S04]  /*2de80*/  STL.64 [R1+0x250], R8 ;  /* 0x0002500801007387 */ /* 0x000fe80000100a00 */
[----:B------:R0:W-:Y:S04]  /*2de90*/  STL.64 [R1+0x258], R10 ;  /* 0x0002580a01007387 */ /* 0x0001e80000100a00 */
[----:B0-----:R-:W3:Y:S04]  /*2dea0*/  LDL.LU.64 R10, [R1+0xdf0] ;  /* 0x000df000010a7983 */ /* 0x001ee80000300a00 */
[----:B------:R-:W3:Y:S01]  /*2deb0*/  LDL.LU.64 R8, [R1+0xde8] ;  /* 0x000de80001087983 */ /* 0x000ee20000300a00 */
[----:B------:R-:W-:-:S02]  /*2dec0*/  IMAD.MOV.U32 R6, RZ, RZ, R16 ;  /* 0x000000ffff067224 */ /* 0x000fc400078e0010 */
[----:B------:R-:W-:-:S07]  /*2ded0*/  IMAD.MOV.U32 R7, RZ, RZ, R12 ;  /* 0x000000ffff077224 */ /* 0x000fce00078e000c */
[----:B---3--:R-:W-:Y:S01]  /*2dee0*/  HMMA.16816.F32.BF16 R4, R24, R6, R8 ;  /* 0x000000061804723c */ /* 0x008fe20000041808 */
[----:B------:R-:W3:Y:S04]  /*2def0*/  LDL.LU.64 R10, [R1+0xde0] ;  /* 0x000de000010a7983 */ /* 0x000ee80000300a00 */
[----:B------:R-:W3:-:S14]  /*2df00*/  LDL.LU.64 R8, [R1+0xdd8] ;  /* 0x000dd80001087983 */ /* 0x000edc0000300a00 */
[----:B------:R-:W-:Y:S04]  /*2df10*/  STL.64 [R1+0x240], R4 ;  /* 0x0002400401007387 */ /* 0x000fe80000100a00 */
[----:B------:R0:W-:Y:S04]  /*2df20*/  STL.64 [R1+0x248], R6 ;  /* 0x0002480601007387 */ /* 0x0001e80000100a00 */
[----:B------:R3:W-:Y:S01]  /*2df30*/  STL [R1+0xcf4], R5 ;  /* 0x000cf40501007387 */ /* 0x0007e20000100800 */
[----:B0-----:R-:W-:Y:S02]  /*2df40*/  IMAD.MOV.U32 R6, RZ, RZ, R2 ;  /* 0x000000ffff067224 */ /* 0x001fe400078e0002 */
[----:B------:R-:W-:-:S07]  /*2df50*/  IMAD.MOV.U32 R7, RZ, RZ, R0 ;  /* 0x000000ffff077224 */ /* 0x000fce00078e0000 */
[----:B---3--:R-:W-:Y:S01]  /*2df60*/  HMMA.16816.F32.BF16 R4, R24, R6, R8 ;  /* 0x000000061804723c */ /* 0x008fe20000041808 */
[----:B------:R-:W2:-:S15]  /*2df70*/  LDL.LU.64 R10, [R1+0xdd0] ;  /* 0x000dd000010a7983 */ /* 0x000e9e0000300a00 */
[----:B------:R-:W-:-:S03]  /*2df80*/  NOP ;  /* 0x0000000000007918 */ /* 0x000fc60000000000 */
[----:B------:R0:W-:Y:S04]  /*2df90*/  STL.64 [R1+0x230], R4 ;  /* 0x0002300401007387 */ /* 0x0001e80000100a00 */
[----:B------:R1:W-:Y:S04]  /*2dfa0*/  STL.64 [R1+0x238], R6 ;  /* 0x0002380601007387 */ /* 0x0003e80000100a00 */
[----:B0-----:R-:W3:Y:S04]  /*2dfb0*/  LDL.LU R5, [R1+0x35c] ;  /* 0x00035c0001057983 */ /* 0x001ee80000300800 */
[----:B------:R-:W4:Y:S04]  /*2dfc0*/  LDL.LU R4, [R1+0x3cc] ;  /* 0x0003cc0001047983 */ /* 0x000f280000300800 */
        /* <DEDUP_REMOVED lines=9> */
[----:B--2---:R-:W-:Y:S03]  /*2e060*/  HMMA.16816.F32.BF16 R8, R24, R10, R20 ;  /* 0x0000000a1808723c */ /* 0x004fe60000041814 */
[----:B------:R-:W2:-:S15]  /*2e070*/  LDL.LU.64 R22, [R1+0xdc8] ;  /* 0x000dc80001167983 */ /* 0x000e9e0000300a00 */
[----:B------:R-:W-:Y:S01]  /*2e080*/  NOP ;  /* 0x0000000000007918 */ /* 0x000fe20000000000 */
[----:B------:R-:W-:Y:S04]  /*2e090*/  STL.64 [R1+0x220], R8 ;  /* 0x0002200801007387 */ /* 0x000fe80000100a00 */
[----:B------:R0:W-:Y:S01]  /*2e0a0*/  STL.64 [R1+0x228], R10 ;  /* 0x0002280a01007387 */ /* 0x0001e20000100a00 */
[----:B-1----:R-:W-:-:S03]  /*2e0b0*/  IMAD.MOV.U32 R6, RZ, RZ, R9 ;  /* 0x000000ffff067224 */ /* 0x002fc600078e0009 */
[----:B0-----:R-:W2:Y:S04]  /*2e0c0*/  LDL.LU.64 R10, [R1+0xdc0] ;  /* 0x000dc000010a7983 */ /* 0x001ea80000300a00 */
[----:B------:R-:W2:Y:S04]  /*2e0d0*/  LDL.LU.64 R8, [R1+0xdb8] ;  /* 0x000db80001087983 */ /* 0x000ea80000300a00 */
[----:B------:R0:W-:Y:S04]  /*2e0e0*/  STL [R1+0xcf8], R6 ;  /* 0x000cf80601007387 */ /* 0x0001e80000100800 */
[----:B0-----:R-:W3:Y:S01]  /*2e0f0*/  LDL.LU R6, [R1+0x3d4] ;  /* 0x0003d40001067983 */ /* 0x001ee20000300800 */
[----:B--2---:R-:W-:Y:S03]  /*2e100*/  HMMA.16816.F32.BF16 R20, R24, R22, R8 ;  /* 0x000000161814723c */ /* 0x004fe60000041808 */
[----:B------:R-:W2:Y:S04]  /*2e110*/  LDL.LU.64 R10, [R1+0xdb0] ;  /* 0x000db000010a7983 */ /* 0x000ea80000300a00 */
[----:B------:R-:W2:-:S12]  /*2e120*/  LDL.LU.64 R8, [R1+0xda8] ;  /* 0x000da80001087983 */ /* 0x000e980000300a00 */
[----:B------:R-:W-:Y:S04]  /*2e130*/  STL.64 [R1+0x210], R20 ;  /* 0x0002101401007387 */ /* 0x000fe80000100a00 */
[----:B------:R0:W-:Y:S04]  /*2e140*/  STL.64 [R1+0x218], R22 ;  /* 0x0002181601007387 */ /* 0x0001e80000100a00 */
[----:B0-----:R-:W2:Y:S04]  /*2e150*/  LDL.LU.64 R22, [R1+0xda0] ;  /* 0x000da00001167983 */ /* 0x001ea80000300a00 */
[----:B------:R-:W2:Y:S02]  /*2e160*/  LDL.LU.64 R20, [R1+0xd98] ;  /* 0x000d980001147983 */ /* 0x000ea40000300a00 */
[----:B--2---:R-:W-:-:S15]  /*2e170*/  HMMA.16816.F32.BF16 R20, R24, R18, R20 ;  /* 0x000000121814723c */ /* 0x004fde0000041814 */
[----:B------:R-:W-:-:S04]  /*2e180*/  NOP ;  /* 0x0000000000007918 */ /* 0x000fc80000000000 */
[----:B------:R0:W-:Y:S04]  /*2e190*/  STL.64 [R1+0x200], R20 ;  /* 0x0002001401007387 */ /* 0x0001e80000100a00 */
[----:B------:R1:W-:Y:S01]  /*2e1a0*/  STL.64 [R1+0x208], R22 ;  /* 0x0002081601007387 */ /* 0x0003e20000100a00 */
[----:B------:R-:W-:-:S03]  /*2e1b0*/  IMAD.MOV.U32 R7, RZ, RZ, R21 ;  /* 0x000000ffff077224 */ /* 0x000fc600078e0015 */
[----:B------:R-:W2:Y:S01]  /*2e1c0*/  LDL.LU R19, [R1+0x3f0] ;  /* 0x0003f00001137983 */ /* 0x000ea20000300800 */
[----:B------:R-:W-:-:S03]  /*2e1d0*/  IMAD.MOV.U32 R18, RZ, RZ, R23 ;  /* 0x000000ffff127224 */ /* 0x000fc600078e0017 */
[----:B0-----:R-:W4:Y:S04]  /*2e1e0*/  LDL.LU R20, [R1+0x3ec] ;  /* 0x0003ec0001147983 */ /* 0x001f280000300800 */
[----:B------:R-:W4:Y:S04]  /*2e1f0*/  LDL.LU R21, [R1+0x3e8] ;  /* 0x0003e80001157983 */ /* 0x000f280000300800 */
[----:B-1----:R-:W4:Y:S04]  /*2e200*/  LDL.LU R22, [R1+0x3e4] ;  /* 0x0003e40001167983 */ /* 0x002f280000300800 */
[----:B------:R-:W4:Y:S04]  /*2e210*/  LDL.LU R23, [R1+0x3dc] ;  /* 0x0003dc0001177983 */ /* 0x000f280000300800 */
[----:B------:R0:W-:Y:S04]  /*2e220*/  STL [R1+0xd00], R7 ;  /* 0x000d000701007387 */ /* 0x0001e80000100800 */
[----:B0-----:R-:W4:Y:S01]  /*2e230*/  LDL.LU R7, [R1+0x364] ;  /* 0x0003640001077983 */ /* 0x001f220000300800 */
[----:B------:R-:W-:Y:S03]  /*2e240*/  HMMA.16816.F32.BF16 R8, R24, R14, R8 ;  /* 0x0000000e1808723c */ /* 0x000fe60000041808 */
[----:B------:R-:W-:Y:S01]  /*2e250*/  STL [R1+0xcfc], R18 ;  /* 0x000cfc1201007387 */ /* 0x000fe20000100800 */
[----:B---3--:R-:W-:-:S15]  /*2e260*/  IADD3 R6, P5, PT, R6, UR13, RZ ;  /* 0x0000000d06067c10 */ /* 0x008fde000ffbe0ff */
[----:B------:R0:W-:Y:S04]  /*2e270*/  STL.64 [R1+0x1f0], R8 ;  /* 0x0001f00801007387 */ /* 0x0001e80000100a00 */
[----:B------:R-:W-:Y:S01]  /*2e280*/  STL.64 [R1+0x1f8], R10 ;  /* 0x0001f80a01007387 */ /* 0x000fe20000100a00 */
[----:B0-----:R-:W-:-:S05]  /*2e290*/  IMAD.MOV.U32 R8, RZ, RZ, R11 ;  /* 0x000000ffff087224 */ /* 0x001fca00078e000b */
[----:B------:R0:W-:Y:S01]  /*2e2a0*/  STL [R1+0xd04], R8 ;  /* 0x000d040801007387 */ /* 0x0001e20000100800 */
[----:B--2---:R-:W-:Y:S02]  /*2e2b0*/  IADD3 R19, P0, PT, R19, UR13, RZ ;  /* 0x0000000d13137c10 */ /* 0x004fe4000ff1e0ff */
[----:B----4-:R-:W-:Y:S02]  /*2e2c0*/  IADD3 R20, P1, PT, R20, UR13, RZ ;  /* 0x0000000d14147c10 */ /* 0x010fe4000ff3e0ff */
[----:B------:R-:W-:Y:S02]  /*2e2d0*/  IADD3 R21, P2, PT, R21, UR13, RZ ;  /* 0x0000000d15157c10 */ /* 0x000fe4000ff5e0ff */
[----:B------:R-:W-:Y:S02]  /*2e2e0*/  IADD3 R22, P3, PT, R22, UR13, RZ ;  /* 0x0000000d16167c10 */ /* 0x000fe4000ff7e0ff */
[----:B------:R-:W-:Y:S02]  /*2e2f0*/  IADD3 R23, P4, PT, R23, UR13, RZ ;  /* 0x0000000d17177c10 */ /* 0x000fe4000ff9e0ff */
[----:B------:R-:W-:-:S02]  /*2e300*/  IADD3.X R29, PT, PT, R29, UR6, RZ, P0, !PT ;  /* 0x000000061d1d7c10 */ /* 0x000fc400087fe4ff */
[----:B------:R-:W-:-:S05]  /*2e310*/  IADD3 R7, P6, PT, R7, UR13, RZ ;  /* 0x0000000d07077c10 */ /* 0x000fca000ffde0ff */
[----:B------:R-:W-:Y:S04]  /*2e320*/  STL [R1+0x364], R7 ;  /* 0x0003640701007387 */ /* 0x000fe80000100800 */
[----:B------:R-:W-:Y:S04]  /*2e330*/  STL [R1+0x3f0], R19 ;  /* 0x0003f01301007387 */ /* 0x000fe80000100800 */
[----:B------:R-:W-:Y:S01]  /*2e340*/  STL [R1+0x3ec], R20 ;  /* 0x0003ec1401007387 */ /* 0x000fe20000100800 */
[----:B------:R-:W-:-:S03]  /*2e350*/  IADD3.X R5, PT, PT, R5, UR6, RZ, P6, !PT ;  /* 0x0000000605057c10 */ /* 0x000fc6000b7fe4ff */
[----:B------:R-:W-:Y:S01]  /*2e360*/  STL [R1+0x3e8], R21 ;  /* 0x0003e81501007387 */ /* 0x000fe20000100800 */
[----:B------:R-:W-:-:S03]  /*2e370*/  IADD3 R4, P6, PT, R4, UR13, RZ ;  /* 0x0000000d04047c10 */ /* 0x000fc6000ffde0ff */
[----:B------:R-:W-:Y:S04]  /*2e380*/  STL [R1+0x3e4], R22 ;  /* 0x0003e41601007387 */ /* 0x000fe80000100800 */
[----:B------:R-:W-:Y:S01]  /*2e390*/  STL [R1+0x3dc], R23 ;  /* 0x0003dc1701007387 */ /* 0x000fe20000100800 */
[----:B------:R-:W-:-:S03]  /*2e3a0*/  IADD3 R28, P0, PT, R28, UR13, RZ ;  /* 0x0000000d1c1c7c10 */ /* 0x000fc6000ff1e0ff */
[----:B------:R-:W-:Y:S01]  /*2e3b0*/  STL [R1+0x3d4], R6 ;  /* 0x0003d40601007387 */ /* 0x000fe20000100800 */
[----:B------:R-:W-:-:S03]  /*2e3c0*/  IADD3.X R13, PT, PT, R13, UR6, RZ, P1, !PT ;  /* 0x000000060d0d7c10 */ /* 0x000fc60008ffe4ff */
[----:B------:R-:W-:Y:S01]  /*2e3d0*/  STL [R1+0x35c], R5 ;  /* 0x00035c0501007387 */ /* 0x000fe20000100800 */
[----:B------:R-:W-:-:S03]  /*2e3e0*/  IADD3 R17, P1, PT, R17, UR13, RZ ;  /* 0x0000000d11117c10 */ /* 0x000fc6000ff3e0ff */
[----:B------:R-:W-:Y:S01]  /*2e3f0*/  STL [R1+0x3cc], R4 ;  /* 0x0003cc0401007387 */ /* 0x000fe20000100800 */
[----:B------:R-:W-:-:S03]  /*2e400*/  IADD3.X R3, PT, PT, R3, UR6, RZ, P2, !PT ;  /* 0x0000000603037c10 */ /* 0x000fc600097fe4ff */
[----:B------:R-:W-:Y:S01]  /*2e410*/  STL [R1+0x360], R29 ;  /* 0x0003601d01007387 */ /* 0x000fe20000100800 */
[----:B------:R-:W-:-:S03]  /*2e420*/  IADD3 R2, P2, PT, R2, UR13, RZ ;  /* 0x0000000d02027c10 */ /* 0x000fc6000ff5e0ff */
[----:B------:R-:W-:Y:S04]  /*2e430*/  STL [R1+0x3c4], R28 ;  /* 0x0003c41c01007387 */ /* 0x000fe80000100800 */
[----:B------:R-:W-:Y:S04]  /*2e440*/  STL [R1+0x358], R13 ;  /* 0x0003580d01007387 */ /* 0x000fe80000100800 */
[----:B------:R-:W-:Y:S04]  /*2e450*/  STL [R1+0x3bc], R17 ;  /* 0x0003bc1101007387 */ /* 0x000fe80000100800 */
[----:B------:R-:W-:Y:S04]  /*2e460*/  STL [R1+0x354], R3 ;  /* 0x0003540301007387 */ /* 0x000fe80000100800 */
[----:B------:R-:W-:Y:S04]  /*2e470*/  STL [R1+0x3b4], R2 ;  /* 0x0003b40201007387 */ /* 0x000fe80000100800 */
[----:B0-----:R-:W2:Y:S01]  /*2e480*/  LDL.LU R8, [R1+0x39c] ;  /* 0x00039c0001087983 */ /* 0x001ea20000300800 */
[----:B------:R-:W-:-:S02]  /*2e490*/  IADD3.X R12, PT, PT, R12, UR6, RZ, P3, !PT ;  /* 0x000000060c0c7c10 */ /* 0x000fc40009ffe4ff */
[----:B------:R-:W-:-:S03]  /*2e4a0*/  IADD3 R16, P3, PT, R16, UR13, RZ ;  /* 0x0000000d10107c10 */ /* 0x000fc6000ff7e0ff */
[----:B------:R-:W-:Y:S04]  /*2e4b0*/  STL [R1+0x3e0], R12 ;  /* 0x0003e00c01007387 */ /* 0x000fe80000100800 */
[----:B--2---:R0:W-:Y:S04]  /*2e4c0*/  STL [R1+0xd90], R8 ;  /* 0x000d900801007387 */ /* 0x0041e80000100800 */
[----:B------:R-:W-:Y:S04]  /*2e4d0*/  STL [R1+0x3ac], R16 ;  /* 0x0003ac1001007387 */ /* 0x000fe80000100800 */
[----:B0-----:R-:W2:Y:S01]  /*2e4e0*/  LDL.LU R8, [R1+0x3d0] ;  /* 0x0003d00001087983 */ /* 0x001ea20000300800 */
[----:B------:R-:W-:-:S05]  /*2e4f0*/  IADD3.X R0, PT, PT, R0, UR6, RZ, P4, !PT ;  /* 0x0000000600007c10 */ /* 0x000fca000a7fe4ff */
[----:B------:R-:W-:Y:S04]  /*2e500*/  STL [R1+0x3d8], R0 ;  /* 0x0003d80001007387 */ /* 0x000fe80000100800 */
[----:B--2---:R0:W-:Y:S04]  /*2e510*/  STL [R1+0xd94], R8 ;  /* 0x000d940801007387 */ /* 0x0041e80000100800 */
[----:B0-----:R-:W2:Y:S04]  /*2e520*/  LDL.LU R8, [R1+0x3a4] ;  /* 0x0003a40001087983 */ /* 0x001ea80000300800 */
[----:B------:R-:W3:Y:S04]  /*2e530*/  LDL.LU R24, [R1+0x3c8] ;  /* 0x0003c80001187983 */ /* 0x000ee80000300800 */
        /* <DEDUP_REMOVED lines=27> */
[----:B--2---:R-:W-:-:S05]  /*2e6f0*/  IADD3 R8, P4, PT, R8, UR13, RZ ;  /* 0x0000000d08087c10 */ /* 0x004fca000ff9e0ff */
[----:B------:R0:W-:Y:S04]  /*2e700*/  STL [R1+0x3a4], R8 ;  /* 0x0003a40801007387 */ /* 0x0001e80000100800 */
[----:B0-----:R-:W2:Y:S02]  /*2e710*/  LDL.LU R8, [R1+0xd94] ;  /* 0x000d940001087983 */ /* 0x001ea40000300800 */
[----:B--2---:R-:W-:-:S05]  /*2e720*/  IADD3.X R8, PT, PT, R8, UR6, RZ, P5, !PT ;  /* 0x0000000608087c10 */ /* 0x004fca000affe4ff */
[----:B------:R0:W-:Y:S04]  /*2e730*/  STL [R1+0x3d0], R8 ;  /* 0x0003d00801007387 */ /* 0x0001e80000100800 */
[----:B0-----:R-:W2:Y:S01]  /*2e740*/  LDL.LU R8, [R1+0xd90] ;  /* 0x000d900001087983 */ /* 0x001ea20000300800 */
[----:B---3--:R-:W-:Y:S02]  /*2e750*/  IADD3.X R24, PT, PT, R24, UR6, RZ, P6, !PT ;  /* 0x0000000618187c10 */ /* 0x008fe4000b7fe4ff */
[----:B----4-:R-:W-:Y:S02]  /*2e760*/  IADD3 R25, P6, PT, R25, UR13, RZ ;  /* 0x0000000d19197c10 */ /* 0x010fe4000ffde0ff */
[----:B------:R-:W-:Y:S02]  /*2e770*/  IADD3.X R26, PT, PT, R26, UR6, RZ, P0, !PT ;  /* 0x000000061a1a7c10 */ /* 0x000fe400087fe4ff */
[----:B------:R-:W-:-:S02]  /*2e780*/  IADD3 R27, P0, PT, R27, UR13, RZ ;  /* 0x0000000d1b1b7c10 */ /* 0x000fc4000ff1e0ff */
[----:B------:R-:W-:Y:S02]  /*2e790*/  IADD3.X R14, PT, PT, R14, UR6, RZ, P1, !PT ;  /* 0x000000060e0e7c10 */ /* 0x000fe40008ffe4ff */
[----:B------:R-:W-:Y:S02]  /*2e7a0*/  IADD3 R15, P1, PT, R15, UR13, RZ ;  /* 0x0000000d0f0f7c10 */ /* 0x000fe4000ff3e0ff */
[----:B------:R-:W-:Y:S02]  /*2e7b0*/  IADD3.X R9, PT, PT, R9, UR6, RZ, P2, !PT ;  /* 0x0000000609097c10 */ /* 0x000fe400097fe4ff */
[----:B------:R-:W-:Y:S02]  /*2e7c0*/  IADD3 R10, P2, PT, R10, UR13, RZ ;  /* 0x0000000d0a0a7c10 */ /* 0x000fe4000ff5e0ff */
        /* <DEDUP_REMOVED lines=15> */
[----:B--2---:R-:W-:-:S05]  /*2e8c0*/  IADD3 R8, P5, PT, R8, UR13, RZ ;  /* 0x0000000d08087c10 */ /* 0x004fca000ffbe0ff */
[----:B------:R0:W-:Y:S04]  /*2e8d0*/  STL [R1+0x39c], R8 ;  /* 0x00039c0801007387 */ /* 0x0001e80000100800 */
        /* <DEDUP_REMOVED lines=27> */
[----:B0-----:R-:W2:Y:S01]  /*2ea90*/  LDL.LU R8, [R1+0x33c] ;  /* 0x00033c0001087983 */ /* 0x001ea20000300800 */
[----:B------:R-:W-:-:S02]  /*2eaa0*/  IADD3 R12, P4, PT, R12, UR13, RZ ;  /* 0x0000000d0c0c7c10 */ /* 0x000fc4000ff9e0ff */
[----:B------:R-:W-:-:S03]  /*2eab0*/  IADD3.X R16, PT, PT, R16, UR6, RZ, P5, !PT ;  /* 0x0000000610107c10 */ /* 0x000fc6000affe4ff */
[----:B------:R-:W-:Y:S04]  /*2eac0*/  STL [R1+0x320], R12 ;  /* 0x0003200c01007387 */ /* 0x000fe80000100800 */
[----:B--2---:R0:W-:Y:S04]  /*2ead0*/  STL [R1+0xd88], R8 ;  /* 0x000d880801007387 */ /* 0x0041e80000100800 */
[----:B------:R-:W-:Y:S04]  /*2eae0*/  STL [R1+0x34c], R16 ;  /* 0x00034c1001007387 */ /* 0x000fe80000100800 */
[----:B0-----:R-:W2:Y:S01]  /*2eaf0*/  LDL.LU R8, [R1+0x310] ;  /* 0x0003100001087983 */ /* 0x001ea20000300800 */
[----:B------:R-:W-:-:S05]  /*2eb00*/  IADD3 R0, P5, PT, R0, UR13, RZ ;  /* 0x0000000d00007c10 */ /* 0x000fca000ffbe0ff */
        /* <DEDUP_REMOVED lines=31> */
[----:B--2---:R-:W-:-:S05]  /*2ed00*/  IADD3.X R8, PT, PT, R8, UR6, RZ, P6, !PT ;  /* 0x0000000608087c10 */ /* 0x004fca000b7fe4ff */
[----:B------:R0:W-:Y:S04]  /*2ed10*/  STL [R1+0x344], R8 ;  /* 0x0003440801007387 */ /* 0x0001e80000100800 */
[----:B0-----:R-:W2:Y:S02]  /*2ed20*/  LDL.LU R8, [R1+0xd8c] ;  /* 0x000d8c0001087983 */ /* 0x001ea40000300800 */
[----:B--2---:R-:W-:-:S05]  /*2ed30*/  IADD3 R8, P6, PT, R8, UR13, RZ ;  /* 0x0000000d08087c10 */ /* 0x004fca000ffde0ff */
[----:B------:R0:W-:Y:S04]  /*2ed40*/  STL [R1+0x310], R8 ;  /* 0x0003100801007387 */ /* 0x0001e80000100800 */
[----:B0-----:R-:W2:Y:S01]  /*2ed50*/  LDL.LU R8, [R1+0xd88] ;  /* 0x000d880001087983 */ /* 0x001ea20000300800 */
[----:B----4-:R-:W-:Y:S02]  /*2ed60*/  IADD3.X R25, PT, PT, R25, UR6, RZ, P1, !PT ;  /* 0x0000000619197c10 */ /* 0x010fe40008ffe4ff */
[----:B---3--:R-:W-:Y:S02]  /*2ed70*/  IADD3 R26, P1, PT, R26, UR13, RZ ;  /* 0x0000000d1a1a7c10 */ /* 0x008fe4000ff3e0ff */
        /* <DEDUP_REMOVED lines=20> */
[----:B--2---:R-:W-:Y:S02]  /*2eec0*/  IADD3.X R8, PT, PT, R8, UR6, RZ, P0, !PT ;  /* 0x0000000608087c10 */ /* 0x004fe400087fe4ff */
[----:B------:R-:W-:-:S03]  /*2eed0*/  IADD3 R24, P0, PT, R24, UR13, RZ ;  /* 0x0000000d18187c10 */ /* 0x000fc6000ff1e0ff */
        /* <DEDUP_REMOVED lines=1545> */
[----:B------:R-:W-:Y:S02]  /*34f70*/  IADD3.X R9, PT, PT, R9, UR9, RZ, P0, !PT ;  /* 0x0000000909097c10 */ /* 0x000fe400087fe4ff */
[----:B------:R-:W-:Y:S02]  /*34f80*/  IADD3 R10, P0, PT, R10, UR13, RZ ;  /* 0x0000000d0a0a7c10 */ /* 0x000fe4000ff1e0ff */
[----:B------:R-:W-:Y:S02]  /*34f90*/  IADD3.X R11, PT, PT, R11, UR9, RZ, P1, !PT ;  /* 0x000000090b0b7c10 */ /* 0x000fe40008ffe4ff */
[----:B------:R-:W-:Y:S02]  /*34fa0*/  IADD3.X R19, PT, PT, R19, UR9, RZ, P2, !PT ;  /* 0x0000000913137c10 */ /* 0x000fe400097fe4ff */
[----:B------:R-:W-:-:S02]  /*34fb0*/  IADD3.X R21, PT, PT, R21, UR9, RZ, P4, !PT ;  /* 0x0000000915157c10 */ /* 0x000fc4000a7fe4ff */
[----:B------:R-:W-:Y:S02]  /*34fc0*/  IADD3.X R23, PT, PT, R23, UR6, RZ, P0, !PT ;  /* 0x0000000617177c10 */ /* 0x000fe400087fe4ff */
[----:B------:R-:W-:Y:S01]  /*34fd0*/  IADD3.X R22, PT, PT, R22, UR9, RZ, P5, !PT ;  /* 0x0000000916167c10 */ /* 0x000fe2000affe4ff */
[----:B------:R-:W-:-:S04]  /*34fe0*/  UIADD3 UR4, UPT, UPT, UR4, 0x1, URZ ;  /* 0x0000000104047890 */ /* 0x000fc8000fffe0ff */
[----:B------:R-:W-:Y:S01]  /*34ff0*/  UISETP.NE.U32.AND UP0, UPT, UR4, UR8, UPT ;  /* 0x000000080400728c */ /* 0x000fe2000bf05070 */
[----:B--2---:R-:W-:Y:S02]  /*35000*/  IADD3.X R8, PT, PT, R8, UR9, RZ, P3, !PT ;  /* 0x0000000908087c10 */ /* 0x004fe40009ffe4ff */
[----:B------:R-:W-:-:S03]  /*35010*/  IADD3 R7, P3, PT, R7, UR12, RZ ;  /* 0x0000000c07077c10 */ /* 0x000fc6000ff7e0ff */
[----:B------:R0:W-:Y:S04]  /*35020*/  STL [R1+0x444], R8 ;  /* 0x0004440801007387 */ /* 0x0001e80000100800 */
[----:B0-----:R0:W5:Y:S04]  /*35030*/  LDL.LU R8, [R1+0xd04] ;  /* 0x000d040001087983 */ /* 0x0011680000300800 */
[----:B------:R1:W-:Y:S04]  /*35040*/  STL [R1+0xbc8], R7 ;  /* 0x000bc80701007387 */ /* 0x0003e80000100800 */
[----:B-1----:R0:W5:Y:S04]  /*35050*/  LDL.LU R7, [R1+0xd00] ;  /* 0x000d000001077983 */ /* 0x0021680000300800 */
        /* <DEDUP_REMOVED lines=10> */
[----:B------:R1:W-:Y:S01]  /*35100*/  STL [R1+0xbf4], R28 ;  /* 0x000bf41c01007387 */ /* 0x0003e20000100800 */
[----:B------:R-:W-:-:S03]  /*35110*/  IADD3.X R12, PT, PT, R12, UR9, RZ, P3, !PT ;  /* 0x000000090c0c7c10 */ /* 0x000fc60009ffe4ff */
[----:B-1----:R0:W5:Y:S04]  /*35120*/  LDL.LU R28, [R1+0xce8] ;  /* 0x000ce800011c7983 */ /* 0x0021680000300800 */
[----:B------:R1:W-:Y:S01]  /*35130*/  STL [R1+0x42c], R3 ;  /* 0x00042c0301007387 */ /* 0x0003e20000100800 */
[----:B------:R-:W-:-:S03]  /*35140*/  IADD3 R24, P3, PT, R24, UR12, RZ ;  /* 0x0000000c18187c10 */ /* 0x000fc6000ff7e0ff */
        /* <DEDUP_REMOVED lines=12> */
[----:B------:R1:W-:Y:S04]  /*35210*/  STL [R1+0x420], R12 ;  /* 0x0004200c01007387 */ /* 0x0003e80000100800 */
[----:B-1----:R0:W5:Y:S04]  /*35220*/  LDL.LU R12, [R1+0xccc] ;  /* 0x000ccc00010c7983 */ /* 0x0021680000300800 */
[----:B------:R0:W-:Y:S04]  /*35230*/  STL [R1+0xbe4], R24 ;  /* 0x000be41801007387 */ /* 0x0001e80000100800 */
        /* <DEDUP_REMOVED lines=12> */
[----:B------:R0:W-:Y:S01]  /*35300*/  STL [R1+0xbd4], R22 ;  /* 0x000bd41601007387 */ /* 0x0001e20000100800 */
[----:B------:R-:W-:Y:S05]  /*35310*/  BRA.U UP0, `(.L_x_2) ;  /* 0xfffffe4d00907547 */ /* 0x000fea000b83ffff */
[----:B-----5:R1:W-:Y:S04]  /*35320*/  STL [R1+0xd18], R7 ;  /* 0x000d180701007387 */ /* 0x0203e80000100800 */
[----:B-1----:R-:W2:Y:S04]  /*35330*/  LDL.LU R7, [R1+0x268] ;  /* 0x0002680001077983 */ /* 0x002ea80000300800 */
[----:B--2---:R1:W-:Y:S04]  /*35340*/  STL [R1+0xd20], R7 ;  /* 0x000d200701007387 */ /* 0x0043e80000100800 */
        /* <DEDUP_REMOVED lines=12> */
[----:B------:R2:W-:Y:S01]  /*35410*/  STL [R1+0xd14], R6 ;  /* 0x000d140601007387 */ /* 0x0005e20000100800 */
[----:B-1----:R-:W-:-:S03]  /*35420*/  IMAD.MOV.U32 R7, RZ, RZ, R18 ;  /* 0x000000ffff077224 */ /* 0x002fc600078e0012 */
[----:B--2---:R-:W2:Y:S04]  /*35430*/  LDL.LU R6, [R1+0x1f4] ;  /* 0x0001f40001067983 */ /* 0x004ea80000300800 */
        /* <DEDUP_REMOVED lines=18> */
[----:B------:R1:W-:Y:S04]  /*35560*/  STL [R1+0xd0c], R4 ;  /* 0x000d0c0401007387 */ /* 0x0003e80000100800 */
[----:B-1----:R-:W3:Y:S04]  /*35570*/  LDL.LU R4, [R1+0x234] ;  /* 0x0002340001047983 */ /* 0x002ee80000300800 */
[----:B0-----:R-:W4:Y:S04]  /*35580*/  LDL.LU R11, [R1+0x200] ;  /* 0x00020000010b7983 */ /* 0x001f280000300800 */
[----:B----4-:R0:W-:Y:S04]  /*35590*/  STL [R1+0xd08], R11 ;  /* 0x000d080b01007387 */ /* 0x0101e80000100800 */
[----:B0-----:R-:W4:Y:S04]  /*355a0*/  LDL.LU R11, [R1+0x254] ;  /* 0x00025400010b7983 */ /* 0x001f280000300800 */
[----:B------:R-:W2:Y:S04]  /*355b0*/  LDL.LU R10, [R1+0x220] ;  /* 0x00022000010a7983 */ /* 0x000ea80000300800 */
[----:B--2---:R0:W-:Y:S04]  /*355c0*/  STL [R1+0xd04], R10 ;  /* 0x000d040a01007387 */ /* 0x0041e80000100800 */
[----:B0-----:R-:W2:Y:S04]  /*355d0*/  LDL.LU R10, [R1+0x1f0] ;  /* 0x0001f000010a7983 */ /* 0x001ea80000300800 */
        /* <DEDUP_REMOVED lines=9> */
[----:B------:R0:W-:Y:S04]  /*35670*/  STL [R1+0xcf0], R13 ;  /* 0x000cf00d01007387 */ /* 0x0001e80000100800 */
[----:B0-----:R-:W2:Y:S04]  /*35680*/  LDL.LU R13, [R1+0x29c] ;  /* 0x00029c00010d7983 */ /* 0x001ea80000300800 */
[----:B--2---:R0:W-:Y:S04]  /*35690*/  STL [R1+0xcf4], R13 ;  /* 0x000cf40d01007387 */ /* 0x0041e80000100800 */
[----:B0-----:R-:W2:Y:S04]  /*356a0*/  LDL.LU R13, [R1+0x27c] ;  /* 0x00027c00010d7983 */ /* 0x001ea80000300800 */
[----:B------:R-:W2:Y:S04]  /*356b0*/  LDL.LU R14, [R1+0x2ac] ;  /* 0x0002ac00010e7983 */ /* 0x000ea80000300800 */
[----:B------:R0:W-:Y:S04]  /*356c0*/  STL [R1+0xcec], R12 ;  /* 0x000cec0c01007387 */ /* 0x0001e80000100800 */
[----:B0-----:R-:W2:Y:S04]  /*356d0*/  LDL.LU R12, [R1+0x2bc] ;  /* 0x0002bc00010c7983 */ /* 0x001ea80000300800 */
[----:B------:R0:W-:Y:S04]  /*356e0*/  STL [R1+0xce4], R17 ;  /* 0x000ce41101007387 */ /* 0x0001e80000100800 */
[----:B0-----:R-:W2:Y:S01]  /*356f0*/  LDL.LU R17, [R1+0x278] ;  /* 0x0002780001117983 */ /* 0x001ea20000300800 */
[----:B------:R-:W-:-:S03]  /*35700*/  F2FP.BF16.F32.PACK_AB R7, R6, R7 ;  /* 0x000000070607723e */ /* 0x000fc600000010ff */
[----:B--2---:R0:W-:Y:S04]  /*35710*/  STL [R1+0xce8], R17 ;  /* 0x000ce81101007387 */ /* 0x0041e80000100800 */
[----:B0-----:R-:W2:Y:S04]  /*35720*/  LDL.LU R17, [R1+0x2dc] ;  /* 0x0002dc0001117983 */ /* 0x001ea80000300800 */
[----:B------:R-:W2:Y:S04]  /*35730*/  LDL.LU R19, [R1+0x288] ;  /* 0x0002880001137983 */ /* 0x000ea80000300800 */
[----:B------:R0:W-:Y:S04]  /*35740*/  STL [R1+0xce0], R16 ;  /* 0x000ce01001007387 */ /* 0x0001e80000100800 */
[----:B0-----:R-:W2:Y:S04]  /*35750*/  LDL.LU R16, [R1+0x298] ;  /* 0x0002980001107983 */ /* 0x001ea80000300800 */
[----:B------:R-:W2:Y:S04]  /*35760*/  LDL.LU R18, [R1+0x2a8] ;  /* 0x0002a80001127983 */ /* 0x000ea80000300800 */
[----:B------:R0:W-:Y:S04]  /*35770*/  STL [R1+0xcdc], R29 ;  /* 0x000cdc1d01007387 */ /* 0x0001e80000100800 */
[----:B0-----:R-:W2:Y:S04]  /*35780*/  LDL.LU R29, [R1+0x2b8] ;  /* 0x0002b800011d7983 */ /* 0x001ea80000300800 */
[----:B------:R0:W-:Y:S04]  /*35790*/  STL [R1+0xcd8], R3 ;  /* 0x000cd80301007387 */ /* 0x0001e80000100800 */
[----:B0-----:R-:W2:Y:S04]  /*357a0*/  LDL.LU R3, [R1+0x2d8] ;  /* 0x0002d80001037983 */ /* 0x001ea80000300800 */
[----:B------:R0:W-:Y:S04]  /*357b0*/  STL [R1+0xcd4], R28 ;  /* 0x000cd41c01007387 */ /* 0x0001e80000100800 */
[----:B0-----:R-:W2:Y:S04]  /*357c0*/  LDL.LU R28, [R1+0x274] ;  /* 0x00027400011c7983 */ /* 0x001ea80000300800 */
[----:B------:R-:W2:Y:S04]  /*357d0*/  LDL.LU R23, [R1+0x284] ;  /* 0x0002840001177983 */ /* 0x000ea80000300800 */
[----:B------:R0:W-:Y:S04]  /*357e0*/  STL [R1+0xcd0], R0 ;  /* 0x000cd00001007387 */ /* 0x0001e80000100800 */
[----:B0-----:R-:W2:Y:S04]  /*357f0*/  LDL.LU R0, [R1+0x294] ;  /* 0x0002940001007983 */ /* 0x001ea80000300800 */
[----:B------:R-:W2:Y:S04]  /*35800*/  LDL.LU R22, [R1+0x2a4] ;  /* 0x0002a40001167983 */ /* 0x000ea80000300800 */
[----:B------:R0:W-:Y:S04]  /*35810*/  STL [R1+0xccc], R2 ;  /* 0x000ccc0201007387 */ /* 0x0001e80000100800 */
[----:B0-----:R-:W2:Y:S04]  /*35820*/  LDL.LU R2, [R1+0x2b4] ;  /* 0x0002b40001027983 */ /* 0x001ea80000300800 */
[----:B------:R-:W2:Y:S04]  /*35830*/  LDL.LU R21, [R1+0x2c4] ;  /* 0x0002c40001157983 */ /* 0x000ea80000300800 */
[----:B------:R-:W2:Y:S04]  /*35840*/  LDL.LU R24, [R1+0x2d4] ;  /* 0x0002d40001187983 */ /* 0x000ea80000300800 */
[----:B------:R-:W2:Y:S04]  /*35850*/  LDL.LU R20, [R1+0x2e4] ;  /* 0x0002e40001147983 */ /* 0x000ea80000300800 */
[----:B------:R-:W2:Y:S04]  /*35860*/  LDL.LU R25, [R1+0x270] ;  /* 0x0002700001197983 */ /* 0x000ea80000300800 */
[----:B------:R-:W2:Y:S04]  /*35870*/  LDL.LU R27, [R1+0x280] ;  /* 0x00028000011b7983 */ /* 0x000ea80000300800 */
[----:B------:R-:W2:Y:S04]  /*35880*/  LDL.LU R26, [R1+0x290] ;  /* 0x00029000011a7983 */ /* 0x000ea80000300800 */
[----:B------:R-:W2:Y:S04]  /*35890*/  LDL.LU R6, [R1+0xd54] ;  /* 0x000d540001067983 */ /* 0x000ea80000300800 */
[----:B------:R0:W-:Y:S04]  /*358a0*/  STL [R1+0x1c], R7 ;  /* 0x00001c0701007387 */ /* 0x0001e80000100800 */
[----:B0-----:R-:W2:Y:S02]  /*358b0*/  LDL.LU R7, [R1+0xd50] ;  /* 0x000d500001077983 */ /* 0x001ea40000300800 */
[----:B--2---:R-:W-:-:S02]  /*358c0*/  F2FP.BF16.F32.PACK_AB R7, R6, R7 ;  /* 0x000000070607723e */ /* 0x004fc400000010ff */
        /* <DEDUP_REMOVED lines=25> */
[----:B------:R0:W-:Y:S04]  /*35a60*/  STL [R1], R7 ;  /* 0x0000000701007387 */ /* 0x0001e80000100800 */
[----:B0-----:R-:W2:Y:S02]  /*35a70*/  LDL.LU R7, [R1+0xd18] ;  /* 0x000d180001077983 */ /* 0x001ea40000300800 */
[----:B--2---:R-:W-:-:S02]  /*35a80*/  F2FP.BF16.F32.PACK_AB R7, R6, R7 ;  /* 0x000000070607723e */ /* 0x004fc400000010ff */
[----:B------:R-:W2:Y:S02]  /*35a90*/  LDL.LU R6, [R1+0xd14] ;  /* 0x000d140001067983 */ /* 0x000ea40000300800 */
[----:B--2---:R-:W-:Y:S02]  /*35aa0*/  F2FP.BF16.F32.PACK_AB R6, R5, R6 ;  /* 0x000000060506723e */ /* 0x004fe400000010ff */
[----:B------:R-:W3:Y:S02]  /*35ab0*/  LDL.LU R5, [R1+0xd10] ;  /* 0x000d100001057983 */ /* 0x000ee40000300800 */
[----:B---3--:R-:W-:Y:S02]  /*35ac0*/  F2FP.BF16.F32.PACK_AB R5, R4, R5 ;  /* 0x000000050405723e */ /* 0x008fe400000010ff */
[----:B------:R-:W4:Y:S02]  /*35ad0*/  LDL.LU R4, [R1+0xd0c] ;  /* 0x000d0c0001047983 */ /* 0x000f240000300800 */
[----:B----4-:R-:W-:-:S02]  /*35ae0*/  F2FP.BF16.F32.PACK_AB R4, R11, R4 ;  /* 0x000000040b04723e */ /* 0x010fc400000010ff */
[----:B------:R-:W2:Y:S02]  /*35af0*/  LDL.LU R11, [R1+0xd08] ;  /* 0x000d0800010b7983 */ /* 0x000ea40000300800 */
[----:B--2---:R-:W-:Y:S02]  /*35b00*/  F2FP.BF16.F32.PACK_AB R11, R10, R11 ;  /* 0x0000000b0a0b723e */ /* 0x004fe400000010ff */
[----:B------:R-:W2:Y:S02]  /*35b10*/  LDL.LU R10, [R1+0xd04] ;  /* 0x000d0400010a7983 */ /* 0x000ea40000300800 */
[----:B--2---:R-:W-:Y:S02]  /*35b20*/  F2FP.BF16.F32.PACK_AB R10, R9, R10 ;  /* 0x0000000a090a723e */ /* 0x004fe400000010ff */
[----:B------:R-:W2:Y:S02]  /*35b30*/  LDL.LU R9, [R1+0xd00] ;  /* 0x000d000001097983 */ /* 0x000ea40000300800 */
[----:B--2---:R-:W-:-:S02]  /*35b40*/  F2FP.BF16.F32.PACK_AB R9, R8, R9 ;  /* 0x000000090809723e */ /* 0x004fc400000010ff */
        /* <DEDUP_REMOVED lines=10> */
[----:B------:R-:W2:Y:S01]  /*35bf0*/  LDL.LU R17, [R1+0xce8] ;  /* 0x000ce80001117983 */ /* 0x000ea20000300800 */
[----:B------:R-:W-:Y:S02]  /*35c00*/  F2FP.BF16.F32.PACK_AB R18, R16, R18 ;  /* 0x000000121012723e */ /* 0x000fe400000010ff */
[----:B--2---:R-:W-:-:S02]  /*35c10*/  F2FP.BF16.F32.PACK_AB R19, R17, R19 ;  /* 0x000000131113723e */ /* 0x004fc400000010ff */
[----:B------:R-:W2:Y:S04]  /*35c20*/  LDL.LU R17, [R1+0xce4] ;  /* 0x000ce40001117983 */ /* 0x000ea80000300800 */
[----:B------:R-:W3:Y:S01]  /*35c30*/  LDL.LU R16, [R1+0xce0] ;  /* 0x000ce00001107983 */ /* 0x000ee20000300800 */
[----:B------:R-:W-:Y:S02]  /*35c40*/  F2FP.BF16.F32.PACK_AB R23, R28, R23 ;  /* 0x000000171c17723e */ /* 0x000fe400000010ff */
[----:B------:R-:W-:Y:S02]  /*35c50*/  F2FP.BF16.F32.PACK_AB R22, R0, R22 ;  /* 0x000000160016723e */ /* 0x000fe400000010ff */
[----:B------:R-:W-:Y:S02]  /*35c60*/  F2FP.BF16.F32.PACK_AB R21, R2, R21 ;  /* 0x000000150215723e */ /* 0x000fe400000010ff */
[----:B--2---:R-:W-:-:S02]  /*35c70*/  F2FP.BF16.F32.PACK_AB R17, R29, R17 ;  /* 0x000000111d11723e */ /* 0x004fc400000010ff */
[----:B------:R-:W2:Y:S01]  /*35c80*/  LDL.LU R29, [R1+0xcdc] ;  /* 0x000cdc00011d7983 */ /* 0x000ea20000300800 */
[----:B---3--:R-:W-:-:S03]  /*35c90*/  F2FP.BF16.F32.PACK_AB R16, R3, R16 ;  /* 0x000000100310723e */ /* 0x008fc600000010ff */
[----:B------:R-:W3:Y:S04]  /*35ca0*/  LDL.LU R3, [R1+0xcd8] ;  /* 0x000cd80001037983 */ /* 0x000ee80000300800 */
[----:B------:R-:W3:Y:S04]  /*35cb0*/  LDL.LU R28, [R1+0xcd4] ;  /* 0x000cd400011c7983 */ /* 0x000ee80000300800 */
[----:B------:R-:W4:Y:S04]  /*35cc0*/  LDL.LU R0, [R1+0xcd0] ;  /* 0x000cd00001007983 */ /* 0x000f280000300800 */
[----:B------:R-:W4:Y:S01]  /*35cd0*/  LDL.LU R2, [R1+0xccc] ;  /* 0x000ccc0001027983 */ /* 0x000f220000300800 */
[----:B------:R-:W-:-:S02]  /*35ce0*/  F2FP.BF16.F32.PACK_AB R20, R24, R20 ;  /* 0x000000141814723e */ /* 0x000fc400000010ff */
[----:B------:R-:W-:Y:S02]  /*35cf0*/  F2FP.BF16.F32.PACK_AB R27, R25, R27 ;  /* 0x0000001b191b723e */ /* 0x000fe400000010ff */
[----:B--2---:R-:W-:Y:S02]  /*35d00*/  F2FP.BF16.F32.PACK_AB R26, R26, R29 ;  /* 0x0000001d1a1a723e */ /* 0x004fe400000010ff */
[----:B---3--:R-:W-:Y:S02]  /*35d10*/  F2FP.BF16.F32.PACK_AB R25, R28, R3 ;  /* 0x000000031c19723e */ /* 0x008fe400000010ff */
[----:B----4-:R-:W-:-:S07]  /*35d20*/  F2FP.BF16.F32.PACK_AB R24, R2, R0 ;  /* 0x000000000218723e */ /* 0x010fce00000010ff */
.L_x_1:
[----:B------:R-:W2:Y:S01]  /*35d30*/  LDL.LU R28, [R1+0xc98] ;  /* 0x000c9800011c7983 */ /* 0x000ea20000300800 */
[----:B------:R-:W1:Y:S01]  /*35d40*/  S2UR UR5, SR_CgaCtaId ;  /* 0x00000000000579c3 */ /* 0x000e620000008800 */
[----:B------:R-:W-:Y:S01]  /*35d50*/  UMOV UR4, 0x400 ;  /* 0x0000040000047882 */ /* 0x000fe20000000000 */
[----:B------:R-:W3:Y:S01]  /*35d60*/  LDCU.128 UR12, c[0x0][0x390] ;  /* 0x00007200ff0c77ac */ /* 0x000ee20008000c00 */
[----:B------:R-:W4:Y:S01]  /*35d70*/  S2R R2, SR_TID.X ;  /* 0x0000000000027919 */ /* 0x000f220000002100 */
[----:B------:R-:W5:Y:S01]  /*35d80*/  LDCU UR6, c[0x0][0x3b4] ;  /* 0x00007680ff0677ac */ /* 0x000f620008000800 */
[----:B-1----:R-:W-:Y:S01]  /*35d90*/  ULEA UR4, UR5, UR4, 0x18 ;  /* 0x0000000405047291 */ /* 0x002fe2000f8ec0ff */
[C---:B0---4-:R-:W-:Y:S02]  /*35da0*/  IMAD.SHL.U32 R0, R2.reuse, 0x200, RZ ;  /* 0x0000020002007824 */ /* 0x051fe400078e00ff */
[C---:B------:R-:W-:Y:S02]  /*35db0*/  IMAD.SHL.U32 R29, R2.reuse, 0x4, RZ ;  /* 0x00000004021d7824 */ /* 0x040fe400078e00ff */
[----:B------:R-:W-:Y:S01]  /*35dc0*/  IMAD.SHL.U32 R3, R2, 0x800, RZ ;  /* 0x0000080002037824 */ /* 0x000fe200078e00ff */
[----:B------:R-:W-:-:S04]  /*35dd0*/  LOP3.LUT R0, R0, 0x3000, RZ, 0xc0, !PT ;  /* 0x0000300000007812 */ /* 0x000fc800078ec0ff */
[----:B------:R-:W-:Y:S01]  /*35de0*/  LOP3.LUT R3, R3, 0x3000, RZ, 0xc0, !PT ;  /* 0x0000300003037812 */ /* 0x000fe200078ec0ff */
[----:B------:R-:W-:Y:S01]  /*35df0*/  BAR.SYNC.DEFER_BLOCKING 0x0 ;  /* 0x0000000000007b1d */ /* 0x000fe20000010000 */
[----:B--2---:R-:W-:Y:S01]  /*35e00*/  LOP3.LUT R0, R0, 0xc60, R28, 0xf8, !PT ;  /* 0x00000c6000007812 */ /* 0x004fe200078ef81c */
[----:B------:R-:W-:-:S03]  /*35e10*/  IMAD.SHL.U32 R28, R2, 0x10, RZ ;  /* 0x00000010021c7824 */ /* 0x000fc600078e00ff */
[----:B------:R-:W-:Y:S02]  /*35e20*/  LOP3.LUT R0, R0, 0x70, R29, 0x78, !PT ;  /* 0x0000007000007812 */ /* 0x000fe400078e781d */
[----:B------:R-:W2:Y:S01]  /*35e30*/  LDL.LU R29, [R1+0x1e8] ;  /* 0x0001e800011d7983 */ /* 0x000ea20000300800 */
[----:B------:R-:W-:Y:S02]  /*35e40*/  LOP3.LUT R3, R3, 0x3f0, R28, 0xf8, !PT ;  /* 0x000003f003037812 */ /* 0x000fe400078ef81c */
[----:B------:R-:W-:Y:S01]  /*35e50*/  SHF.R.U32.HI R28, RZ, 0x1, R2 ;  /* 0x00000001ff1c7819 */ /* 0x000fe20000011602 */
[----:B------:R0:W-:Y:S04]  /*35e60*/  STS.128 [R0+UR4], R24 ;  /* 0x0000001800007988 */ /* 0x0001e80008000c04 */
[----:B------:R1:W-:Y:S04]  /*35e70*/  STS.128 [R0+UR4+0x200], R20 ;  /* 0x0002001400007988 */ /* 0x0003e80008000c04 */
[----:B0-----:R-:W4:Y:S04]  /*35e80*/  LDL.LU R24, [R1+0x10] ;  /* 0x0000100001187983 */ /* 0x001f280000300800 */
[----:B------:R-:W4:Y:S04]  /*35e90*/  LDL.LU R25, [R1+0x14] ;  /* 0x0000140001197983 */ /* 0x000f280000300800 */
[----:B------:R-:W4:Y:S04]  /*35ea0*/  LDL.LU R26, [R1+0x18] ;  /* 0x00001800011a7983 */ /* 0x000f280000300800 */
[----:B------:R-:W4:Y:S04]  /*35eb0*/  LDL.LU R27, [R1+0x1c] ;  /* 0x00001c00011b7983 */ /* 0x000f280000300800 */
[----:B-1----:R-:W2:Y:S04]  /*35ec0*/  LDL.LU R20, [R1] ;  /* 0x0000000001147983 */ /* 0x002ea80000300800 */
[----:B------:R-:W2:Y:S04]  /*35ed0*/  LDL.LU R21, [R1+0x4] ;  /* 0x0000040001157983 */ /* 0x000ea80000300800 */
[----:B------:R-:W2:Y:S04]  /*35ee0*/  LDL.LU R22, [R1+0x8] ;  /* 0x0000080001167983 */ /* 0x000ea80000300800 */
[----:B------:R-:W2:Y:S04]  /*35ef0*/  LDL.LU R23, [R1+0xc] ;  /* 0x00000c0001177983 */ /* 0x000ea80000300800 */
[----:B------:R0:W-:Y:S04]  /*35f00*/  STS.128 [R0+UR4+0x80], R16 ;  /* 0x0000801000007988 */ /* 0x0001e80008000c04 */
[----:B0-----:R-:W3:Y:S01]  /*35f10*/  LDL.LU R19, [R1+0xcc8] ;  /* 0x000cc80001137983 */ /* 0x001ee20000300800 */
[----:B------:R-:W-:-:S02]  /*35f20*/  LOP3.LUT R3, R3, 0x20, R28, 0x78, !PT ;  /* 0x0000002003037812 */ /* 0x000fc400078e781c */
[----:B------:R-:W-:Y:S01]  /*35f30*/  SHF.R.U32.HI R28, RZ, 0x5, R2 ;  /* 0x00000005ff1c7819 */ /* 0x000fe20000011602 */
[----:B------:R-:W-:Y:S04]  /*35f40*/  STS.128 [R0+UR4+0x300], R4 ;  /* 0x0003000400007988 */ /* 0x000fe80008000c04 */
[----:B------:R0:W-:Y:S04]  /*35f50*/  STS.128 [R0+UR4+0x280], R12 ;  /* 0x0002800c00007988 */ /* 0x0001e80008000c04 */
[----:B------:R-:W-:Y:S01]  /*35f60*/  STS.128 [R0+UR4+0x100], R8 ;  /* 0x0001000800007988 */ /* 0x000fe20008000c04 */
[----:B0-----:R-:W0:Y:S03]  /*35f70*/  LDC R12, c[0x0][0x3b8] ;  /* 0x0000ee00ff0c7b82 */ /* 0x001e260000000800 */
[----:B--2---:R1:W-:Y:S02]  /*35f80*/  STS.128 [R0+UR4+0x180], R20 ;  /* 0x0001801400007988 */ /* 0x0043e40008000c04 */
[----:B-1----:R-:W-:-:S04]  /*35f90*/  SGXT.U32 R20, R28, 0x2 ;  /* 0x000000021c14781a */ /* 0x002fc80000000000 */
[C-C-:B------:R-:W-:Y:S02]  /*35fa0*/  LOP3.LUT R5, R29.reuse, 0xf4, R20.reuse, 0xfe, !PT ;  /* 0x000000f41d057812 */ /* 0x140fe400078efe14 */
[C-C-:B------:R-:W-:Y:S02]  /*35fb0*/  LOP3.LUT R4, R29.reuse, 0xf0, R20.reuse, 0xfe, !PT ;  /* 0x000000f01d047812 */ /* 0x140fe400078efe14 */
[C-C-:B------:R-:W-:Y:S01]  /*35fc0*/  LOP3.LUT R6, R29.reuse, 0xec, R20.reuse, 0xfe, !PT ;  /* 0x000000ec1d067812 */ /* 0x140fe200078efe14 */
[----:B------:R1:W-:Y:S04]  /*35fd0*/  STL [R1+0x118], R5 ;  /* 0x0001180501007387 */ /* 0x0003e80000100800 */
[----:B------:R2:W-:Y:S01]  /*35fe0*/  STL [R1+0xd0], R4 ;  /* 0x0000d00401007387 */ /* 0x0005e20000100800 */
[----:B-1----:R-:W-:-:S03]  /*35ff0*/  LOP3.LUT R5, R29, 0xe8, R20, 0xfe, !PT ;  /* 0x000000e81d057812 */ /* 0x002fc600078efe14 */
[----:B------:R1:W-:Y:S01]  /*36000*/  STL [R1+0x114], R6 ;  /* 0x0001140601007387 */ /* 0x0003e20000100800 */
[----:B--2---:R-:W-:-:S03]  /*36010*/  LOP3.LUT R4, R29, 0xe4, R20, 0xfe, !PT ;  /* 0x000000e41d047812 */ /* 0x004fc600078efe14 */
[----:B------:R2:W-:Y:S04]  /*36020*/  STL [R1+0x110], R5 ;  /* 0x0001100501007387 */ /* 0x0005e80000100800 */
[----:B------:R0:W-:Y:S01]  /*36030*/  STL [R1+0x10c], R4 ;  /* 0x00010c0401007387 */ /* 0x0001e20000100800 */
[C-C-:B-1----:R-:W-:Y:S02]  /*36040*/  LOP3.LUT R6, R29.reuse, 0xe0, R20.reuse, 0xfe, !PT ;  /* 0x000000e01d067812 */ /* 0x142fe400078efe14 */
[----:B--2---:R-:W-:-:S03]  /*36050*/  LOP3.LUT R5, R29, 0xdc, R20, 0xfe, !PT ;  /* 0x000000dc1d057812 */ /* 0x004fc600078efe14 */
[----:B------:R1:W-:Y:S01]  /*36060*/  STL [R1+0x108], R6 ;  /* 0x0001080601007387 */ /* 0x0003e20000100800 */
[----:B0-----:R-:W-:-:S03]  /*36070*/  LOP3.LUT R4, R29, 0xd8, R20, 0xfe, !PT ;  /* 0x000000d81d047812 */ /* 0x001fc600078efe14 */
[----:B------:R0:W-:Y:S04]  /*36080*/  STL [R1+0x104], R5 ;  /* 0x0001040501007387 */ /* 0x0001e80000100800 */
[----:B------:R2:W-:Y:S01]  /*36090*/  STL [R1+0x100], R4 ;  /* 0x0001000401007387 */ /* 0x0005e20000100800 */
[C-C-:B-1----:R-:W-:Y:S02]  /*360a0*/  LOP3.LUT R6, R29.reuse, 0xd4, R20.reuse, 0xfe, !PT ;  /* 0x000000d41d067812 */ /* 0x142fe400078efe14 */
[C-C-:B0-----:R-:W-:Y:S01]  /*360b0*/  LOP3.LUT R5, R29.reuse, 0xd0, R20.reuse, 0xfe, !PT ;  /* 0x000000d01d057812 */ /* 0x141fe200078efe14 */
[----:B----4-:R-:W-:Y:S01]  /*360c0*/  STS.128 [R0+UR4+0x380], R24 ;  /* 0x0003801800007988 */ /* 0x010fe20008000c04 */
[----:B--2---:R-:W-:-:S03]  /*360d0*/  LOP3.LUT R4, R29, 0xcc, R20, 0xfe, !PT ;  /* 0x000000cc1d047812 */ /* 0x004fc600078efe14 */
[----:B------:R0:W-:Y:S01]  /*360e0*/  STL [R1+0xfc], R6 ;  /* 0x0000fc0601007387 */ /* 0x0001e20000100800 */
[----:B------:R-:W-:Y:S01]  /*360f0*/  BAR.SYNC.DEFER_BLOCKING 0x0 ;  /* 0x0000000000007b1d */ /* 0x000fe20000010000 */
[----:B0-----:R-:W-:-:S05]  /*36100*/  LOP3.LUT R6, R29, 0xc8, R20, 0xfe, !PT ;  /* 0x000000c81d067812 */ /* 0x001fca00078efe14 */
[----:B------:R0:W-:Y:S04]  /*36110*/  STL [R1+0xf8], R5 ;  /* 0x0000f80501007387 */ /* 0x0001e80000100800 */
[----:B------:R1:W-:Y:S01]  /*36120*/  STL [R1+0xf4], R4 ;  /* 0x0000f40401007387 */ /* 0x0003e20000100800 */
[----:B0-----:R-:W-:-:S03]  /*36130*/  LOP3.LUT R5, R29, 0xc4, R20, 0xfe, !PT ;  /* 0x000000c41d057812 */ /* 0x001fc600078efe14 */
[----:B------:R0:W-:Y:S01]  /*36140*/  STL [R1+0xf0], R6 ;  /* 0x0000f00601007387 */ /* 0x0001e20000100800 */
[----:B-1----:R-:W-:-:S03]  /*36150*/  LOP3.LUT R4, R29, 0xc0, R20, 0xfe, !PT ;  /* 0x000000c01d047812 */ /* 0x002fc600078efe14 */
[----:B------:R1:W-:Y:S04]  /*36160*/  STL [R1+0xec], R5 ;  /* 0x0000ec0501007387 */ /* 0x0003e80000100800 */
[----:B------:R2:W-:Y:S01]  /*36170*/  STL [R1+0xe8], R4 ;  /* 0x0000e80401007387 */ /* 0x0005e20000100800 */
[----:B0-----:R-:W-:-:S03]  /*36180*/  LOP3.LUT R6, R29, 0xbc, R20, 0xfe, !PT ;  /* 0x000000bc1d067812 */ /* 0x001fc600078efe14 */
[----:B------:R-:W0:Y:S01]  /*36190*/  LDS.128 R8, [R3+UR4] ;  /* 0x0000000403087984 */ /* 0x000e220008000c00 */
        /* <DEDUP_REMOVED lines=8> */
[----:B----4-:R-:W-:-:S03]  /*36220*/  LOP3.LUT R4, R29, 0xa8, R20, 0xfe, !PT ;  /* 0x000000a81d047812 */ /* 0x010fc600078efe14 */
        /* <DEDUP_REMOVED lines=44> */
[----:B-1----:R-:W-:-:S03]  /*364f0*/  LOP3.LUT R6, R29, 0x54, R20, 0xfe, !PT ;  /* 0x000000541d067812 */ /* 0x002fc600078efe14 */
[----:B0-----:R-:W-:Y:S01]  /*36500*/  STL.64 [R1+0x10], R8 ;  /* 0x0000100801007387 */ /* 0x001fe20000100a00 */
[----:B--2---:R-:W-:-:S03]  /*36510*/  LOP3.LUT R5, R29, 0x50, R20, 0xfe, !PT ;  /* 0x000000501d057812 */ /* 0x004fc600078efe14 */
[----:B------:R-:W-:Y:S01]  /*36520*/  STL.64 [R1+0x18], R10 ;  /* 0x0000180a01007387 */ /* 0x000fe20000100a00 */
[----:B----4-:R-:W-:-:S03]  /*36530*/  LOP3.LUT R4, R29, 0x4c, R20, 0xfe, !PT ;  /* 0x0000004c1d047812 */ /* 0x010fc600078efe14 */
[----:B------:R0:W-:Y:S04]  /*36540*/  STL [R1+0x74], R6 ;  /* 0x0000740601007387 */ /* 0x0001e80000100800 */
[----:B------:R1:W-:Y:S01]  /*36550*/  STL [R1+0x70], R5 ;  /* 0x0000700501007387 */ /* 0x0003e20000100800 */
[----:B0-----:R-:W-:-:S03]  /*36560*/  LOP3.LUT R6, R29, 0x48, R20, 0xfe, !PT ;  /* 0x000000481d067812 */ /* 0x001fc600078efe14 */
[----:B------:R0:W-:Y:S01]  /*36570*/  STL [R1+0x6c], R4 ;  /* 0x00006c0401007387 */ /* 0x0001e20000100800 */
[----:B-1----:R-:W-:-:S03]  /*36580*/  LOP3.LUT R5, R29, 0x44, R20, 0xfe, !PT ;  /* 0x000000441d057812 */ /* 0x002fc600078efe14 */
[----:B------:R1:W-:Y:S04]  /*36590*/  STL [R1+0x68], R6 ;  /* 0x0000680601007387 */ /* 0x0003e80000100800 */
[----:B------:R2:W-:Y:S01]  /*365a0*/  STL [R1+0x64], R5 ;  /* 0x0000640501007387 */ /* 0x0005e20000100800 */
[----:B0-----:R-:W-:Y:S02]  /*365b0*/  LOP3.LUT R4, R3, 0x40, RZ, 0x3c, !PT ;  /* 0x0000004003047812 */ /* 0x001fe400078e3cff */
[C-C-:B-1----:R-:W-:Y:S02]  /*365c0*/  LOP3.LUT R6, R29.reuse, 0x40, R20.reuse, 0xfe, !PT ;  /* 0x000000401d067812 */ /* 0x142fe400078efe14 */
[----:B--2---:R-:W-:-:S03]  /*365d0*/  LOP3.LUT R5, R29, 0x3c, R20, 0xfe, !PT ;  /* 0x0000003c1d057812 */ /* 0x004fc600078efe14 */
[----:B------:R-:W-:Y:S04]  /*365e0*/  STL [R1+0x60], R6 ;  /* 0x0000600601007387 */ /* 0x000fe80000100800 */
[----:B------:R-:W-:Y:S04]  /*365f0*/  STL [R1+0x5c], R5 ;  /* 0x00005c0501007387 */ /* 0x000fe80000100800 */
[----:B------:R-:W0:Y:S01]  /*36600*/  LDS.128 R4, [R4+UR4] ;  /* 0x0000000404047984 */ /* 0x000e220008000c00 */
[C-C-:B------:R-:W-:Y:S02]  /*36610*/  LOP3.LUT R9, R29.reuse, 0x38, R20.reuse, 0xfe, !PT ;  /* 0x000000381d097812 */ /* 0x140fe400078efe14 */
[----:B------:R-:W-:-:S03]  /*36620*/  LOP3.LUT R8, R29, 0x34, R20, 0xfe, !PT ;  /* 0x000000341d087812 */ /* 0x000fc600078efe14 */
[----:B------:R-:W-:Y:S04]  /*36630*/  STL [R1+0x58], R9 ;  /* 0x0000580901007387 */ /* 0x000fe80000100800 */
[----:B0-----:R0:W-:Y:S04]  /*36640*/  STL [R1+0xd00], R5 ;  /* 0x000d000501007387 */ /* 0x0011e80000100800 */
[----:B------:R-:W-:Y:S04]  /*36650*/  STL [R1+0x54], R8 ;  /* 0x0000540801007387 */ /* 0x000fe80000100800 */
[----:B------:R-:W1:Y:S04]  /*36660*/  LDS.128 R8, [R3+UR4+0x400] ;  /* 0x0004000403087984 */ /* 0x000e680008000c00 */
[----:B------:R2:W-:Y:S01]  /*36670*/  STL [R1+0xcd0], R6 ;  /* 0x000cd00601007387 */ /* 0x0005e20000100800 */
[----:B0-----:R-:W-:-:S03]  /*36680*/  LOP3.LUT R5, R29, 0x28, R20, 0xfe, !PT ;  /* 0x000000281d057812 */ /* 0x001fc600078efe14 */
[----:B------:R0:W-:Y:S01]  /*36690*/  STL [R1+0xccc], R7 ;  /* 0x000ccc0701007387 */ /* 0x0001e20000100800 */
[C-C-:B--2---:R-:W-:Y:S02]  /*366a0*/  LOP3.LUT R6, R29.reuse, 0x30, R20.reuse, 0xfe, !PT ;  /* 0x000000301d067812 */ /* 0x144fe400078efe14 */
[----:B0-----:R-:W-:-:S03]  /*366b0*/  LOP3.LUT R7, R29, 0x2c, R20, 0xfe, !PT ;  /* 0x0000002c1d077812 */ /* 0x001fc600078efe14 */
[----:B------:R0:W-:Y:S04]  /*366c0*/  STL [R1+0x50], R6 ;  /* 0x0000500601007387 */ /* 0x0001e80000100800 */
[----:B------:R1:W-:Y:S01]  /*366d0*/  STL [R1+0x4c], R7 ;  /* 0x00004c0701007387 */ /* 0x0003e20000100800 */
[----:B0-----:R-:W-:-:S03]  /*366e0*/  LOP3.LUT R6, R29, 0x24, R20, 0xfe, !PT ;  /* 0x000000241d067812 */ /* 0x001fc600078efe14 */
[----:B------:R-:W-:Y:S04]  /*366f0*/  STL [R1+0x48], R5 ;  /* 0x0000480501007387 */ /* 0x000fe80000100800 */
[----:B------:R0:W-:Y:S01]  /*36700*/  STL [R1+0x44], R6 ;  /* 0x0000440601007387 */ /* 0x0001e20000100800 */
[----:B-1----:R-:W-:Y:S02]  /*36710*/  IMAD.MOV.U32 R7, RZ, RZ, R10 ;  /* 0x000000ffff077224 */ /* 0x002fe400078e000a */
[----:B0-----:R-:W-:Y:S01]  /*36720*/  IMAD.MOV.U32 R6, RZ, RZ, R9 ;  /* 0x000000ffff067224 */ /* 0x001fe200078e0009 */
[----:B------:R-:W-:Y:S01]  /*36730*/  STL [R1+0xc], R11 ;  /* 0x00000c0b01007387 */ /* 0x000fe20000100800 */
[----:B------:R-:W-:Y:S01]  /*36740*/  IMAD.MOV.U32 R5, RZ, RZ, R8 ;  /* 0x000000ffff057224 */ /* 0x000fe200078e0008 */
[----:B------:R-:W-:-:S02]  /*36750*/  LOP3.LUT R8, R29, 0x1c, R20, 0xfe, !PT ;  /* 0x0000001c1d087812 */ /* 0x000fc400078efe14 */
[----:B------:R0:W-:Y:S01]  /*36760*/  STL [R1+0xd04], R6 ;  /* 0x000d040601007387 */ /* 0x0001e20000100800 */
[----:B---3--:R-:W-:-:S03]  /*36770*/  ISETP.GE.AND P0, PT, R19, UR14, PT ;  /* 0x0000000e13007c0c */ /* 0x008fc6000bf06270 */
[----:B------:R1:W-:Y:S01]  /*36780*/  STL [R1+0xce8], R7 ;  /* 0x000ce80701007387 */ /* 0x0003e20000100800 */
[C---:B------:R-:W-:Y:S02]  /*36790*/  LOP3.LUT R16, R29.reuse, R20, RZ, 0xfc, !PT ;  /* 0x000000141d107212 */ /* 0x040fe400078efcff */
[----:B0-----:R-:W-:Y:S01]  /*367a0*/  LOP3.LUT R6, R29, 0x20, R20, 0xfe, !PT ;  /* 0x000000201d067812 */ /* 0x001fe200078efe14 */
[----:B-----5:R-:W-:Y:S01]  /*367b0*/  IMAD R2, R19, UR6, RZ ;  /* 0x0000000613027c24 */ /* 0x020fe2000f8e02ff */
[----:B-1----:R-:W-:-:S03]  /*367c0*/  LOP3.LUT R7, R3, 0x40, RZ, 0x3c, !PT ;  /* 0x0000004003077812 */ /* 0x002fc600078e3cff */
[----:B------:R0:W-:Y:S01]  /*367d0*/  STL [R1+0xd08], R6 ;  /* 0x000d080601007387 */ /* 0x0001e20000100800 */
[----:B------:R-:W-:-:S03]  /*367e0*/  ISETP.LT.AND P4, PT, R16, UR15, !P0 ;  /* 0x0000000f10007c0c */ /* 0x000fc6000c781270 */
[----:B------:R-:W-:Y:S01]  /*367f0*/  STL [R1+0x3c], R8 ;  /* 0x00003c0801007387 */ /* 0x000fe20000100800 */
[C-C-:B------:R-:W-:Y:S01]  /*36800*/  LOP3.LUT R13, R29.reuse, 0x18, R20.reuse, 0xfe, !PT ;  /* 0x000000181d0d7812 */ /* 0x140fe200078efe14 */
[----:B------:R-:W-:Y:S02]  /*36810*/  IMAD R16, R16, R12, RZ ;  /* 0x0000000c10107224 */ /* 0x000fe400078e02ff */
[----:B------:R-:W1:Y:S01]  /*36820*/  LDS.128 R8, [R7+UR4+0x400] ;  /* 0x0004000407087984 */ /* 0x000e620008000c00 */
[C---:B------:R-:W-:Y:S02]  /*36830*/  LEA R0, P1, R2.reuse, UR12, 0x1 ;  /* 0x0000000c02007c11 */ /* 0x040fe4000f8208ff */
[----:B------:R-:W-:Y:S01]  /*36840*/  LOP3.LUT R17, R29, 0xf8, R20, 0xfe, !PT ;  /* 0x000000f81d117812 */ /* 0x000fe200078efe14 */
[----:B------:R-:W-:Y:S01]  /*36850*/  STL [R1+0x38], R13 ;  /* 0x0000380d01007387 */ /* 0x000fe20000100800 */
[----:B------:R-:W-:Y:S02]  /*36860*/  LEA.HI.X.SX32 R2, R2, UR13, 0x1, P1 ;  /* 0x0000000d02027c11 */ /* 0x000fe400088f0eff */
[----:B------:R-:W-:Y:S01]  /*36870*/  LEA R24, P5, R16, R0, 0x1 ;  /* 0x0000000010187211 */ /* 0x000fe200078a08ff */
[----:B------:R-:W2:Y:S01]  /*36880*/  LDS.128 R12, [R3+UR4+0x800] ;  /* 0x00080004030c7984 */ /* 0x000ea20008000c00 */
[----:B------:R-:W-:-:S02]  /*36890*/  ISETP.LT.AND P1, PT, R17, UR15, !P0 ;  /* 0x0000000f11007c0c */ /* 0x000fc4000c721270 */
[----:B------:R-:W-:Y:S02]  /*368a0*/  LEA.HI.X.SX32 R25, R16, R2, 0x1, P5 ;  /* 0x0000000210197211 */ /* 0x000fe400028f0eff */
[----:B------:R-:W3:Y:S01]  /*368b0*/  LDS.128 R16, [R7+UR4+0x800] ;  /* 0x0008000407107984 */ /* 0x000ee20008000c00 */
[----:B0-----:R-:W-:-:S03]  /*368c0*/  LOP3.LUT R6, R29, 0x14, R20, 0xfe, !PT ;  /* 0x000000141d067812 */ /* 0x001fc600078efe14 */
[----:B-1----:R-:W-:Y:S04]  /*368d0*/  STL.64 [R1+0xd10], R8 ;  /* 0x000d100801007387 */ /* 0x002fe80000100a00 */
[----:B------:R0:W-:Y:S04]  /*368e0*/  STL [R1+0x34], R6 ;  /* 0x0000340601007387 */ /* 0x0001e80000100800 */
[----:B------:R1:W-:Y:S01]  /*368f0*/  STL.64 [R1+0xcd8], R10 ;  /* 0x000cd80a01007387 */ /* 0x0003e20000100a00 */
[----:B0-----:R-:W-:-:S05]  /*36900*/  LOP3.LUT R6, R29, 0x10, R20, 0xfe, !PT ;  /* 0x000000101d067812 */ /* 0x001fca00078efe14 */
[----:B------:R-:W-:Y:S04]  /*36910*/  STL [R1+0x30], R6 ;  /* 0x0000300601007387 */ /* 0x000fe80000100800 */
[----:B--2---:R-:W-:Y:S04]  /*36920*/  STL [R1+0xd18], R13 ;  /* 0x000d180d01007387 */ /* 0x004fe80000100800 */
[----:B------:R0:W-:Y:S04]  /*36930*/  STL.64 [R1+0xce0], R14 ;  /* 0x000ce00e01007387 */ /* 0x0001e80000100a00 */
[----:B-1----:R-:W2:Y:S04]  /*36940*/  LDL.LU R10, [R1+0x34] ;  /* 0x00003400010a7983 */ /* 0x002ea80000300800 */
[----:B------:R-:W4:Y:S04]  /*36950*/  LDL.LU R11, [R1+0x3c] ;  /* 0x00003c00010b7983 */ /* 0x000f280000300800 */
[----:B---3--:R1:W-:Y:S01]  /*36960*/  STL.64 [R1+0xcf0], R18 ;  /* 0x000cf01201007387 */ /* 0x0083e20000100a00 */
[----:B0-----:R-:W0:Y:S03]  /*36970*/  LDC R15, c[0x0][0x3b8] ;  /* 0x0000ee00ff0f7b82 */ /* 0x001e260000000800 */
[----:B-1----:R-:W3:Y:S01]  /*36980*/  LDL.LU R19, [R1+0x10] ;  /* 0x0000100001137983 */ /* 0x002ee20000300800 */
[----:B------:R-:W-:-:S02]  /*36990*/  LOP3.LUT R27, R29, 0xc, R20, 0xfe, !PT ;  /* 0x0000000c1d1b7812 */ /* 0x000fc400078efe14 */
[C-C-:B------:R-:W-:Y:S02]  /*369a0*/  LOP3.LUT R21, R29.reuse, 0x8, R20.reuse, 0xfe, !PT ;  /* 0x000000081d157812 */ /* 0x140fe400078efe14 */
[----:B------:R-:W-:Y:S02]  /*369b0*/  LOP3.LUT R20, R29, 0x4, R20, 0xfe, !PT ;  /* 0x000000041d147812 */ /* 0x000fe400078efe14 */
[C---:B------:R-:W-:Y:S02]  /*369c0*/  ISETP.LT.AND P3, PT, R21.reuse, UR15, !P0 ;  /* 0x0000000f15007c0c */ /* 0x040fe4000c761270 */
[C---:B------:R-:W-:Y:S01]  /*369d0*/  ISETP.LT.AND P2, PT, R20.reuse, UR15, !P0 ;  /* 0x0000000f14007c0c */ /* 0x040fe2000c741270 */
[-C--:B0-----:R-:W-:Y:S02]  /*369e0*/  IMAD R26, R20, R15.reuse, RZ ;  /* 0x0000000f141a7224 */ /* 0x081fe400078e02ff */
[----:B------:R-:W-:Y:S02]  /*369f0*/  IMAD R13, R21, R15, RZ ;  /* 0x0000000f150d7224 */ /* 0x000fe400078e02ff */
[----:B------:R-:W0:Y:S01]  /*36a00*/  LDS.128 R20, [R3+UR4+0xc00] ;  /* 0x000c000403147984 */ /* 0x000e220008000c00 */
[----:B------:R-:W-:-:S02]  /*36a10*/  LEA R28, P6, R26, R0, 0x1 ;  /* 0x000000001a1c7211 */ /* 0x000fc400078c08ff */
[C---:B------:R-:W-:Y:S02]  /*36a20*/  LEA R8, P5, R13.reuse, R0, 0x1 ;  /* 0x000000000d087211 */ /* 0x040fe400078a08ff */
[-C--:B------:R-:W-:Y:S02]  /*36a30*/  LEA.HI.X.SX32 R29, R26, R2.reuse, 0x1, P6 ;  /* 0x000000021a1d7211 */ /* 0x080fe400030f0eff */
[----:B------:R-:W-:Y:S01]  /*36a40*/  LEA.HI.X.SX32 R9, R13, R2, 0x1, P5 ;  /* 0x000000020d097211 */ /* 0x000fe200028f0eff */
[----:B0-----:R0:W-:Y:S04]  /*36a50*/  STL.64 [R1+0xcf8], R22 ;  /* 0x000cf81601007387 */ /* 0x0011e80000100a00 */
[----:B0-----:R-:W5:Y:S04]  /*36a60*/  LDL.LU R22, [R1+0x30] ;  /* 0x0000300001167983 */ /* 0x001f680000300800 */
[----:B------:R-:W2:Y:S04]  /*36a70*/  LDL.LU R23, [R1+0x38] ;  /* 0x0000380001177983 */ /* 0x000ea80000300800 */
[----:B------:R-:W2:Y:S04]  /*36a80*/  LDL.LU R14, [R1+0x44] ;  /* 0x00004400010e7983 */ /* 0x000ea80000300800 */
[----:B------:R-:W2:Y:S04]  /*36a90*/  LDL.LU R13, [R1+0xd18] ;  /* 0x000d1800010d7983 */ /* 0x000ea80000300800 */
[----:B---3--:R-:W-:Y:S04]  /*36aa0*/  @P4 STG.E.U16 desc[UR10][R24.64], R19 ;  /* 0x0000001318004986 */ /* 0x008fe8000c10150a */
[----:B------:R-:W-:Y:S04]  /*36ab0*/  @P2 STG.E.U16 desc[UR10][R28.64], R4 ;  /* 0x000000041c002986 */ /* 0x000fe8000c10150a */
[----:B------:R0:W-:Y:S04]  /*36ac0*/  @P3 STG.E.U16 desc[UR10][R8.64], R5 ;  /* 0x0000000508003986 */ /* 0x0001e8000c10150a */
[----:B0-----:R-:W3:Y:S01]  /*36ad0*/  LDL.LU.64 R8, [R1+0xd10] ;  /* 0x000d100001087983 */ /* 0x001ee20000300a00 */
[C---:B------:R-:W-:Y:S01]  /*36ae0*/  IMAD R18, R27.reuse, R15, RZ ;  /* 0x0000000f1b127224 */ /* 0x040fe200078e02ff */
[----:B------:R-:W-:-:S02]  /*36af0*/  ISETP.LT.AND P4, PT, R27, UR15, !P0 ;  /* 0x0000000f1b007c0c */ /* 0x000fc4000c781270 */
[----:B------:R0:W1:Y:S02]  /*36b00*/  LDS.128 R24, [R7+UR4+0xc00] ;  /* 0x000c000407187984 */ /* 0x0000640008000c00 */
[----:B------:R-:W-:-:S04]  /*36b10*/  LEA R6, P6, R18, R0, 0x1 ;  /* 0x0000000012067211 */ /* 0x000fc800078c08ff */
[----:B0-----:R-:W-:Y:S02]  /*36b20*/  LEA.HI.X.SX32 R7, R18, R2, 0x1, P6 ;  /* 0x0000000212077211 */ /* 0x001fe400030f0eff */
[----:B------:R-:W2:Y:S04]  /*36b30*/  LDL.LU R18, [R1+0x48] ;  /* 0x0000480001127983 */ /* 0x000ea80000300800 */
[----:B---3--:R0:W-:Y:S04]  /*36b40*/  @P4 STG.E.U16 desc[UR10][R6.64], R8 ;  /* 0x0000000806004986 */ /* 0x0081e8000c10150a */
[----:B0-----:R-:W3:Y:S04]  /*36b50*/  LDL.LU R6, [R1+0xd08] ;  /* 0x000d080001067983 */ /* 0x001ee80000300800 */
[----:B------:R-:W3:Y:S01]  /*36b60*/  LDL.LU R7, [R1+0x4c] ;  /* 0x00004c0001077983 */ /* 0x000ee20000300800 */
[C---:B-----5:R-:W-:Y:S01]  /*36b70*/  IMAD R3, R22.reuse, R15, RZ ;  /* 0x0000000f16037224 */ /* 0x060fe200078e02ff */
[----:B------:R-:W-:-:S04]  /*36b80*/  ISETP.LT.AND P2, PT, R22, UR15, !P0 ;  /* 0x0000000f16007c0c */ /* 0x000fc8000c741270 */
[C---:B------:R-:W-:Y:S02]  /*36b90*/  LEA R28, P5, R3.reuse, R0, 0x1 ;  /* 0x00000000031c7211 */ /* 0x040fe400078a08ff */
[C---:B--2---:R-:W-:Y:S01]  /*36ba0*/  ISETP.LT.AND P3, PT, R10.reuse, UR15, !P0 ;  /* 0x0000000f0a007c0c */ /* 0x044fe2000c761270 */
[-C--:B------:R-:W-:Y:S01]  /*36bb0*/  IMAD R10, R10, R15.reuse, RZ ;  /* 0x0000000f0a0a7224 */ /* 0x080fe200078e02ff */
[----:B------:R-:W-:Y:S01]  /*36bc0*/  LEA.HI.X.SX32 R29, R3, R2, 0x1, P5 ;  /* 0x00000002031d7211 */ /* 0x000fe200028f0eff */
[C---:B------:R-:W-:Y:S01]  /*36bd0*/  IMAD R3, R23.reuse, R15, RZ ;  /* 0x0000000f17037224 */ /* 0x040fe200078e02ff */
[----:B------:R-:W-:Y:S02]  /*36be0*/  ISETP.LT.AND P4, PT, R23, UR15, !P0 ;  /* 0x0000000f17007c0c */ /* 0x000fe4000c781270 */
[----:B------:R-:W-:Y:S01]  /*36bf0*/  LEA R22, P5, R10, R0, 0x1 ;  /* 0x000000000a167211 */ /* 0x000fe200078a08ff */
[----:B------:R0:W-:Y:S01]  /*36c00*/  @P2 STG.E.U16 desc[UR10][R28.64], R12 ;  /* 0x0000000c1c002986 */ /* 0x0001e2000c10150a */
[----:B----4-:R-:W-:-:S02]  /*36c10*/  ISETP.LT.AND P2, PT, R11, UR15, !P0 ;  /* 0x0000000f0b007c0c */ /* 0x010fc4000c741270 */
[----:B------:R-:W-:Y:S01]  /*36c20*/  LEA.HI.X.SX32 R23, R10, R2, 0x1, P5 ;  /* 0x000000020a177211 */ /* 0x000fe200028f0eff */
[----:B------:R-:W-:Y:S01]  /*36c30*/  IMAD R11, R11, R15, RZ ;  /* 0x0000000f0b0b7224 */ /* 0x000fe200078e02ff */
[----:B------:R-:W2:Y:S01]  /*36c40*/  LDL.LU R10, [R1+0x50] ;  /* 0x00005000010a7983 */ /* 0x000ea20000300800 */
[----:B0-----:R-:W-:-:S04]  /*36c50*/  LEA R28, P6, R3, R0, 0x1 ;  /* 0x00000000031c7211 */ /* 0x001fc800078c08ff */
[----:B------:R-:W-:Y:S01]  /*36c60*/  LEA.HI.X.SX32 R29, R3, R2, 0x1, P6 ;  /* 0x00000002031d7211 */ /* 0x000fe200030f0eff */
[----:B------:R0:W-:Y:S04]  /*36c70*/  @P3 STG.E.U16 desc[UR10][R22.64], R16 ;  /* 0x0000001016003986 */ /* 0x0001e8000c10150a */
[----:B------:R4:W-:Y:S01]  /*36c80*/  @P4 STG.E.U16 desc[UR10][R28.64], R20 ;  /* 0x000000141c004986 */ /* 0x0009e2000c10150a */
[----:B0-----:R-:W-:-:S04]  /*36c90*/  LEA R22, P3, R11, R0, 0x1 ;  /* 0x000000000b167211 */ /* 0x001fc800078608ff */
[----:B------:R-:W-:Y:S01]  /*36ca0*/  LEA.HI.X.SX32 R23, R11, R2, 0x1, P3 ;  /* 0x000000020b177211 */ /* 0x000fe200018f0eff */
[C---:B---3--:R-:W-:Y:S01]  /*36cb0*/  IMAD R3, R6.reuse, R15, RZ ;  /* 0x0000000f06037224 */ /* 0x048fe200078e02ff */
[----:B------:R-:W-:Y:S02]  /*36cc0*/  ISETP.LT.AND P5, PT, R6, UR15, !P0 ;  /* 0x0000000f06007c0c */ /* 0x000fe4000c7a1270 */
[----:B------:R-:W3:Y:S02]  /*36cd0*/  LDL.LU R6, [R1+0xd04] ;  /* 0x000d040001067983 */ /* 0x000ee40000300800 */
[C---:B----4-:R-:W-:Y:S02]  /*36ce0*/  LEA R28, P4, R3.reuse, R0, 0x1 ;  /* 0x00000000031c7211 */ /* 0x050fe400078808ff */
[----:B------:R-:W4:Y:S02]  /*36cf0*/  LDL.LU R11, [R1+0x54] ;  /* 0x00005400010b7983 */ /* 0x000f240000300800 */
[----:B------:R-:W-:-:S02]  /*36d00*/  LEA.HI.X.SX32 R29, R3, R2, 0x1, P4 ;  /* 0x00000002031d7211 */ /* 0x000fc400020f0eff */
[----:B------:R-:W-:Y:S02]  /*36d10*/  PRMT R3, R19, 0x7632, R3 ;  /* 0x0000763213037816 */ /* 0x000fe40000000003 */
[----:B------:R-:W5:Y:S01]  /*36d20*/  LDL.LU R19, [R1+0x58] ;  /* 0x0000580001137983 */ /* 0x000f620000300800 */
[C---:B------:R-:W-:Y:S01]  /*36d30*/  ISETP.LT.AND P3, PT, R14.reuse, UR15, !P0 ;  /* 0x0000000f0e007c0c */ /* 0x040fe2000c761270 */
[-C--:B------:R-:W-:Y:S02]  /*36d40*/  IMAD R14, R14, R15.reuse, RZ ;  /* 0x0000000f0e0e7224 */ /* 0x080fe400078e02ff */
[----:B-1----:R0:W-:Y:S01]  /*36d50*/  @P2 STG.E.U16 desc[UR10][R22.64], R24 ;  /* 0x0000001816002986 */ /* 0x0021e2000c10150a */
[----:B------:R-:W-:Y:S01]  /*36d60*/  PRMT R8, R4, 0x7632, R8 ;  /* 0x0000763204087816 */ /* 0x000fe20000000008 */
[----:B------:R-:W-:Y:S02]  /*36d70*/  IMAD R4, R7, R15, RZ ;  /* 0x0000000f07047224 */ /* 0x000fe400078e02ff */
[----:B------:R1:W-:Y:S01]  /*36d80*/  @P5 STG.E.U16 desc[UR10][R28.64], R3 ;  /* 0x000000031c005986 */ /* 0x0003e2000c10150a */
[----:B------:R-:W-:-:S02]  /*36d90*/  ISETP.LT.AND P2, PT, R18, UR15, !P0 ;  /* 0x0000000f12007c0c */ /* 0x000fc4000c741270 */
[----:B0-----:R-:W-:Y:S01]  /*36da0*/  LEA R22, P4, R14, R0, 0x1 ;  /* 0x000000000e167211 */ /* 0x001fe200078808ff */
[----:B-1----:R-:W-:-:S03]  /*36db0*/  IMAD R3, R18, R15, RZ ;  /* 0x0000000f12037224 */ /* 0x002fc600078e02ff */
[----:B------:R-:W-:Y:S02]  /*36dc0*/  LEA.HI.X.SX32 R23, R14, R2, 0x1, P4 ;  /* 0x000000020e177211 */ /* 0x000fe400020f0eff */
[----:B------:R-:W-:Y:S01]  /*36dd0*/  ISETP.LT.AND P4, PT, R7, UR15, !P0 ;  /* 0x0000000f07007c0c */ /* 0x000fe2000c781270 */
[----:B------:R-:W3:Y:S01]  /*36de0*/  LDL.LU R14, [R1+0x5c] ;  /* 0x00005c00010e7983 */ /* 0x000ee20000300800 */
[----:B------:R-:W-:-:S03]  /*36df0*/  LEA R28, P5, R3, R0, 0x1 ;  /* 0x00000000031c7211 */ /* 0x000fc600078a08ff */
[----:B------:R0:W-:Y:S01]  /*36e00*/  @P3 STG.E.U16 desc[UR10][R22.64], R8 ;  /* 0x0000000816003986 */ /* 0x0001e2000c10150a */
[----:B------:R-:W-:Y:S02]  /*36e10*/  PRMT R12, R5, 0x7632, R12 ;  /* 0x00007632050c7816 */ /* 0x000fe4000000000c */
[----:B------:R-:W-:Y:S01]  /*36e20*/  LEA.HI.X.SX32 R29, R3, R2, 0x1, P5 ;  /* 0x00000002031d7211 */ /* 0x000fe200028f0eff */
[----:B------:R-:W3:Y:S01]  /*36e30*/  LDL.LU R5, [R1+0xd00] ;  /* 0x000d000001057983 */ /* 0x000ee20000300800 */
[----:B0-----:R-:W-:Y:S02]  /*36e40*/  LEA R22, P6, R4, R0, 0x1 ;  /* 0x0000000004167211 */ /* 0x001fe400078c08ff */
[----:B------:R-:W-:Y:S01]  /*36e50*/  PRMT R8, R8, 0x7632, R8 ;  /* 0x0000763208087816 */ /* 0x000fe20000000008 */
[----:B------:R0:W-:Y:S01]  /*36e60*/  @P2 STG.E.U16 desc[UR10][R28.64], R12 ;  /* 0x0000000c1c002986 */ /* 0x0001e2000c10150a */
[----:B------:R-:W-:Y:S01]  /*36e70*/  LEA.HI.X.SX32 R23, R4, R2, 0x1, P6 ;  /* 0x0000000204177211 */ /* 0x000fe200030f0eff */
[C---:B--2---:R-:W-:Y:S01]  /*36e80*/  IMAD R3, R10.reuse, R15, RZ ;  /* 0x0000000f0a037224 */ /* 0x044fe200078e02ff */
[----:B------:R-:W-:Y:S01]  /*36e90*/  ISETP.LT.AND P3, PT, R10, UR15, !P0 ;  /* 0x0000000f0a007c0c */ /* 0x000fe2000c761270 */
[----:B------:R-:W2:Y:S04]  /*36ea0*/  LDL.LU R7, [R1+0x60] ;  /* 0x0000600001077983 */ /* 0x000ea80000300800 */
[----:B------:R1:W-:Y:S01]  /*36eb0*/  @P4 STG.E.U16 desc[UR10][R22.64], R8 ;  /* 0x0000000816004986 */ /* 0x0003e2000c10150a */
[----:B0-----:R-:W-:-:S03]  /*36ec0*/  LEA R28, P5, R3, R0, 0x1 ;  /* 0x00000000031c7211 */ /* 0x001fc600078a08ff */
[----:B------:R-:W2:Y:S01]  /*36ed0*/  LDL.LU R15, [R1+0x64] ;  /* 0x00006400010f7983 */ /* 0x000ea20000300800 */
[----:B-1----:R-:W4:Y:S01]  /*36ee0*/  LDC R8, c[0x0][0x3b8] ;  /* 0x0000ee00ff087b82 */ /* 0x002f220000000800 */
[----:B------:R-:W-:Y:S02]  /*36ef0*/  LEA.HI.X.SX32 R29, R3, R2, 0x1, P5 ;  /* 0x00000002031d7211 */ /* 0x000fe400028f0eff */
[----:B------:R-:W2:Y:S01]  /*36f00*/  LDL.LU R10, [R1+0x6c] ;  /* 0x00006c00010a7983 */ /* 0x000ea20000300800 */
[----:B------:R-:W-:-:S05]  /*36f10*/  PRMT R12, R12, 0x7632, R12 ;  /* 0x000076320c0c7816 */ /* 0x000fca000000000c */
[----:B------:R-:W-:Y:S01]  /*36f20*/  @P3 STG.E.U16 desc[UR10][R28.64], R12 ;  /* 0x0000000c1c003986 */ /* 0x000fe2000c10150a */
[----:B------:R-:W-:Y:S02]  /*36f30*/  PRMT R16, R16, 0x7632, R16 ;  /* 0x0000763210107816 */ /* 0x000fe40000000010 */
[----:B------:R-:W-:Y:S01]  /*36f40*/  PRMT R20, R20, 0x7632, R20 ;  /* 0x0000763214147816 */ /* 0x000fe20000000014 */
[CC--:B----4-:R-:W-:Y:S01]  /*36f50*/  IMAD R4, R11.reuse, R8.reuse, RZ ;  /* 0x000000080b047224 */ /* 0x0d0fe200078e02ff */
[----:B------:R-:W-:Y:S02]  /*36f60*/  ISETP.LT.AND P2, PT, R11, UR15, !P0 ;  /* 0x0000000f0b007c0c */ /* 0x000fe4000c741270 */
[----:B------:R-:W4:Y:S01]  /*36f70*/  LDL.LU R11, [R1+0x14] ;  /* 0x00001400010b7983 */ /* 0x000f220000300800 */
[C---:B-----5:R-:W-:Y:S01]  /*36f80*/  IMAD R3, R19.reuse, R8, RZ ;  /* 0x0000000813037224 */ /* 0x060fe200078e02ff */
[----:B------:R-:W-:Y:S02]  /*36f90*/  ISETP.LT.AND P4, PT, R19, UR15, !P0 ;  /* 0x0000000f13007c0c */ /* 0x000fe4000c781270 */
[----:B------:R-:W-:-:S02]  /*36fa0*/  LEA R22, P5, R4, R0, 0x1 ;  /* 0x0000000004167211 */ /* 0x000fc400078a08ff */
[C---:B------:R-:W-:Y:S02]  /*36fb0*/  LEA R18, P3, R3.reuse, R0, 0x1 ;  /* 0x0000000003127211 */ /* 0x040fe400078608ff */
[-C--:B------:R-:W-:Y:S02]  /*36fc0*/  LEA.HI.X.SX32 R23, R4, R2.reuse, 0x1, P5 ;  /* 0x0000000204177211 */ /* 0x080fe400028f0eff */
[----:B------:R-:W-:-:S03]  /*36fd0*/  LEA.HI.X.SX32 R19, R3, R2, 0x1, P3 ;  /* 0x0000000203137211 */ /* 0x000fc600018f0eff */
[----:B------:R0:W-:Y:S04]  /*36fe0*/  @P2 STG.E.U16 desc[UR10][R22.64], R16 ;  /* 0x0000001016002986 */ /* 0x0001e8000c10150a */
[----:B------:R1:W-:Y:S04]  /*36ff0*/  @P4 STG.E.U16 desc[UR10][R18.64], R20 ;  /* 0x0000001412004986 */ /* 0x0003e8000c10150a */
[----:B0-----:R-:W5:Y:S01]  /*37000*/  LDL.LU.64 R22, [R1+0xcf8] ;  /* 0x000cf80001167983 */ /* 0x001f620000300a00 */
[----:B------:R-:W2:Y:S03]  /*37010*/  LDC R16, c[0x0][0x3b8] ;  /* 0x0000ee00ff107b82 */ /* 0x000ea60000000800 */
[----:B-1----:R-:W4:Y:S01]  /*37020*/  LDL.LU R20, [R1+0x68] ;  /* 0x0000680001147983 */ /* 0x002f220000300800 */
[C---:B---3--:R-:W-:Y:S01]  /*37030*/  IMAD R4, R14.reuse, R8, RZ ;  /* 0x000000080e047224 */ /* 0x048fe200078e02ff */
[----:B------:R-:W-:-:S04]  /*37040*/  ISETP.LT.AND P5, PT, R14, UR15, !P0 ;  /* 0x0000000f0e007c0c */ /* 0x000fc8000c7a1270 */
[----:B------:R-:W-:Y:S02]  /*37050*/  LEA R28, P2, R4, R0, 0x1 ;  /* 0x00000000041c7211 */ /* 0x000fe400078408ff */
[----:B------:R-:W-:Y:S02]  /*37060*/  PRMT R24, R24, 0x7632, R24 ;  /* 0x0000763218187816 */ /* 0x000fe40000000018 */
[----:B------:R-:W-:-:S05]  /*37070*/  LEA.HI.X.SX32 R29, R4, R2, 0x1, P2 ;  /* 0x00000002041d7211 */ /* 0x000fca00010f0eff */
[----:B------:R0:W-:Y:S01]  /*37080*/  @P5 STG.E.U16 desc[UR10][R28.64], R24 ;  /* 0x000000181c005986 */ /* 0x0001e2000c10150a */
[CC--:B--2---:R-:W-:Y:S01]  /*37090*/  IMAD R3, R7.reuse, R16.reuse, RZ ;  /* 0x0000001007037224 */ /* 0x0c4fe200078e02ff */
[----:B------:R-:W-:Y:S02]  /*370a0*/  ISETP.LT.AND P3, PT, R7, UR15, !P0 ;  /* 0x0000000f07007c0c */ /* 0x000fe4000c761270 */
[----:B------:R-:W2:Y:S01]  /*370b0*/  LDL.LU R7, [R1+0x78] ;  /* 0x0000780001077983 */ /* 0x000ea20000300800 */
[----:B------:R-:W-:Y:S01]  /*370c0*/  IMAD R8, R15, R16, RZ ;  /* 0x000000100f087224 */ /* 0x000fe200078e02ff */
[-C--:B------:R-:W-:Y:S02]  /*370d0*/  LEA R14, P4, R3, R0.reuse, 0x1 ;  /* 0x00000000030e7211 */ /* 0x080fe400078808ff */
[----:B------:R-:W3:Y:S01]  /*370e0*/  LDL.LU R12, [R1+0x7c] ;  /* 0x00007c00010c7983 */ /* 0x000ee20000300800 */
[----:B------:R-:W-:Y:S02]  /*370f0*/  ISETP.LT.AND P2, PT, R15, UR15, !P0 ;  /* 0x0000000f0f007c0c */ /* 0x000fe4000c741270 */
[----:B------:R-:W-:Y:S01]  /*37100*/  LEA R18, P5, R8, R0, 0x1 ;  /* 0x0000000008127211 */ /* 0x000fe200078a08ff */
[----:B0-----:R-:W2:Y:S01]  /*37110*/  LDL.LU R24, [R1+0x70] ;  /* 0x0000700001187983 */ /* 0x001ea20000300800 */
[----:B------:R-:W-:-:S02]  /*37120*/  LEA.HI.X.SX32 R15, R3, R2, 0x1, P4 ;  /* 0x00000002030f7211 */ /* 0x000fc400020f0eff */
[----:B------:R-:W-:Y:S01]  /*37130*/  LEA.HI.X.SX32 R19, R8, R2, 0x1, P5 ;  /* 0x0000000208137211 */ /* 0x000fe200028f0eff */
[CC--:B----4-:R-:W-:Y:S01]  /*37140*/  IMAD R4, R20.reuse, R16.reuse, RZ ;  /* 0x0000001014047224 */ /* 0x0d0fe200078e02ff */
[----:B------:R-:W-:Y:S02]  /*37150*/  ISETP.LT.AND P4, PT, R20, UR15, !P0 ;  /* 0x0000000f14007c0c */ /* 0x000fe4000c781270 */
[----:B------:R-:W4:Y:S04]  /*37160*/  LDL.LU R20, [R1+0xa4] ;  /* 0x0000a40001147983 */ /* 0x000f280000300800 */
[----:B------:R-:W4:Y:S01]  /*37170*/  LDL.LU R8, [R1+0x74] ;  /* 0x0000740001087983 */ /* 0x000f220000300800 */
[----:B------:R-:W-:Y:S01]  /*37180*/  IMAD R3, R10, R16, RZ ;  /* 0x000000100a037224 */ /* 0x000fe200078e02ff */
[----:B------:R-:W-:-:S02]  /*37190*/  LEA R28, P6, R4, R0, 0x1 ;  /* 0x00000000041c7211 */ /* 0x000fc400078c08ff */
[----:B------:R0:W-:Y:S01]  /*371a0*/  @P3 STG.E.U16 desc[UR10][R14.64], R11 ;  /* 0x0000000b0e003986 */ /* 0x0001e2000c10150a */
[----:B------:R-:W-:Y:S02]  /*371b0*/  ISETP.LT.AND P3, PT, R10, UR15, !P0 ;  /* 0x0000000f0a007c0c */ /* 0x000fe4000c761270 */
[----:B------:R-:W-:Y:S01]  /*371c0*/  LEA.HI.X.SX32 R29, R4, R2, 0x1, P6 ;  /* 0x00000002041d7211 */ /* 0x000fe200030f0eff */
[----:B------:R-:W-:Y:S01]  /*371d0*/  @P2 STG.E.U16 desc[UR10][R18.64], R5 ;  /* 0x0000000512002986 */ /* 0x000fe2000c10150a */
[----:B0-----:R-:W-:-:S03]  /*371e0*/  LEA R14, P5, R3, R0, 0x1 ;  /* 0x00000000030e7211 */ /* 0x001fc600078a08ff */
[----:B------:R0:W-:Y:S01]  /*371f0*/  @P4 STG.E.U16 desc[UR10][R28.64], R6 ;  /* 0x000000061c004986 */ /* 0x0001e2000c10150a */
[----:B------:R-:W-:-:S03]  /*37200*/  LEA.HI.X.SX32 R15, R3, R2, 0x1, P5 ;  /* 0x00000002030f7211 */ /* 0x000fc600028f0eff */
[----:B------:R-:W5:Y:S01]  /*37210*/  LDL.LU R10, [R1+0x84] ;  /* 0x00008400010a7983 */ /* 0x000f620000300800 */
[C---:B--2---:R-:W-:Y:S01]  /*37220*/  IMAD R4, R24.reuse, R16, RZ ;  /* 0x0000001018047224 */ /* 0x044fe200078e02ff */
[----:B------:R-:W-:Y:S02]  /*37230*/  ISETP.LT.AND P2, PT, R24, UR15, !P0 ;  /* 0x0000000f18007c0c */ /* 0x000fe4000c741270 */
[----:B------:R-:W-:Y:S02]  /*37240*/  @P3 STG.E.U16 desc[UR10][R14.64], R9 ;  /* 0x000000090e003986 */ /* 0x000fe4000c10150a */
[C---:B0-----:R-:W-:Y:S02]  /*37250*/  LEA R28, P5, R4.reuse, R0, 0x1 ;  /* 0x00000000041c7211 */ /* 0x041fe400078a08ff */
[----:B------:R-:W2:Y:S02]  /*37260*/  LDL.LU.64 R18, [R1+0xcf0] ;  /* 0x000cf00001127983 */ /* 0x000ea40000300a00 */
[----:B------:R-:W-:-:S02]  /*37270*/  LEA.HI.X.SX32 R29, R4, R2, 0x1, P5 ;  /* 0x00000002041d7211 */ /* 0x000fc400028f0eff */
[----:B------:R-:W2:Y:S01]  /*37280*/  LDL.LU R24, [R1+0x88] ;  /* 0x0000880001187983 */ /* 0x000ea20000300800 */
[C---:B------:R-:W-:Y:S01]  /*37290*/  ISETP.LT.AND P3, PT, R7.reuse, UR15, !P0 ;  /* 0x0000000f07007c0c */ /* 0x040fe2000c761270 */
[----:B------:R-:W-:Y:S01]  /*372a0*/  IMAD R4, R7, R16, RZ ;  /* 0x0000001007047224 */ /* 0x000fe200078e02ff */
[----:B---3--:R-:W-:Y:S01]  /*372b0*/  ISETP.LT.AND P5, PT, R12, UR15, !P0 ;  /* 0x0000000f0c007c0c */ /* 0x008fe2000c7a1270 */
[----:B------:R0:W-:Y:S03]  /*372c0*/  @P2 STG.E.U16 desc[UR10][R28.64], R13 ;  /* 0x0000000d1c002986 */ /* 0x0001e6000c10150a */
[----:B0-----:R-:W-:-:S04]  /*372d0*/  LEA R28, P2, R4, R0, 0x1 ;  /* 0x00000000041c7211 */ /* 0x001fc800078408ff */
[----:B------:R-:W-:Y:S01]  /*372e0*/  LEA.HI.X.SX32 R29, R4, R2, 0x1, P2 ;  /* 0x00000002041d7211 */ /* 0x000fe200010f0eff */
[C---:B----4-:R-:W-:Y:S01]  /*372f0*/  IMAD R3, R8.reuse, R16, RZ ;  /* 0x0000001008037224 */ /* 0x050fe200078e02ff */
[----:B------:R-:W-:Y:S02]  /*37300*/  ISETP.LT.AND P4, PT, R8, UR15, !P0 ;  /* 0x0000000f08007c0c */ /* 0x000fe4000c781270 */
[----:B------:R-:W3:Y:S02]  /*37310*/  LDL.LU R8, [R1+0x8c] ;  /* 0x00008c0001087983 */ /* 0x000ee40000300800 */
[C---:B------:R-:W-:Y:S02]  /*37320*/  LEA R14, P6, R3.reuse, R0, 0x1 ;  /* 0x00000000030e7211 */ /* 0x040fe400078c08ff */
[----:B------:R-:W4:Y:S02]  /*37330*/  LDL.LU R7, [R1+0xce8] ;  /* 0x000ce80001077983 */ /* 0x000f240000300800 */
[----:B------:R-:W-:Y:S01]  /*37340*/  LEA.HI.X.SX32 R15, R3, R2, 0x1, P6 ;  /* 0x00000002030f7211 */ /* 0x000fe200030f0eff */
[----:B------:R-:W-:-:S02]  /*37350*/  IMAD R3, R12, R16, RZ ;  /* 0x000000100c037224 */ /* 0x000fc400078e02ff */
[----:B------:R-:W2:Y:S04]  /*37360*/  LDL.LU R12, [R1+0x90] ;  /* 0x00009000010c7983 */ /* 0x000ea80000300800 */
[----:B------:R0:W-:Y:S04]  /*37370*/  @P4 STG.E.U16 desc[UR10][R14.64], R17 ;  /* 0x000000110e004986 */ /* 0x0001e8000c10150a */
[----:B0-----:R-:W2:Y:S01]  /*37380*/  LDL.LU R15, [R1+0x80] ;  /* 0x00008000010f7983 */ /* 0x001ea20000300800 */
[----:B------:R-:W-:-:S03]  /*37390*/  ISETP.LT.AND P2, PT, R20, UR15, !P0 ;  /* 0x0000000f14007c0c */ /* 0x000fc6000c741270 */
[----:B------:R-:W3:Y:S01]  /*373a0*/  LDL.LU R20, [R1+0x94] ;  /* 0x0000940001147983 */ /* 0x000ee20000300800 */
[----:B------:R-:W-:-:S03]  /*373b0*/  LEA R14, P6, R3, R0, 0x1 ;  /* 0x00000000030e7211 */ /* 0x000fc600078c08ff */
[----:B------:R0:W-:Y:S01]  /*373c0*/  @P3 STG.E.U16 desc[UR10][R28.64], R21 ;  /* 0x000000151c003986 */ /* 0x0001e2000c10150a */
[C---:B-----5:R-:W-:Y:S02]  /*373d0*/  ISETP.LT.AND P3, PT, R10.reuse, UR15, !P0 ;  /* 0x0000000f0a007c0c */ /* 0x060fe4000c761270 */
[----:B------:R-:W-:Y:S02]  /*373e0*/  PRMT R5, R11, 0x7632, R5 ;  /* 0x000076320b057816 */ /* 0x000fe40000000005 */
[----:B------:R-:W-:Y:S02]  /*373f0*/  PRMT R13, R9, 0x7632, R13 ;  /* 0x00007632090d7816 */ /* 0x000fe4000000000d */
[C---:B--2---:R-:W-:Y:S01]  /*37400*/  ISETP.LT.AND P4, PT, R15.reuse, UR15, !P0 ;  /* 0x0000000f0f007c0c */ /* 0x044fe2000c781270 */
[----:B------:R-:W-:Y:S01]  /*37410*/  IMAD R4, R15, R16, RZ ;  /* 0x000000100f047224 */ /* 0x000fe200078e02ff */
[----:B------:R-:W-:Y:S01]  /*37420*/  LEA.HI.X.SX32 R15, R3, R2, 0x1, P6 ;  /* 0x00000002030f7211 */ /* 0x000fe200030f0eff */
[----:B------:R-:W-:-:S03]  /*37430*/  IMAD R3, R10, R16, RZ ;  /* 0x000000100a037224 */ /* 0x000fc600078e02ff */
[CC--:B0-----:R-:W-:Y:S01]  /*37440*/  LEA R28, P6, R4.reuse, R0.reuse, 0x1 ;  /* 0x00000000041c7211 */ /* 0x0c1fe200078c08ff */
[----:B------:R0:W-:Y:S01]  /*37450*/  @P5 STG.E.U16 desc[UR10][R14.64], R25 ;  /* 0x000000190e005986 */ /* 0x0001e2000c10150a */
[C---:B------:R-:W-:Y:S02]  /*37460*/  LEA R10, P5, R3.reuse, R0, 0x1 ;  /* 0x00000000030a7211 */ /* 0x040fe400078a08ff */
[----:B------:R-:W-:Y:S01]  /*37470*/  LEA.HI.X.SX32 R29, R4, R2, 0x1, P6 ;  /* 0x00000002041d7211 */ /* 0x000fe200030f0eff */
[C---:B------:R-:W-:Y:S01]  /*37480*/  IMAD R4, R24.reuse, R16, RZ ;  /* 0x0000001018047224 */ /* 0x040fe200078e02ff */
[----:B------:R-:W-:Y:S02]  /*37490*/  LEA.HI.X.SX32 R11, R3, R2, 0x1, P5 ;  /* 0x00000002030b7211 */ /* 0x000fe400028f0eff */
[----:B------:R-:W-:Y:S02]  /*374a0*/  PRMT R3, R5, 0x7632, R3 ;  /* 0x0000763205037816 */ /* 0x000fe40000000003 */
[----:B------:R-:W-:Y:S01]  /*374b0*/  ISETP.LT.AND P6, PT, R24, UR15, !P0 ;  /* 0x0000000f18007c0c */ /* 0x000fe2000c7c1270 */
[----:B------:R1:W-:Y:S01]  /*374c0*/  @P4 STG.E.U16 desc[UR10][R28.64], R5 ;  /* 0x000000051c004986 */ /* 0x0003e2000c10150a */
[----:B---3--:R-:W-:-:S03]  /*374d0*/  ISETP.LT.AND P4, PT, R8, UR15, !P0 ;  /* 0x0000000f08007c0c */ /* 0x008fc6000c781270 */
[----:B------:R2:W-:Y:S01]  /*374e0*/  @P3 STG.E.U16 desc[UR10][R10.64], R3 ;  /* 0x000000030a003986 */ /* 0x0005e2000c10150a */
[C---:B------:R-:W-:Y:S01]  /*374f0*/  ISETP.LT.AND P3, PT, R12.reuse, UR15, !P0 ;  /* 0x0000000f0c007c0c */ /* 0x040fe2000c761270 */
[----:B------:R-:W-:Y:S02]  /*37500*/  IMAD R12, R12, R16, RZ ;  /* 0x000000100c0c7224 */ /* 0x000fe400078e02ff */
[----:B0-----:R-:W3:Y:S01]  /*37510*/  LDL.LU.64 R14, [R1+0xce0] ;  /* 0x000ce000010e7983 */ /* 0x001ee20000300a00 */
[----:B-1----:R-:W-:-:S03]  /*37520*/  LEA R28, P5, R4, R0, 0x1 ;  /* 0x00000000041c7211 */ /* 0x002fc600078a08ff */
[----:B------:R-:W5:Y:S01]  /*37530*/  LDL.LU R24, [R1+0x9c] ;  /* 0x00009c0001187983 */ /* 0x000f620000300800 */
[----:B--2---:R-:W-:Y:S01]  /*37540*/  IMAD R3, R8, R16, RZ ;  /* 0x0000001008037224 */ /* 0x004fe200078e02ff */
[----:B------:R-:W-:Y:S02]  /*37550*/  LEA.HI.X.SX32 R29, R4, R2, 0x1, P5 ;  /* 0x00000002041d7211 */ /* 0x000fe400028f0eff */
[----:B------:R-:W2:Y:S01]  /*37560*/  LDL.LU.64 R10, [R1+0xcd8] ;  /* 0x000cd800010a7983 */ /* 0x000ea20000300a00 */
[----:B------:R-:W-:Y:S02]  /*37570*/  PRMT R5, R6, 0x7632, R5 ;  /* 0x0000763206057816 */ /* 0x000fe40000000005 */
[-C--:B------:R-:W-:Y:S01]  /*37580*/  LEA R4, P5, R3, R0.reuse, 0x1 ;  /* 0x0000000003047211 */ /* 0x080fe200078a08ff */
[----:B------:R-:W2:Y:S04]  /*37590*/  LDL.LU R6, [R1+0xcd0] ;  /* 0x000cd00001067983 */ /* 0x000ea80000300800 */
[----:B------:R0:W-:Y:S01]  /*375a0*/  @P6 STG.E.U16 desc[UR10][R28.64], R5 ;  /* 0x000000051c006986 */ /* 0x0001e2000c10150a */
[----:B------:R-:W-:-:S04]  /*375b0*/  LEA R8, P6, R12, R0, 0x1 ;  /* 0x000000000c087211 */ /* 0x000fc800078c08ff */
[-C--:B------:R-:W-:Y:S02]  /*375c0*/  LEA.HI.X.SX32 R9, R12, R2.reuse, 0x1, P6 ;  /* 0x000000020c097211 */ /* 0x080fe400030f0eff */
[----:B------:R-:W-:Y:S02]  /*375d0*/  PRMT R12, R13, 0x7632, R12 ;  /* 0x000076320d0c7816 */ /* 0x000fe4000000000c */
[----:B0-----:R-:W-:Y:S01]  /*375e0*/  LEA.HI.X.SX32 R5, R3, R2, 0x1, P5 ;  /* 0x0000000203057211 */ /* 0x001fe200028f0eff */
[----:B------:R-:W2:Y:S01]  /*375f0*/  LDL.LU R28, [R1+0xa0] ;  /* 0x0000a000011c7983 */ /* 0x000ea20000300800 */
[C---:B------:R-:W-:Y:S01]  /*37600*/  ISETP.LT.AND P5, PT, R20.reuse, UR15, !P0 ;  /* 0x0000000f14007c0c */ /* 0x040fe2000c7a1270 */
[----:B------:R-:W-:Y:S02]  /*37610*/  IMAD R3, R20, R16, RZ ;  /* 0x0000001014037224 */ /* 0x000fe400078e02ff */
[----:B------:R-:W3:Y:S04]  /*37620*/  LDL.LU R29, [R1+0xb0] ;  /* 0x0000b000011d7983 */ /* 0x000ee80000300800 */
[----:B------:R-:W3:Y:S04]  /*37630*/  LDL.LU R20, [R1+0xac] ;  /* 0x0000ac0001147983 */ /* 0x000ee80000300800 */
[----:B------:R0:W-:Y:S04]  /*37640*/  @P4 STG.E.U16 desc[UR10][R4.64], R13 ;  /* 0x0000000d04004986 */ /* 0x0001e8000c10150a */
[----:B0-----:R-:W3:Y:S01]  /*37650*/  LDL.LU R13, [R1+0x98] ;  /* 0x00009800010d7983 */ /* 0x001ee20000300800 */
[----:B------:R-:W-:-:S02]  /*37660*/  LEA R4, P6, R3, R0, 0x1 ;  /* 0x0000000003047211 */ /* 0x000fc400078c08ff */
[----:B------:R-:W-:Y:S02]  /*37670*/  PRMT R17, R17, 0x7632, R17 ;  /* 0x0000763211117816 */ /* 0x000fe40000000011 */
[----:B------:R-:W-:Y:S01]  /*37680*/  LEA.HI.X.SX32 R5, R3, R2, 0x1, P6 ;  /* 0x0000000203057211 */ /* 0x000fe200030f0eff */
[----:B------:R-:W-:Y:S04]  /*37690*/  @P3 STG.E.U16 desc[UR10][R8.64], R12 ;  /* 0x0000000c08003986 */ /* 0x000fe8000c10150a */
[----:B------:R0:W-:Y:S01]  /*376a0*/  @P5 STG.E.U16 desc[UR10][R4.64], R17 ;  /* 0x0000001104005986 */ /* 0x0001e2000c10150a */
[----:B------:R-:W-:Y:S02]  /*376b0*/  PRMT R21, R21, 0x7632, R21 ;  /* 0x0000763215157816 */ /* 0x000fe40000000015 */
[----:B------:R-:W-:-:S02]  /*376c0*/  PRMT R25, R25, 0x7632, R25 ;  /* 0x0000763219197816 */ /* 0x000fc40000000019 */
[C---:B-----5:R-:W-:Y:S01]  /*376d0*/  ISETP.LT.AND P3, PT, R24.reuse, UR15, !P0 ;  /* 0x0000000f18007c0c */ /* 0x060fe2000c761270 */
[----:B------:R-:W-:-:S05]  /*376e0*/  IMAD R3, R24, R16, RZ ;  /* 0x0000001018037224 */ /* 0x000fca00078e02ff */
[----:B0-----:R-:W-:-:S04]  /*376f0*/  LEA R4, P5, R3, R0, 0x1 ;  /* 0x0000000003047211 */ /* 0x001fc800078a08ff */
[----:B------:R-:W-:Y:S01]  /*37700*/  LEA.HI.X.SX32 R5, R3, R2, 0x1, P5 ;  /* 0x0000000203057211 */ /* 0x000fe200028f0eff */
[-C--:B--2---:R-:W-:Y:S01]  /*37710*/  IMAD R12, R28, R16.reuse, RZ ;  /* 0x000000101c0c7224 */ /* 0x084fe200078e02ff */
[C---:B---3--:R-:W-:Y:S01]  /*37720*/  ISETP.LT.AND P4, PT, R13.reuse, UR15, !P0 ;  /* 0x0000000f0d007c0c */ /* 0x048fe2000c781270 */
[----:B------:R-:W-:Y:S02]  /*37730*/  IMAD R9, R13, R16, RZ ;  /* 0x000000100d097224 */ /* 0x000fe400078e02ff */
[----:B------:R-:W2:Y:S04]  /*37740*/  LDL.LU R13, [R1+0xb8] ;  /* 0x0000b800010d7983 */ /* 0x000ea80000300800 */
[----:B------:R-:W3:Y:S04]  /*37750*/  LDL.LU R24, [R1+0xb4] ;  /* 0x0000b40001187983 */ /* 0x000ee80000300800 */
[----:B------:R-:W5:Y:S01]  /*37760*/  LDL.LU R17, [R1+0x18] ;  /* 0x0000180001117983 */ /* 0x000f620000300800 */
[----:B------:R-:W-:-:S04]  /*37770*/  LEA R8, P6, R9, R0, 0x1 ;  /* 0x0000000009087211 */ /* 0x000fc800078c08ff */
[----:B------:R-:W-:Y:S02]  /*37780*/  LEA.HI.X.SX32 R9, R9, R2, 0x1, P6 ;  /* 0x0000000209097211 */ /* 0x000fe400030f0eff */
[----:B------:R-:W-:Y:S02]  /*37790*/  ISETP.LT.AND P6, PT, R28, UR15, !P0 ;  /* 0x0000000f1c007c0c */ /* 0x000fe4000c7c1270 */
[----:B------:R-:W2:Y:S04]  /*377a0*/  LDL.LU R28, [R1+0xbc] ;  /* 0x0000bc00011c7983 */ /* 0x000ea80000300800 */
[----:B------:R0:W-:Y:S04]  /*377b0*/  @P4 STG.E.U16 desc[UR10][R8.64], R21 ;  /* 0x0000001508004986 */ /* 0x0001e8000c10150a */
[----:B------:R1:W-:Y:S01]  /*377c0*/  @P3 STG.E.U16 desc[UR10][R4.64], R25 ;  /* 0x0000001904003986 */ /* 0x0003e2000c10150a */
[----:B------:R-:W-:-:S02]  /*377d0*/  ISETP.LT.AND P3, PT, R29, UR15, !P0 ;  /* 0x0000000f1d007c0c */ /* 0x000fc4000c761270 */
[C---:B0-----:R-:W-:Y:S01]  /*377e0*/  LEA R8, P4, R12.reuse, R0, 0x1 ;  /* 0x000000000c087211 */ /* 0x041fe200078808ff */
[----:B-1----:R-:W2:Y:S03]  /*377f0*/  LDL.LU R25, [R1+0xc0] ;  /* 0x0000c00001197983 */ /* 0x002ea60000300800 */
[----:B------:R-:W-:Y:S02]  /*37800*/  LEA.HI.X.SX32 R9, R12, R2, 0x1, P4 ;  /* 0x000000020c097211 */ /* 0x000fe400020f0eff */
[----:B------:R-:W-:Y:S01]  /*37810*/  ISETP.LT.AND P4, PT, R20, UR15, !P0 ;  /* 0x0000000f14007c0c */ /* 0x000fe2000c781270 */
[----:B------:R-:W2:Y:S04]  /*37820*/  LDL.LU R21, [R1+0xd0] ;  /* 0x0000d00001157983 */ /* 0x000ea80000300800 */
[----:B------:R-:W2:Y:S04]  /*37830*/  LDL.LU R29, [R1+0xc4] ;  /* 0x0000c400011d7983 */ /* 0x000ea80000300800 */
[----:B------:R-:W2:Y:S01]  /*37840*/  LDL.LU R20, [R1+0xc8] ;  /* 0x0000c80001147983 */ /* 0x000ea20000300800 */
[----:B------:R-:W-:-:S04]  /*37850*/  IMAD R3, R16, 0x4, R12 ;  /* 0x0000000410037824 */ /* 0x000fc800078e020c */
[----:B------:R-:W-:Y:S01]  /*37860*/  IMAD R12, R16, 0x4, R3 ;  /* 0x00000004100c7824 */ /* 0x000fe200078e0203 */
[----:B------:R-:W-:-:S04]  /*37870*/  LEA R4, P5, R3, R0, 0x1 ;  /* 0x0000000003047211 */ /* 0x000fc800078a08ff */
[----:B------:R-:W-:Y:S01]  /*37880*/  LEA.HI.X.SX32 R5, R3, R2, 0x1, P5 ;  /* 0x0000000203057211 */ /* 0x000fe200028f0eff */
[----:B------:R-:W-:Y:S01]  /*37890*/  IMAD R3, R16, 0x4, R12 ;  /* 0x0000000410037824 */ /* 0x000fe200078e020c */
[----:B-----5:R0:W-:Y:S04]  /*378a0*/  @P6 STG.E.U16 desc[UR10][R8.64], R17 ;  /* 0x0000001108006986 */ /* 0x0201e8000c10150a */
[----:B------:R1:W-:Y:S01]  /*378b0*/  @P2 STG.E.U16 desc[UR10][R4.64], R6 ;  /* 0x0000000604002986 */ /* 0x0003e2000c10150a */
[----:B0-----:R-:W-:-:S04]  /*378c0*/  LEA R8, P5, R12, R0, 0x1 ;  /* 0x000000000c087211 */ /* 0x001fc800078a08ff */
[----:B------:R-:W-:Y:S01]  /*378d0*/  LEA.HI.X.SX32 R9, R12, R2, 0x1, P5 ;  /* 0x000000020c097211 */ /* 0x000fe200028f0eff */
[----:B------:R-:W-:Y:S01]  /*378e0*/  IMAD R12, R16, 0x4, R3 ;  /* 0x00000004100c7824 */ /* 0x000fe200078e0203 */
[C---:B-1----:R-:W-:Y:S02]  /*378f0*/  LEA R4, P6, R3.reuse, R0, 0x1 ;  /* 0x0000000003047211 */ /* 0x042fe400078c08ff */
[----:B---3--:R-:W-:Y:S01]  /*37900*/  ISETP.LT.AND P5, PT, R24, UR15, !P0 ;  /* 0x0000000f18007c0c */ /* 0x008fe2000c7a1270 */
[----:B----4-:R0:W-:Y:S01]  /*37910*/  @P4 STG.E.U16 desc[UR10][R8.64], R7 ;  /* 0x0000000708004986 */ /* 0x0101e2000c10150a */
[----:B------:R-:W-:Y:S01]  /*37920*/  LEA.HI.X.SX32 R5, R3, R2, 0x1, P6 ;  /* 0x0000000203057211 */ /* 0x000fe200030f0eff */
[----:B------:R-:W-:Y:S01]  /*37930*/  IMAD R3, R16, 0x4, R12 ;  /* 0x0000000410037824 */ /* 0x000fe200078e020c */
[----:B--2---:R-:W-:Y:S02]  /*37940*/  ISETP.LT.AND P2, PT, R13, UR15, !P0 ;  /* 0x0000000f0d007c0c */ /* 0x004fe4000c741270 */
[----:B------:R-:W2:Y:S04]  /*37950*/  LDL.LU R13, [R1+0xcc] ;  /* 0x0000cc00010d7983 */ /* 0x000ea80000300800 */
[----:B------:R-:W3:Y:S01]  /*37960*/  LDL.LU R24, [R1+0xd4] ;  /* 0x0000d40001187983 */ /* 0x000ee20000300800 */
[----:B0-----:R-:W-:-:S03]  /*37970*/  LEA R8, P4, R12, R0, 0x1 ;  /* 0x000000000c087211 */ /* 0x001fc600078808ff */
[----:B------:R0:W-:Y:S01]  /*37980*/  @P3 STG.E.U16 desc[UR10][R4.64], R10 ;  /* 0x0000000a04003986 */ /* 0x0001e2000c10150a */
[----:B------:R-:W-:Y:S01]  /*37990*/  LEA.HI.X.SX32 R9, R12, R2, 0x1, P4 ;  /* 0x000000020c097211 */ /* 0x000fe200020f0eff */
[----:B------:R-:W-:Y:S01]  /*379a0*/  IMAD R12, R16, 0x4, R3 ;  /* 0x00000004100c7824 */ /* 0x000fe200078e0203 */
[----:B0-----:R-:W-:-:S04]  /*379b0*/  LEA R4, P3, R3, R0, 0x1 ;  /* 0x0000000003047211 */ /* 0x001fc800078608ff */
[----:B------:R-:W-:Y:S01]  /*379c0*/  LEA.HI.X.SX32 R5, R3, R2, 0x1, P3 ;  /* 0x0000000203057211 */ /* 0x000fe200018f0eff */
[----:B------:R-:W-:Y:S01]  /*379d0*/  IMAD R3, R16, 0x4, R12 ;  /* 0x0000000410037824 */ /* 0x000fe200078e020c */
[----:B------:R-:W-:Y:S04]  /*379e0*/  @P5 STG.E.U16 desc[UR10][R8.64], R14 ;  /* 0x0000000e08005986 */ /* 0x000fe8000c10150a */
[----:B------:R0:W-:Y:S01]  /*379f0*/  @P2 STG.E.U16 desc[UR10][R4.64], R18 ;  /* 0x0000001204002986 */ /* 0x0001e2000c10150a */
[----:B------:R-:W-:Y:S02]  /*37a00*/  ISETP.LT.AND P6, PT, R28, UR15, !P0 ;  /* 0x0000000f1c007c0c */ /* 0x000fe4000c7c1270 */
[----:B------:R-:W-:Y:S01]  /*37a10*/  ISETP.LT.AND P2, PT, R29, UR15, !P0 ;  /* 0x0000000f1d007c0c */ /* 0x000fe2000c741270 */
[----:B------:R-:W4:Y:S04]  /*37a20*/  LDL.LU R28, [R1+0xd8] ;  /* 0x0000d800011c7983 */ /* 0x000f280000300800 */
[----:B------:R-:W5:Y:S01]  /*37a30*/  LDL.LU R29, [R1+0xdc] ;  /* 0x0000dc00011d7983 */ /* 0x000f620000300800 */
[----:B0-----:R-:W-:-:S04]  /*37a40*/  LEA R4, P5, R3, R0, 0x1 ;  /* 0x0000000003047211 */ /* 0x001fc800078a08ff */
[----:B------:R-:W-:Y:S02]  /*37a50*/  LEA.HI.X.SX32 R5, R3, R2, 0x1, P5 ;  /* 0x0000000203057211 */ /* 0x000fe400028f0eff */
[----:B------:R-:W-:Y:S02]  /*37a60*/  ISETP.LT.AND P5, PT, R20, UR15, !P0 ;  /* 0x0000000f14007c0c */ /* 0x000fe4000c7a1270 */
[----:B------:R-:W5:Y:S01]  /*37a70*/  LDL.LU R20, [R1+0xe0] ;  /* 0x0000e00001147983 */ /* 0x000f620000300800 */
[----:B------:R-:W-:Y:S02]  /*37a80*/  ISETP.LT.AND P4, PT, R25, UR15, !P0 ;  /* 0x0000000f19007c0c */ /* 0x000fe4000c781270 */
[----:B------:R-:W-:-:S04]  /*37a90*/  LEA R8, P3, R12, R0, 0x1 ;  /* 0x000000000c087211 */ /* 0x000fc800078608ff */
[----:B------:R-:W-:Y:S01]  /*37aa0*/  LEA.HI.X.SX32 R9, R12, R2, 0x1, P3 ;  /* 0x000000020c097211 */ /* 0x000fe200018f0eff */
[----:B------:R-:W-:-:S04]  /*37ab0*/  IMAD R12, R16, 0x4, R3 ;  /* 0x00000004100c7824 */ /* 0x000fc800078e0203 */
[----:B------:R0:W-:Y:S01]  /*37ac0*/  @P6 STG.E.U16 desc[UR10][R8.64], R22 ;  /* 0x0000001608006986 */ /* 0x0001e2000c10150a */
[----:B------:R-:W-:-:S03]  /*37ad0*/  IMAD R3, R16, 0x4, R12 ;  /* 0x0000000410037824 */ /* 0x000fc600078e020c */
[----:B------:R1:W-:Y:S01]  /*37ae0*/  @P4 STG.E.U16 desc[UR10][R4.64], R26 ;  /* 0x0000001a04004986 */ /* 0x0003e2000c10150a */
[----:B0-----:R-:W-:-:S04]  /*37af0*/  LEA R8, P6, R12, R0, 0x1 ;  /* 0x000000000c087211 */ /* 0x001fc800078c08ff */
[----:B------:R-:W-:Y:S02]  /*37b00*/  LEA.HI.X.SX32 R9, R12, R2, 0x1, P6 ;  /* 0x000000020c097211 */ /* 0x000fe400030f0eff */
[----:B-1----:R-:W-:Y:S01]  /*37b10*/  PRMT R5, R17, 0x7632, R5 ;  /* 0x0000763211057816 */ /* 0x002fe20000000005 */
[----:B------:R-:W-:Y:S01]  /*37b20*/  IMAD R12, R16, 0x4, R3 ;  /* 0x00000004100c7824 */ /* 0x000fe200078e0203 */
[----:B------:R-:W-:-:S03]  /*37b30*/  LEA R4, P6, R3, R0, 0x1 ;  /* 0x0000000003047211 */ /* 0x000fc600078c08ff */
[----:B------:R0:W-:Y:S01]  /*37b40*/  @P2 STG.E.U16 desc[UR10][R8.64], R5 ;  /* 0x0000000508002986 */ /* 0x0001e2000c10150a */
[----:B------:R-:W-:Y:S02]  /*37b50*/  PRMT R10, R6, 0x7632, R10 ;  /* 0x00007632060a7816 */ /* 0x000fe4000000000a */
[----:B------:R-:W-:Y:S02]  /*37b60*/  PRMT R6, R7, 0x7632, R6 ;  /* 0x0000763207067816 */ /* 0x000fe40000000006 */
[----:B0-----:R-:W-:Y:S01]  /*37b70*/  LEA.HI.X.SX32 R5, R3, R2, 0x1, P6 ;  /* 0x0000000203057211 */ /* 0x001fe200030f0eff */
[----:B------:R-:W-:Y:S01]  /*37b80*/  IMAD R3, R16, 0x4, R12 ;  /* 0x0000000410037824 */ /* 0x000fe200078e020c */
[----:B------:R-:W-:-:S03]  /*37b90*/  LEA R8, P6, R12, R0, 0x1 ;  /* 0x000000000c087211 */ /* 0x000fc600078c08ff */
[----:B------:R0:W-:Y:S01]  /*37ba0*/  @P5 STG.E.U16 desc[UR10][R4.64], R10 ;  /* 0x0000000a04005986 */ /* 0x0001e2000c10150a */
[----:B------:R-:W-:Y:S02]  /*37bb0*/  LEA.HI.X.SX32 R9, R12, R2, 0x1, P6 ;  /* 0x000000020c097211 */ /* 0x000fe400030f0eff */
[----:B------:R-:W-:Y:S02]  /*37bc0*/  ISETP.LT.AND P3, PT, R21, UR15, !P0 ;  /* 0x0000000f15007c0c */ /* 0x000fe4000c761270 */
[C---:B0-----:R-:W-:Y:S02]  /*37bd0*/  LEA R4, P6, R3.reuse, R0, 0x1 ;  /* 0x0000000003047211 */ /* 0x041fe400078c08ff */
[----:B------:R-:W-:Y:S02]  /*37be0*/  PRMT R10, R10, 0x7632, R10 ;  /* 0x000076320a0a7816 */ /* 0x000fe4000000000a */
[----:B------:R-:W-:Y:S02]  /*37bf0*/  LEA.HI.X.SX32 R5, R3, R2, 0x1, P6 ;  /* 0x0000000203057211 */ /* 0x000fe400030f0eff */
[----:B--2---:R-:W-:-:S02]  /*37c00*/  ISETP.LT.AND P4, PT, R13, UR15, !P0 ;  /* 0x0000000f0d007c0c */ /* 0x004fc4000c781270 */
[----:B---3--:R-:W-:Y:S02]  /*37c10*/  ISETP.LT.AND P2, PT, R24, UR15, !P0 ;  /* 0x0000000f18007c0c */ /* 0x008fe4000c741270 */
[----:B------:R-:W2:Y:S04]  /*37c20*/  LDL.LU R24, [R1+0xe4] ;  /* 0x0000e40001187983 */ /* 0x000ea80000300800 */
[----:B------:R-:W3:Y:S04]  /*37c30*/  LDL.LU R7, [R1+0xccc] ;  /* 0x000ccc0001077983 */ /* 0x000ee80000300800 */
[----:B------:R-:W3:Y:S04]  /*37c40*/  LDL.LU R17, [R1+0xe8] ;  /* 0x0000e80001117983 */ /* 0x000ee80000300800 */
[----:B------:R0:W-:Y:S04]  /*37c50*/  @P4 STG.E.U16 desc[UR10][R8.64], R6 ;  /* 0x0000000608004986 */ /* 0x0001e8000c10150a */
[----:B------:R1:W-:Y:S01]  /*37c60*/  @P2 STG.E.U16 desc[UR10][R4.64], R10 ;  /* 0x0000000a04002986 */ /* 0x0003e2000c10150a */
[----:B----4-:R-:W-:-:S03]  /*37c70*/  ISETP.LT.AND P5, PT, R28, UR15, !P0 ;  /* 0x0000000f1c007c0c */ /* 0x010fc6000c7a1270 */
[----:B------:R-:W4:Y:S04]  /*37c80*/  LDL.LU R28, [R1+0xec] ;  /* 0x0000ec00011c7983 */ /* 0x000f280000300800 */
[----:B------:R-:W4:Y:S01]  /*37c90*/  LDL.LU R21, [R1+0x1c] ;  /* 0x00001c0001157983 */ /* 0x000f220000300800 */
[----:B-----5:R-:W-:Y:S02]  /*37ca0*/  ISETP.LT.AND P4, PT, R29, UR15, !P0 ;  /* 0x0000000f1d007c0c */ /* 0x020fe4000c781270 */
[----:B------:R-:W-:Y:S02]  /*37cb0*/  ISETP.LT.AND P2, PT, R20, UR15, !P0 ;  /* 0x0000000f14007c0c */ /* 0x000fe4000c741270 */
[----:B------:R-:W5:Y:S04]  /*37cc0*/  LDL.LU R20, [R1+0xf0] ;  /* 0x0000f00001147983 */ /* 0x000f680000300800 */
[----:B------:R-:W5:Y:S01]  /*37cd0*/  LDL.LU R29, [R1+0xf4] ;  /* 0x0000f400011d7983 */ /* 0x000f620000300800 */
[----:B0-----:R-:W-:Y:S01]  /*37ce0*/  IMAD R6, R16, 0x4, R3 ;  /* 0x0000000410067824 */ /* 0x001fe200078e0203 */
[----:B------:R-:W-:-:S02]  /*37cf0*/  PRMT R14, R14, 0x7632, R14 ;  /* 0x000076320e0e7816 */ /* 0x000fc4000000000e */
[----:B------:R-:W5:Y:S01]  /*37d00*/  LDL.LU R13, [R1+0xf8] ;  /* 0x0000f800010d7983 */ /* 0x000f620000300800 */
[----:B------:R-:W-:Y:S01]  /*37d10*/  IMAD R3, R16, 0x4, R6 ;  /* 0x0000000410037824 */ /* 0x000fe200078e0206 */
[----:B------:R-:W-:-:S04]  /*37d20*/  LEA R8, P6, R6, R0, 0x1 ;  /* 0x0000000006087211 */ /* 0x000fc800078c08ff */
[----:B------:R-:W-:Y:S01]  /*37d30*/  LEA.HI.X.SX32 R9, R6, R2, 0x1, P6 ;  /* 0x0000000206097211 */ /* 0x000fe200030f0eff */
[----:B------:R-:W-:Y:S01]  /*37d40*/  IMAD R6, R16, 0x4, R3 ;  /* 0x0000000410067824 */ /* 0x000fe200078e0203 */
[C---:B-1----:R-:W-:Y:S02]  /*37d50*/  LEA R4, P6, R3.reuse, R0, 0x1 ;  /* 0x0000000003047211 */ /* 0x042fe400078c08ff */
[----:B------:R-:W-:Y:S01]  /*37d60*/  PRMT R18, R18, 0x7632, R18 ;  /* 0x0000763212127816 */ /* 0x000fe20000000012 */
[----:B------:R0:W-:Y:S01]  /*37d70*/  @P5 STG.E.U16 desc[UR10][R8.64], R14 ;  /* 0x0000000e08005986 */ /* 0x0001e2000c10150a */
[----:B------:R-:W-:Y:S01]  /*37d80*/  LEA.HI.X.SX32 R5, R3, R2, 0x1, P6 ;  /* 0x0000000203057211 */ /* 0x000fe200030f0eff */
[----:B------:R-:W-:Y:S01]  /*37d90*/  IMAD R3, R16, 0x4, R6 ;  /* 0x0000000410037824 */ /* 0x000fe200078e0206 */
[----:B------:R-:W-:-:S03]  /*37da0*/  PRMT R22, R22, 0x7632, R22 ;  /* 0x0000763216167816 */ /* 0x000fc60000000016 */
[----:B------:R1:W-:Y:S01]  /*37db0*/  @P4 STG.E.U16 desc[UR10][R4.64], R18 ;  /* 0x0000001204004986 */ /* 0x0003e2000c10150a */
[----:B0-----:R-:W-:-:S04]  /*37dc0*/  LEA R8, P6, R6, R0, 0x1 ;  /* 0x0000000006087211 */ /* 0x001fc800078c08ff */
[----:B------:R-:W-:Y:S01]  /*37dd0*/  LEA.HI.X.SX32 R9, R6, R2, 0x1, P6 ;  /* 0x0000000206097211 */ /* 0x000fe200030f0eff */
[----:B------:R-:W-:Y:S01]  /*37de0*/  IMAD R6, R16, 0x4, R3 ;  /* 0x0000000410067824 */ /* 0x000fe200078e0203 */
[C---:B-1----:R-:W-:Y:S02]  /*37df0*/  LEA R4, P6, R3.reuse, R0, 0x1 ;  /* 0x0000000003047211 */ /* 0x042fe400078c08ff */
[----:B------:R-:W-:Y:S01]  /*37e00*/  PRMT R26, R26, 0x7632, R26 ;  /* 0x000076321a1a7816 */ /* 0x000fe2000000001a */
[----:B------:R0:W-:Y:S01]  /*37e10*/  @P2 STG.E.U16 desc[UR10][R8.64], R22 ;  /* 0x0000001608002986 */ /* 0x0001e2000c10150a */
[----:B------:R-:W-:Y:S01]  /*37e20*/  LEA.HI.X.SX32 R5, R3, R2, 0x1, P6 ;  /* 0x0000000203057211 */ /* 0x000fe200030f0eff */
[----:B------:R-:W-:Y:S01]  /*37e30*/  IMAD R3, R16, 0x4, R6 ;  /* 0x0000000410037824 */ /* 0x000fe200078e0206 */
[----:B0-----:R-:W-:-:S04]  /*37e40*/  LEA R8, P2, R6, R0, 0x1 ;  /* 0x0000000006087211 */ /* 0x001fc800078408ff */
[----:B------:R-:W-:Y:S02]  /*37e50*/  LEA.HI.X.SX32 R9, R6, R2, 0x1, P2 ;  /* 0x0000000206097211 */ /* 0x000fe400010f0eff */
[----:B--2---:R-:W-:Y:S02]  /*37e60*/  ISETP.LT.AND P5, PT, R24, UR15, !P0 ;  /* 0x0000000f18007c0c */ /* 0x004fe4000c7a1270 */
[----:B------:R-:W2:Y:S04]  /*37e70*/  LDL.LU R24, [R1+0xc] ;  /* 0x00000c0001187983 */ /* 0x000ea80000300800 */
[----:B------:R-:W2:Y:S01]  /*37e80*/  LDL.LU R12, [R1+0xfc] ;  /* 0x0000fc00010c7983 */ /* 0x000ea20000300800 */
[----:B---3--:R-:W-:-:S03]  /*37e90*/  ISETP.LT.AND P4, PT, R17, UR15, !P0 ;  /* 0x0000000f11007c0c */ /* 0x008fc6000c781270 */
[----:B------:R-:W3:Y:S04]  /*37ea0*/  LDL.LU R17, [R1+0x100] ;  /* 0x0001000001117983 */ /* 0x000ee80000300800 */
[----:B------:R0:W-:Y:S02]  /*37eb0*/  @P5 STG.E.U16 desc[UR10][R4.64], R26 ;  /* 0x0000001a04005986 */ /* 0x0001e4000c10150a */
[C---:B0-----:R-:W-:Y:S02]  /*37ec0*/  LEA R4, P5, R3.reuse, R0, 0x1 ;  /* 0x0000000003047211 */ /* 0x041fe400078a08ff */
[----:B----4-:R-:W-:Y:S02]  /*37ed0*/  ISETP.LT.AND P6, PT, R28, UR15, !P0 ;  /* 0x0000000f1c007c0c */ /* 0x010fe4000c7c1270 */
[----:B------:R-:W4:Y:S01]  /*37ee0*/  LDL.LU R28, [R1+0x104] ;  /* 0x00010400011c7983 */ /* 0x000f220000300800 */
[----:B------:R-:W-:-:S02]  /*37ef0*/  LEA.HI.X.SX32 R5, R3, R2, 0x1, P5 ;  /* 0x0000000203057211 */ /* 0x000fc400028f0eff */
[----:B-----5:R-:W-:Y:S02]  /*37f00*/  ISETP.LT.AND P2, PT, R20, UR15, !P0 ;  /* 0x0000000f14007c0c */ /* 0x020fe4000c741270 */
[----:B------:R-:W5:Y:S01]  /*37f10*/  LDL.LU R20, [R1+0x10c] ;  /* 0x00010c0001147983 */ /* 0x000f620000300800 */
[----:B------:R-:W-:-:S03]  /*37f20*/  ISETP.LT.AND P5, PT, R29, UR15, !P0 ;  /* 0x0000000f1d007c0c */ /* 0x000fc6000c7a1270 */
[----:B------:R-:W5:Y:S01]  /*37f30*/  LDL.LU R29, [R1+0x108] ;  /* 0x00010800011d7983 */ /* 0x000f620000300800 */
[----:B------:R-:W-:-:S03]  /*37f40*/  IMAD R6, R16, 0x4, R3 ;  /* 0x0000000410067824 */ /* 0x000fc600078e0203 */
[----:B------:R0:W-:Y:S01]  /*37f50*/  @P4 STG.E.U16 desc[UR10][R8.64], R21 ;  /* 0x0000001508004986 */ /* 0x0001e2000c10150a */
[----:B------:R-:W-:-:S03]  /*37f60*/  IMAD R3, R16, 0x4, R6 ;  /* 0x0000000410037824 */ /* 0x000fc600078e0206 */
[----:B------:R1:W-:Y:S04]  /*37f70*/  @P6 STG.E.U16 desc[UR10][R4.64], R7 ;  /* 0x0000000704006986 */ /* 0x0003e8000c10150a */
[----:B------:R-:W5:Y:S01]  /*37f80*/  LDL.LU R25, [R1+0x110] ;  /* 0x0001100001197983 */ /* 0x000f620000300800 */
[----:B0-----:R-:W-:-:S04]  /*37f90*/  LEA R8, P4, R6, R0, 0x1 ;  /* 0x0000000006087211 */ /* 0x001fc800078808ff */
[----:B------:R-:W-:Y:S02]  /*37fa0*/  LEA.HI.X.SX32 R9, R6, R2, 0x1, P4 ;  /* 0x0000000206097211 */ /* 0x000fe400020f0eff */
[----:B------:R-:W-:Y:S01]  /*37fb0*/  ISETP.LT.AND P4, PT, R13, UR15, !P0 ;  /* 0x0000000f0d007c0c */ /* 0x000fe2000c781270 */
[----:B------:R-:W-:Y:S01]  /*37fc0*/  IMAD R13, R16, 0x4, R3 ;  /* 0x00000004100d7824 */ /* 0x000fe200078e0203 */
[----:B-1----:R-:W-:-:S04]  /*37fd0*/  LEA R4, P6, R3, R0, 0x1 ;  /* 0x0000000003047211 */ /* 0x002fc800078c08ff */
[----:B------:R-:W-:Y:S01]  /*37fe0*/  LEA.HI.X.SX32 R5, R3, R2, 0x1, P6 ;  /* 0x0000000203057211 */ /* 0x000fe200030f0eff */
[----:B------:R-:W-:Y:S01]  /*37ff0*/  IMAD R3, R16, 0x4, R13 ;  /* 0x0000000410037824 */ /* 0x000fe200078e020d */
[----:B--2---:R0:W-:Y:S01]  /*38000*/  @P2 STG.E.U16 desc[UR10][R8.64], R24 ;  /* 0x0000001808002986 */ /* 0x0041e2000c10150a */
[----:B------:R-:W-:Y:S02]  /*38010*/  ISETP.LT.AND P6, PT, R12, UR15, !P0 ;  /* 0x0000000f0c007c0c */ /* 0x000fe4000c7c1270 */
[----:B0-----:R-:W-:-:S04]  /*38020*/  LEA R8, P2, R13, R0, 0x1 ;  /* 0x000000000d087211 */ /* 0x001fc800078408ff */
[----:B------:R-:W-:Y:S01]  /*38030*/  LEA.HI.X.SX32 R9, R13, R2, 0x1, P2 ;  /* 0x000000020d097211 */ /* 0x000fe200010f0eff */
[----:B------:R-:W-:Y:S01]  /*38040*/  IMAD R13, R16, 0x4, R3 ;  /* 0x00000004100d7824 */ /* 0x000fe200078e0203 */
[----:B---3--:R-:W-:Y:S01]  /*38050*/  ISETP.LT.AND P2, PT, R17, UR15, !P0 ;  /* 0x0000000f11007c0c */ /* 0x008fe2000c741270 */
[----:B------:R0:W-:Y:S04]  /*38060*/  @P5 STG.E.U16 desc[UR10][R4.64], R11 ;  /* 0x0000000b04005986 */ /* 0x0001e8000c10150a */
[----:B------:R1:W-:Y:S01]  /*38070*/  @P4 STG.E.U16 desc[UR10][R8.64], R15 ;  /* 0x0000000f08004986 */ /* 0x0003e2000c10150a */
[-C--:B0-----:R-:W-:Y:S02]  /*38080*/  LEA R4, P5, R3, R0.reuse, 0x1 ;  /* 0x0000000003047211 */ /* 0x081fe400078a08ff */
[----:B-1----:R-:W-:-:S02]  /*38090*/  LEA R8, P4, R13, R0, 0x1 ;  /* 0x000000000d087211 */ /* 0x002fc400078808ff */
[-C--:B------:R-:W-:Y:S02]  /*380a0*/  LEA.HI.X.SX32 R5, R3, R2.reuse, 0x1, P5 ;  /* 0x0000000203057211 */ /* 0x080fe400028f0eff */
[----:B------:R-:W-:Y:S02]  /*380b0*/  LEA.HI.X.SX32 R9, R13, R2, 0x1, P4 ;  /* 0x000000020d097211 */ /* 0x000fe400020f0eff */
[----:B----4-:R-:W-:Y:S01]  /*380c0*/  ISETP.LT.AND P5, PT, R28, UR15, !P0 ;  /* 0x0000000f1c007c0c */ /* 0x010fe2000c7a1270 */
[----:B------:R0:W-:Y:S01]  /*380d0*/  @P6 STG.E.U16 desc[UR10][R4.64], R19 ;  /* 0x0000001304006986 */ /* 0x0001e2000c10150a */
[----:B-----5:R-:W-:-:S03]  /*380e0*/  ISETP.LT.AND P4, PT, R20, UR15, !P0 ;  /* 0x0000000f14007c0c */ /* 0x020fc6000c781270 */
[----:B------:R-:W2:Y:S04]  /*380f0*/  LDL.LU R20, [R1+0x114] ;  /* 0x0001140001147983 */ /* 0x000ea80000300800 */
[----:B------:R1:W-:Y:S01]  /*38100*/  @P2 STG.E.U16 desc[UR10][R8.64], R23 ;  /* 0x0000001708002986 */ /* 0x0003e2000c10150a */
[----:B------:R-:W-:-:S03]  /*38110*/  ISETP.LT.AND P2, PT, R29, UR15, !P0 ;  /* 0x0000000f1d007c0c */ /* 0x000fc6000c741270 */
[----:B------:R-:W3:Y:S04]  /*38120*/  LDL.LU R28, [R1+0x118] ;  /* 0x00011800011c7983 */ /* 0x000ee80000300800 */
[----:B------:R-:W4:Y:S01]  /*38130*/  LDL.LU R29, [R1+0x11c] ;  /* 0x00011c00011d7983 */ /* 0x000f220000300800 */
[----:B------:R-:W-:-:S04]  /*38140*/  IMAD R3, R16, 0x4, R13 ;  /* 0x0000000410037824 */ /* 0x000fc800078e020d */
[----:B------:R-:W-:Y:S01]  /*38150*/  IMAD R13, R16, 0x4, R3 ;  /* 0x00000004100d7824 */ /* 0x000fe200078e0203 */
[----:B0-----:R-:W-:-:S03]  /*38160*/  LEA R4, P6, R3, R0, 0x1 ;  /* 0x0000000003047211 */ /* 0x001fc600078c08ff */
[C---:B------:R-:W-:Y:S01]  /*38170*/  IMAD R17, R16.reuse, 0x4, R13 ;  /* 0x0000000410117824 */ /* 0x040fe200078e020d */
[----:B------:R-:W-:Y:S02]  /*38180*/  LEA.HI.X.SX32 R5, R3, R2, 0x1, P6 ;  /* 0x0000000203057211 */ /* 0x000fe400030f0eff */
[C---:B-1----:R-:W-:Y:S01]  /*38190*/  LEA R8, P6, R13.reuse, R0, 0x1 ;  /* 0x000000000d087211 */ /* 0x042fe200078c08ff */
[C---:B------:R-:W-:Y:S02]  /*381a0*/  IMAD R3, R16.reuse, 0x4, R17 ;  /* 0x0000000410037824 */ /* 0x040fe400078e0211 */
[----:B------:R0:W-:Y:S01]  /*381b0*/  @P5 STG.E.U16 desc[UR10][R4.64], R27 ;  /* 0x0000001b04005986 */ /* 0x0001e2000c10150a */
[----:B------:R-:W-:Y:S01]  /*381c0*/  LEA.HI.X.SX32 R9, R13, R2, 0x1, P6 ;  /* 0x000000020d097211 */ /* 0x000fe200030f0eff */
[----:B------:R-:W-:Y:S01]  /*381d0*/  IMAD R13, R16, 0x4, R3 ;  /* 0x00000004100d7824 */ /* 0x000fe200078e0203 */
[----:B------:R-:W-:Y:S02]  /*381e0*/  PRMT R6, R21, 0x7632, R6 ;  /* 0x0000763215067816 */ /* 0x000fe40000000006 */
[----:B------:R-:W-:-:S02]  /*381f0*/  PRMT R10, R7, 0x7632, R10 ;  /* 0x00007632070a7816 */ /* 0x000fc4000000000a */
[----:B0-----:R-:W-:Y:S01]  /*38200*/  LEA R4, P6, R17, R0, 0x1 ;  /* 0x0000000011047211 */ /* 0x001fe200078c08ff */
[----:B------:R-:W-:-:S03]  /*38210*/  IMAD R7, R16, 0x4, R13 ;  /* 0x0000000410077824 */ /* 0x000fc600078e020d */
[----:B------:R-:W-:Y:S01]  /*38220*/  LEA.HI.X.SX32 R5, R17, R2, 0x1, P6 ;  /* 0x0000000211057211 */ /* 0x000fe200030f0eff */
[----:B------:R0:W-:Y:S01]  /*38230*/  @P2 STG.E.U16 desc[UR10][R8.64], R6 ;  /* 0x0000000608002986 */ /* 0x0001e2000c10150a */
[----:B------:R-:W-:-:S03]  /*38240*/  IMAD R17, R16, 0x4, R7 ;  /* 0x0000000410117824 */ /* 0x000fc600078e0207 */
[----:B------:R1:W-:Y:S01]  /*38250*/  @P4 STG.E.U16 desc[UR10][R4.64], R10 ;  /* 0x0000000a04004986 */ /* 0x0003e2000c10150a */
[-C--:B------:R-:W-:Y:S02]  /*38260*/  LEA R12, P4, R13, R0.reuse, 0x1 ;  /* 0x000000000d0c7211 */ /* 0x080fe400078808ff */
[-C--:B0-----:R-:W-:Y:S02]  /*38270*/  LEA R8, P6, R7, R0.reuse, 0x1 ;  /* 0x0000000007087211 */ /* 0x081fe400078c08ff */
[----:B-1----:R-:W-:-:S04]  /*38280*/  LEA R4, P2, R3, R0, 0x1 ;  /* 0x0000000003047211 */ /* 0x002fc800078408ff */
[-C--:B------:R-:W-:Y:S01]  /*38290*/  LEA.HI.X.SX32 R5, R3, R2.reuse, 0x1, P2 ;  /* 0x0000000203057211 */ /* 0x080fe200010f0eff */
[C---:B------:R-:W-:Y:S01]  /*382a0*/  IMAD R3, R16.reuse, 0x4, R17 ;  /* 0x0000000410037824 */ /* 0x040fe200078e0211 */
[----:B------:R-:W-:Y:S02]  /*382b0*/  LEA.HI.X.SX32 R9, R7, R2, 0x1, P6 ;  /* 0x0000000207097211 */ /* 0x000fe400030f0eff */
[-C--:B------:R-:W-:Y:S01]  /*382c0*/  LEA R6, P6, R17, R0.reuse, 0x1 ;  /* 0x0000000011067211 */ /* 0x080fe200078c08ff */
[----:B------:R-:W-:Y:S01]  /*382d0*/  IMAD R21, R16, 0x4, R3 ;  /* 0x0000000410157824 */ /* 0x000fe200078e0203 */
[----:B------:R-:W-:Y:S02]  /*382e0*/  LEA R16, P2, R3, R0, 0x1 ;  /* 0x0000000003107211 */ /* 0x000fe400078408ff */
[----:B------:R-:W-:Y:S02]  /*382f0*/  ISETP.LT.AND P5, PT, R25, UR15, !P0 ;  /* 0x0000000f19007c0c */ /* 0x000fe4000c7a1270 */
[----:B------:R-:W-:-:S02]  /*38300*/  LEA.HI.X.SX32 R13, R13, R2, 0x1, P4 ;  /* 0x000000020d0d7211 */ /* 0x000fc400020f0eff */
[-C--:B------:R-:W-:Y:S02]  /*38310*/  LEA.HI.X.SX32 R7, R17, R2.reuse, 0x1, P6 ;  /* 0x0000000211077211 */ /* 0x080fe400030f0eff */
[----:B------:R-:W-:Y:S02]  /*38320*/  LEA.HI.X.SX32 R17, R3, R2, 0x1, P2 ;  /* 0x0000000203117211 */ /* 0x000fe400010f0eff */
[----:B------:R-:W-:Y:S02]  /*38330*/  PRMT R11, R11, 0x7632, R11 ;  /* 0x000076320b0b7816 */ /* 0x000fe4000000000b */
[----:B------:R-:W-:Y:S02]  /*38340*/  PRMT R15, R15, 0x7632, R15 ;  /* 0x000076320f0f7816 */ /* 0x000fe4000000000f */
[----:B------:R-:W-:Y:S02]  /*38350*/  PRMT R3, R19, 0x7632, R3 ;  /* 0x0000763213037816 */ /* 0x000fe40000000003 */
[----:B------:R-:W-:-:S02]  /*38360*/  PRMT R23, R23, 0x7632, R23 ;  /* 0x0000763217177816 */ /* 0x000fc40000000017 */
[----:B--2---:R-:W-:Y:S02]  /*38370*/  ISETP.LT.AND P4, PT, R20, UR15, !P0 ;  /* 0x0000000f14007c0c */ /* 0x004fe4000c781270 */
[C---:B------:R-:W-:Y:S02]  /*38380*/  LEA R20, P6, R21.reuse, R0, 0x1 ;  /* 0x0000000015147211 */ /* 0x040fe400078c08ff */
[----:B---3--:R-:W-:Y:S02]  /*38390*/  ISETP.LT.AND P2, PT, R28, UR15, !P0 ;  /* 0x0000000f1c007c0c */ /* 0x008fe4000c741270 */
[----:B------:R-:W-:Y:S02]  /*383a0*/  LEA.HI.X.SX32 R21, R21, R2, 0x1, P6 ;  /* 0x0000000215157211 */ /* 0x000fe400030f0eff */
[----:B----4-:R-:W-:Y:S02]  /*383b0*/  ISETP.LT.AND P0, PT, R29, UR15, !P0 ;  /* 0x0000000f1d007c0c */ /* 0x010fe4000c701270 */
[----:B------:R-:W-:-:S05]  /*383c0*/  PRMT R2, R24, 0x7632, R2 ;  /* 0x0000763218027816 */ /* 0x000fca0000000002 */
[----:B------:R0:W-:Y:S04]  /*383d0*/  @P5 STG.E.U16 desc[UR10][R4.64], R2 ;  /* 0x0000000204005986 */ /* 0x0001e8000c10150a */
[----:B------:R0:W-:Y:S04]  /*383e0*/  @P4 STG.E.U16 desc[UR10][R12.64], R11 ;  /* 0x0000000b0c004986 */ /* 0x0001e8000c10150a */
[----:B------:R0:W-:Y:S04]  /*383f0*/  @P3 STG.E.U16 desc[UR10][R8.64], R15 ;  /* 0x0000000f08003986 */ /* 0x0001e8000c10150a */
[----:B------:R0:W-:Y:S04]  /*38400*/  @P2 STG.E.U16 desc[UR10][R6.64], R3 ;  /* 0x0000000306002986 */ /* 0x0001e8000c10150a */
[----:B------:R0:W-:Y:S01]  /*38410*/  @P1 STG.E.U16 desc[UR10][R16.64], R23 ;  /* 0x0000001710001986 */ /* 0x0001e2000c10150a */
[----:B------:R-:W-:Y:S05]  /*38420*/  @!P0 EXIT ;  /* 0x000000000000894d */ /* 0x000fea0003800000 */
[----:B------:R-:W-:-:S05]  /*38430*/  PRMT R10, R27, 0x7632, R10 ;  /* 0x000076321b0a7816 */ /* 0x000fca000000000a */
[----:B------:R-:W-:Y:S01]  /*38440*/  STG.E.U16 desc[UR10][R20.64], R10 ;  /* 0x0000000a14007986 */ /* 0x000fe2000c10150a */
[----:B------:R-:W-:Y:S05]  /*38450*/  EXIT ;  /* 0x000000000000794d */ /* 0x000fea0003800000 */
.L_x_3:
[----:B------:R-:W-:-:S00]  /*38460*/  BRA `(.L_x_3) ;  /* 0xfffffffc00fc7947 */ /* 0x000fc0000383ffff */
[----:B------:R-:W-:-:S00]  /*38470*/  NOP ;  /* 0x0000000000007918 */ /* 0x000fc00000000000 */
        /* <DEDUP_REMOVED lines=8> */
.L_x_4:


//--------------------- .nv.shared.matmul_kernel  --------------------------
	.section	.nv.shared.matmul_kernel,"aw",@nobits
	.sectionflags	@""
	.align	16
	.zero		1024


//--------------------- .nv.shared.reserved.0     --------------------------
	.section	.nv.shared.reserved.0,"aw",@nobits
	.weak		__nv_reservedSMEM_offset_0_alias
	.size		__nv_reservedSMEM_offset_0_alias, 0, 64
	.other		__nv_reservedSMEM_offset_0_alias,@"STO_CUDA_RESERVED_SHARED STV_DEFAULT"
__nv_reservedSMEM_offset_0_alias:
	.zero		0
	.zero		64


//--------------------- .nv.constant0.matmul_kernel --------------------------
	.section	.nv.constant0.matmul_kernel,"a",@progbits
	.sectionflags	@""
	.align	4
.nv.constant0.matmul_kernel:
	.zero		976


//--------------------- SYMBOLS --------------------------

	.type		.nv.reservedSmem.offset0,@object
	.size		.nv.reservedSmem.offset0,0x4
	.type		.nv.reservedSmem.cap,@object
	.size		.nv.reservedSmem.cap,0x4
